def matmul_kernel(
    a_ptr,
    b_ptr,
    c_ptr,
    M,
    N,
    K,
    stride_am,
    stride_ak,
    stride_bk,
    stride_bn,
    stride_cm,
    stride_cn,
    BLOCK_M: tl.constexpr,
    BLOCK_N: tl.constexpr,
    BLOCK_K: tl.constexpr,
    GROUP_M: tl.constexpr,
):
    pid = tl.program_id(axis=0)
    num_pid_m = tl.cdiv(M, BLOCK_M)
    num_pid_n = tl.cdiv(N, BLOCK_N)
    num_pid_in_group = GROUP_M * num_pid_n
    group_id = pid // num_pid_in_group
    first_pid_m = group_id * GROUP_M
    group_size_m = min(num_pid_m - first_pid_m, GROUP_M)
    pid_m = first_pid_m + ((pid % num_pid_in_group) % group_size_m)
    pid_n = (pid % num_pid_in_group) // group_size_m

    offs_am = (pid_m * BLOCK_M + tl.arange(0, BLOCK_M)) % M
    offs_bn = (pid_n * BLOCK_N + tl.arange(0, BLOCK_N)) % N
    offs_k = tl.arange(0, BLOCK_K)
    a_ptrs = a_ptr + offs_am[:, None] * stride_am + offs_k[None, :] * stride_ak
    b_ptrs = b_ptr + offs_k[:, None] * stride_bk + offs_bn[None, :] * stride_bn

    acc = tl.zeros((BLOCK_M, BLOCK_N), dtype=tl.float32)
    for kk in range(0, tl.cdiv(K, BLOCK_K)):
        a = tl.load(a_ptrs, mask=offs_k[None, :] < K - kk * BLOCK_K, other=0.0)
        b = tl.load(b_ptrs, mask=offs_k[:, None] < K - kk * BLOCK_K, other=0.0)
        acc = tl.dot(a, b, acc)
        a_ptrs += BLOCK_K * stride_ak
        b_ptrs += BLOCK_K * stride_bk

    c = acc.to(c_ptr.dtype.element_ty)
    offs_cm = pid_m * BLOCK_M + tl.arange(0, BLOCK_M)
    offs_cn = pid_n * BLOCK_N + tl.arange(0, BLOCK_N)
    c_ptrs = c_ptr + offs_cm[:, None] * stride_cm + offs_cn[None, :] * stride_cn
    mask = (offs_cm[:, None] < M) & (offs_cn[None, :] < N)
    tl.store(c_ptrs, c, mask=mask)

# config = {"BLOCK_K": 64, "BLOCK_M": 64, "BLOCK_N": 256, "GROUP_M": 8, "arch": "sm_90", "dtype": "fp32", "num_ctas": 1, "num_stages": 2, "num_warps": 4}
# arch = sm_90


// ===== COMPILED SASS (sm_90a) =====

	.target	sm_90a

	.elftype	@"ET_EXEC"


//--------------------- .note.nv.tkinfo           --------------------------
	.section	.note.nv.tkinfo,"",@"SHT_NOTE"
	.sectionflags	@"SHF_NOTE_NV_TKINFO"
	.tkinfo
        /*0018*/ 	.word	0x00000002
        /*0030*/ 	.string	""
        /*0030*/ 	.string	"ptxas"
        /*0030*/ 	.string	"Cuda compilation tools, release 13.0, V13.0.88"
        /*0030*/ 	.string	"Build cuda_13.0.r13.0/compiler.36424714_0"
        /*0030*/ 	.string	"-v  -suppress-debug-info  -lineinfo  -arch sm_90a "



//--------------------- .note.nv.cuinfo           --------------------------
	.section	.note.nv.cuinfo,"",@"SHT_NOTE"
	.sectionflags	@"SHF_NOTE_NV_CUINFO"
        /*0018*/ 	.short	0x0002
        /*001a*/ 	.short	0x005a
        /*001c*/ 	.short	0x0082
	.zero		2


//--------------------- .nv.info                  --------------------------
	.section	.nv.info,"",@"SHT_CUDA_INFO"
	.align	4


	//----- nvinfo : EIATTR_REGCOUNT
	.align		4
        /*0000*/ 	.byte	0x04, 0x2f
        /*0002*/ 	.short	(.L_1 - .L_0)
	.align		4
.L_0:
        /*0004*/ 	.word	index@(matmul_kernel)
        /*0008*/ 	.word	0x000000ff


	//----- nvinfo : EIATTR_FRAME_SIZE
	.align		4
.L_1:
        /*000c*/ 	.byte	0x04, 0x11
        /*000e*/ 	.short	(.L_3 - .L_2)
	.align		4
.L_2:
        /*0010*/ 	.word	index@(matmul_kernel)
        /*0014*/ 	.word	0x00000a08


	//----- nvinfo : EIATTR_MIN_STACK_SIZE
	.align		4
.L_3:
        /*0018*/ 	.byte	0x04, 0x12
        /*001a*/ 	.short	(.L_5 - .L_4)
	.align		4
.L_4:
        /*001c*/ 	.word	index@(matmul_kernel)
        /*0020*/ 	.word	0x00000a08
.L_5:


//--------------------- .nv.compat                --------------------------
	.section	.nv.compat,"",@"SHT_CUDA_COMPAT_INFO"
	.align	4
        /*0000*/ 	.byte	0x02, 0x09, 0x01, 0x00, 0x02, 0x02, 0x04, 0x00, 0x02, 0x05, 0x05, 0x00, 0x03, 0x07, 0x01, 0x01
        /*0010*/ 	.byte	0x02, 0x03, 0x00, 0x00, 0x02, 0x06, 0x01, 0x00, 0x04, 0x0b, 0x08, 0x00, 0x00, 0x00, 0x00, 0x00
        /*0020*/ 	.byte	0x00, 0x00, 0x00, 0x00


//--------------------- .nv.info.matmul_kernel    --------------------------
	.section	.nv.info.matmul_kernel,"",@"SHT_CUDA_INFO"
	.sectionflags	@""
	.align	4


	//----- nvinfo : EIATTR_CUDA_API_VERSION
	.align		4
        /*0000*/ 	.byte	0x04, 0x37
        /*0002*/ 	.short	(.L_7 - .L_6)
.L_6:
        /*0004*/ 	.word	0x00000082


	//----- nvinfo : EIATTR_KPARAM_INFO
	.align		4
.L_7:
        /*0008*/ 	.byte	0x04, 0x17
        /*000a*/ 	.short	(.L_9 - .L_8)
.L_8:
        /*000c*/ 	.word	0x00000000
        /*0010*/ 	.short	0x000d
        /*0012*/ 	.short	0x0048
        /*0014*/ 	.byte	0x00, 0xf4, 0x21, 0x00


	//----- nvinfo : EIATTR_KPARAM_INFO
	.align		4
.L_9:
        /*0018*/ 	.byte	0x04, 0x17
        /*001a*/ 	.short	(.L_11 - .L_10)
.L_10:
        /*001c*/ 	.word	0x00000000
        /*0020*/ 	.short	0x000c
        /*0022*/ 	.short	0x0040
        /*0024*/ 	.byte	0x00, 0xf4, 0x21, 0x00


	//----- nvinfo : EIATTR_KPARAM_INFO
	.align		4
.L_11:
        /*0028*/ 	.byte	0x04, 0x17
        /*002a*/ 	.short	(.L_13 - .L_12)
.L_12:
        /*002c*/ 	.word	0x00000000
        /*0030*/ 	.short	0x000b
        /*0032*/ 	.short	0x0038
        /*0034*/ 	.byte	0x00, 0xf0, 0x11, 0x00


	//----- nvinfo : EIATTR_KPARAM_INFO
	.align		4
.L_13:
        /*0038*/ 	.byte	0x04, 0x17
        /*003a*/ 	.short	(.L_15 - .L_14)
.L_14:
        /*003c*/ 	.word	0x00000000
        /*0040*/ 	.short	0x000a
        /*0042*/ 	.short	0x0034
        /*0044*/ 	.byte	0x00, 0xf0, 0x11, 0x00


	//----- nvinfo : EIATTR_KPARAM_INFO
	.align		4
.L_15:
        /*0048*/ 	.byte	0x04, 0x17
        /*004a*/ 	.short	(.L_17 - .L_16)
.L_16:
        /*004c*/ 	.word	0x00000000
        /*0050*/ 	.short	0x0009
        /*0052*/ 	.short	0x0030
        /*0054*/ 	.byte	0x00, 0xf0, 0x11, 0x00


	//----- nvinfo : EIATTR_KPARAM_INFO
	.align		4
.L_17:
        /*0058*/ 	.byte	0x04, 0x17
        /*005a*/ 	.short	(.L_19 - .L_18)
.L_18:
        /*005c*/ 	.word	0x00000000
        /*0060*/ 	.short	0x0008
        /*0062*/ 	.short	0x002c
        /*0064*/ 	.byte	0x00, 0xf0, 0x11, 0x00


	//----- nvinfo : EIATTR_KPARAM_INFO
	.align		4
.L_19:
        /*0068*/ 	.byte	0x04, 0x17
        /*006a*/ 	.short	(.L_21 - .L_20)
.L_20:
        /*006c*/ 	.word	0x00000000
        /*0070*/ 	.short	0x0007
        /*0072*/ 	.short	0x0028
        /*0074*/ 	.byte	0x00, 0xf0, 0x11, 0x00


	//----- nvinfo : EIATTR_KPARAM_INFO
	.align		4
.L_21:
        /*0078*/ 	.byte	0x04, 0x17
        /*007a*/ 	.short	(.L_23 - .L_22)
.L_22:
        /*007c*/ 	.word	0x00000000
        /*0080*/ 	.short	0x0006
        /*0082*/ 	.short	0x0024
        /*0084*/ 	.byte	0x00, 0xf0, 0x11, 0x00


	//----- nvinfo : EIATTR_KPARAM_INFO
	.align		4
.L_23:
        /*0088*/ 	.byte	0x04, 0x17
        /*008a*/ 	.short	(.L_25 - .L_24)
.L_24:
        /*008c*/ 	.word	0x00000000
        /*0090*/ 	.short	0x0005
        /*0092*/ 	.short	0x0020
        /*0094*/ 	.byte	0x00, 0xf0, 0x11, 0x00


	//----- nvinfo : EIATTR_KPARAM_INFO
	.align		4
.L_25:
        /*0098*/ 	.byte	0x04, 0x17
        /*009a*/ 	.short	(.L_27 - .L_26)
.L_26:
        /*009c*/ 	.word	0x00000000
        /*00a0*/ 	.short	0x0004
        /*00a2*/ 	.short	0x001c
        /*00a4*/ 	.byte	0x00, 0xf0, 0x11, 0x00


	//----- nvinfo : EIATTR_KPARAM_INFO
	.align		4
.L_27:
        /*00a8*/ 	.byte	0x04, 0x17
        /*00aa*/ 	.short	(.L_29 - .L_28)
.L_28:
        /*00ac*/ 	.word	0x00000000
        /*00b0*/ 	.short	0x0003
        /*00b2*/ 	.short	0x0018
        /*00b4*/ 	.byte	0x00, 0xf0, 0x11, 0x00


	//----- nvinfo : EIATTR_KPARAM_INFO
	.align		4
.L_29:
        /*00b8*/ 	.byte	0x04, 0x17
        /*00ba*/ 	.short	(.L_31 - .L_30)
.L_30:
        /*00bc*/ 	.word	0x00000000
        /*00c0*/ 	.short	0x0002
        /*00c2*/ 	.short	0x0010
        /*00c4*/ 	.byte	0x00, 0xf4, 0x21, 0x00


	//----- nvinfo : EIATTR_KPARAM_INFO
	.align		4
.L_31:
        /*00c8*/ 	.byte	0x04, 0x17
        /*00ca*/ 	.short	(.L_33 - .L_32)
.L_32:
        /*00cc*/ 	.word	0x00000000
        /*00d0*/ 	.short	0x0001
        /*00d2*/ 	.short	0x0008
        /*00d4*/ 	.byte	0x00, 0xf4, 0x21, 0x00


	//----- nvinfo : EIATTR_KPARAM_INFO
	.align		4
.L_33:
        /*00d8*/ 	.byte	0x04, 0x17
        /*00da*/ 	.short	(.L_35 - .L_34)
.L_34:
        /*00dc*/ 	.word	0x00000000
        /*00e0*/ 	.short	0x0000
        /*00e2*/ 	.short	0x0000
        /*00e4*/ 	.byte	0x00, 0xf4, 0x21, 0x00


	//----- nvinfo : EIATTR_SPARSE_MMA_MASK
	.align		4
.L_35:
        /*00e8*/ 	.byte	0x03, 0x50
        /*00ea*/ 	.short	0x0000


	//----- nvinfo : EIATTR_MAXREG_COUNT
	.align		4
        /*00ec*/ 	.byte	0x03, 0x1b
        /*00ee*/ 	.short	0x00ff


	//----- nvinfo : EIATTR_NUM_BARRIERS
	.align		4
        /*00f0*/ 	.byte	0x02, 0x4c
        /*00f2*/ 	.byte	0x01
	.zero		1


	//----- nvinfo : EIATTR_ANNOTATIONS
	.align		4
        /*00f4*/ 	.byte	0x04, 0x55
        /*00f6*/ 	.short	(.L_37 - .L_36)


	//   ....[0]....
.L_36:
        /*00f8*/ 	.word	0x00000001
        /*00fc*/ 	.byte	0xd0, 0x00, 0x00, 0x00, 0x01, 0x00, 0x00, 0x00, 0x00, 0x01, 0x00, 0x00, 0x01, 0x00, 0x00, 0x00
        /* <DEDUP_REMOVED lines=545> */
        /*231c*/ 	.byte	0xa0, 0x55, 0x01, 0x00, 0x01, 0x00, 0x00, 0x00, 0xd0, 0x55, 0x01, 0x00


	//----- nvinfo : EIATTR_MERCURY_ISA_VERSION
	.align		4
.L_37:
        /*2328*/ 	.byte	0x03, 0x5f
        /*232a*/ 	.short	0x0101


	//----- nvinfo : EIATTR_EXIT_INSTR_OFFSETS
	.align		4
        /*232c*/ 	.byte	0x04, 0x1c
        /*232e*/ 	.short	(.L_39 - .L_38)


	//   ....[0]....
.L_38:
        /*2330*/ 	.word	0x00015880


	//   ....[1]....
        /*2334*/ 	.word	0x000158a0


	//----- nvinfo : EIATTR_REQNTID
	.align		4
.L_39:
        /*2338*/ 	.byte	0x04, 0x10
        /*233a*/ 	.short	(.L_41 - .L_40)
.L_40:
        /*233c*/ 	.word	0x00000080
        /*2340*/ 	.word	0x00000001
        /*2344*/ 	.word	0x00000001


	//----- nvinfo : EIATTR_CBANK_PARAM_SIZE
	.align		4
.L_41:
        /*2348*/ 	.byte	0x03, 0x19
        /*234a*/ 	.short	0x0050


	//----- nvinfo : EIATTR_PARAM_CBANK
	.align		4
        /*234c*/ 	.byte	0x04, 0x0a
        /*234e*/ 	.short	(.L_43 - .L_42)
	.align		4
.L_42:
        /*2350*/ 	.word	index@(.nv.constant0.matmul_kernel)
        /*2354*/ 	.short	0x0210
        /*2356*/ 	.short	0x0050


	//----- nvinfo : EIATTR_SW_WAR
	.align		4
.L_43:
        /*2358*/ 	.byte	0x04, 0x36
        /*235a*/ 	.short	(.L_45 - .L_44)
.L_44:
        /*235c*/ 	.word	0x00000008
.L_45:


//--------------------- .nv.callgraph             --------------------------
	.section	.nv.callgraph,"",@"SHT_CUDA_CALLGRAPH"
	.align	4
	.sectionentsize	8
	.align		4
        /*0000*/ 	.word	0x00000000
	.align		4
        /*0004*/ 	.word	0xffffffff
	.align		4
        /*0008*/ 	.word	0x00000000
	.align		4
        /*000c*/ 	.word	0xfffffffe
	.align		4
        /*0010*/ 	.word	0x00000000
	.align		4
        /*0014*/ 	.word	0xfffffffd
	.align		4
        /*0018*/ 	.word	0x00000000
	.align		4
        /*001c*/ 	.word	0xfffffffc


//--------------------- .text.matmul_kernel       --------------------------
	.section	.text.matmul_kernel,"ax",@progbits
	.align	128
        .global         matmul_kernel
        .type           matmul_kernel,@function
        .size           matmul_kernel,(.L_x_3 - matmul_kernel)
        .other          matmul_kernel,@"STO_CUDA_ENTRY STV_DEFAULT"
matmul_kernel:
.text.matmul_kernel:
[----:B------:R-:W1:Y:S08]  /*0000*/  LDC R1, c[0x0][0x28] ;  /* 0x00000a00ff017b82 */ /* 0x000e700000000800 */
[----:B------:R-:W2:Y:S01]  /*0010*/  LDC.64 R2, c[0x0][0x228] ;  /* 0x00008a00ff027b82 */ /* 0x000ea20000000a00 */
[----:B-1----:R-:W-:Y:S01]  /*0020*/  VIADD R1, R1, 0xfffff5f8 ;  /* 0xfffff5f801017836 */ /* 0x002fe20000000000 */
[----:B------:R-:W1:Y:S01]  /*0030*/  S2R R7, SR_CTAID.X ;  /* 0x0000000000077919 */ /* 0x000e620000002500 */
[----:B------:R-:W-:Y:S01]  /*0040*/  ULDC UR6, c[0x0][0x230] ;  /* 0x00008c0000067ab9 */ /* 0x000fe20000000800 */
[----:B------:R-:W-:Y:S01]  /*0050*/  ULDC UR5, c[0x0][0x230] ;  /* 0x00008c0000057ab9 */ /* 0x000fe20000000800 */
[----:B------:R-:W-:Y:S01]  /*0060*/  ULDC UR7, c[0x0][0x230] ;  /* 0x00008c0000077ab9 */ /* 0x000fe20000000800 */
[----:B------:R-:W3:Y:S01]  /*0070*/  S2R R14, SR_TID.X ;  /* 0x00000000000e7919 */ /* 0x000ee20000002100 */
[----:B------:R-:W-:Y:S01]  /*0080*/  ULDC UR10, c[0x0][0x230] ;  /* 0x00008c00000a7ab9 */ /* 0x000fe20000000800 */
[----:B------:R-:W4:Y:S01]  /*0090*/  LDC.64 R250, c[0x0][0x238] ;  /* 0x00008e00fffa7b82 */ /* 0x000f220000000a00 */
[----:B------:R-:W-:Y:S01]  /*00a0*/  ULDC UR11, c[0x0][0x230] ;  /* 0x00008c00000b7ab9 */ /* 0x000fe20000000800 */
[----:B------:R-:W-:Y:S01]  /*00b0*/  ULDC UR9, c[0x0][0x230] ;  /* 0x00008c0000097ab9 */ /* 0x000fe20000000800 */
[----:B--2---:R-:W-:Y:S01]  /*00c0*/  IMAD.MOV.U32 R11, RZ, RZ, R3 ;  /* 0x000000ffff0b7224 */ /* 0x004fe200078e0003 */
[----:B------:R2:W-:Y:S01]  /*00d0*/  STL.64 [R1+0x278], R2 ;  /* 0x0002780201007387 */ /* 0x0005e20000100a00 */
[----:B------:R-:W-:-:S02]  /*00e0*/  IMAD.MOV.U32 R19, RZ, RZ, R2 ;  /* 0x000000ffff137224 */ /* 0x000fc400078e0002 */
[----:B------:R-:W-:-:S03]  /*00f0*/  VIADD R0, R11, 0xff ;  /* 0x000000ff0b007836 */ /* 0x000fc60000000000 */
[----:B------:R4:W-:Y:S01]  /*0100*/  STL [R1+0xa00], R19 ;  /* 0x000a001301007387 */ /* 0x0009e20000100800 */
[----:B-1----:R-:W-:Y:S02]  /*0110*/  IABS R8, R7 ;  /* 0x0000000700087213 */ /* 0x002fe40000000000 */
[----:B--2---:R-:W-:Y:S02]  /*0120*/  SHF.R.S32.HI R3, RZ, 0x1f, R0 ;  /* 0x0000001fff037819 */ /* 0x004fe40000011400 */
[----:B---3--:R-:W-:Y:S02]  /*0130*/  LOP3.LUT R167, R14, 0x3f, RZ, 0xc0, !PT ;  /* 0x0000003f0ea77812 */ /* 0x008fe400078ec0ff */
[----:B------:R-:W-:-:S04]  /*0140*/  LEA.HI R3, R3, R0, RZ, 0x8 ;  /* 0x0000000003037211 */ /* 0x000fc800078f40ff */
[----:B------:R-:W-:-:S05]  /*0150*/  SHF.R.S32.HI R3, RZ, 0x8, R3 ;  /* 0x00000008ff037819 */ /* 0x000fca0000011403 */
[----:B------:R-:W-:-:S05]  /*0160*/  IMAD.SHL.U32 R4, R3, 0x8, RZ ;  /* 0x0000000803047824 */ /* 0x000fca00078e00ff */
[-C--:B------:R-:W-:Y:S02]  /*0170*/  IABS R5, R4.reuse ;  /* 0x0000000400057213 */ /* 0x080fe40000000000 */
[----:B------:R-:W-:Y:S02]  /*0180*/  IABS R10, R4 ;  /* 0x00000004000a7213 */ /* 0x000fe40000000000 */
[----:B------:R-:W1:Y:S08]  /*0190*/  I2F.RP R0, R5 ;  /* 0x0000000500007306 */ /* 0x000e700000209400 */
[----:B-1----:R-:W1:Y:S02]  /*01a0*/  MUFU.RCP R0, R0 ;  /* 0x0000000000007308 */ /* 0x002e640000001000 */
[----:B-1----:R-:W-:-:S02]  /*01b0*/  VIADD R2, R0, 0xffffffe ;  /* 0x0ffffffe00027836 */ /* 0x002fc40000000000 */
[----:B------:R-:W-:-:S04]  /*01c0*/  IMAD.MOV R0, RZ, RZ, -R10 ;  /* 0x000000ffff007224 */ /* 0x000fc800078e0a0a */
[----:B------:R1:W2:Y:S02]  /*01d0*/  F2I.FTZ.U32.TRUNC.NTZ R3, R2 ;  /* 0x0000000200037305 */ /* 0x0002a4000021f000 */
[----:B-1----:R-:W-:Y:S02]  /*01e0*/  IMAD.MOV.U32 R2, RZ, RZ, RZ ;  /* 0x000000ffff027224 */ /* 0x002fe400078e00ff */
[----:B--2---:R-:W-:-:S04]  /*01f0*/  IMAD.MOV R6, RZ, RZ, -R3 ;  /* 0x000000ffff067224 */ /* 0x004fc800078e0a03 */
[----:B------:R-:W-:Y:S02]  /*0200*/  IMAD R9, R6, R5, RZ ;  /* 0x0000000506097224 */ /* 0x000fe400078e02ff */
[----:B------:R-:W-:Y:S02]  /*0210*/  IMAD.MOV.U32 R6, RZ, RZ, R8 ;  /* 0x000000ffff067224 */ /* 0x000fe400078e0008 */
[----:B------:R-:W-:-:S04]  /*0220*/  IMAD.HI.U32 R3, R3, R9, R2 ;  /* 0x0000000903037227 */ /* 0x000fc800078e0002 */
[----:B------:R-:W-:Y:S02]  /*0230*/  IMAD.SHL.U32 R8, R14, 0x4, RZ ;  /* 0x000000040e087824 */ /* 0x000fe400078e00ff */
[----:B------:R-:W-:-:S04]  /*0240*/  IMAD.HI.U32 R3, R3, R6, RZ ;  /* 0x0000000603037227 */ /* 0x000fc800078e00ff */
[----:B------:R-:W-:-:S05]  /*0250*/  IMAD R0, R3, R0, R6 ;  /* 0x0000000003007224 */ /* 0x000fca00078e0206 */
[----:B------:R-:W-:-:S13]  /*0260*/  ISETP.GT.U32.AND P1, PT, R5, R0, PT ;  /* 0x000000000500720c */ /* 0x000fda0003f24070 */
[----:B------:R-:W-:Y:S02]  /*0270*/  @!P1 IMAD.IADD R0, R0, 0x1, -R5 ;  /* 0x0000000100009824 */ /* 0x000fe400078e0a05 */
[----:B------:R-:W-:Y:S01]  /*0280*/  @!P1 VIADD R3, R3, 0x1 ;  /* 0x0000000103039836 */ /* 0x000fe20000000000 */
[----:B------:R-:W-:Y:S02]  /*0290*/  ISETP.NE.AND P1, PT, R4, RZ, PT ;  /* 0x000000ff0400720c */ /* 0x000fe40003f25270 */
[----:B------:R-:W-:Y:S02]  /*02a0*/  ISETP.GE.U32.AND P0, PT, R0, R5, PT ;  /* 0x000000050000720c */ /* 0x000fe40003f06070 */
[----:B------:R-:W-:-:S04]  /*02b0*/  LOP3.LUT R0, R7, R4, RZ, 0x3c, !PT ;  /* 0x0000000407007212 */ /* 0x000fc800078e3cff */
[----:B------:R-:W-:Y:S01]  /*02c0*/  ISETP.GE.AND P2, PT, R0, RZ, PT ;  /* 0x000000ff0000720c */ /* 0x000fe20003f46270 */
[----:B------:R-:W-:-:S06]  /*02d0*/  VIADD R0, R19, 0x3f ;  /* 0x0000003f13007836 */ /* 0x000fcc0000000000 */
[----:B------:R-:W-:-:S04]  /*02e0*/  @P0 VIADD R3, R3, 0x1 ;  /* 0x0000000103030836 */ /* 0x000fc80000000000 */
[----:B------:R-:W-:Y:S01]  /*02f0*/  IMAD.MOV.U32 R2, RZ, RZ, R3 ;  /* 0x000000ffff027224 */ /* 0x000fe200078e0003 */
[----:B------:R-:W-:-:S03]  /*0300*/  SHF.R.S32.HI R3, RZ, 0x1f, R0 ;  /* 0x0000001fff037819 */ /* 0x000fc60000011400 */
[----:B------:R-:W-:Y:S01]  /*0310*/  @!P2 IMAD.MOV R2, RZ, RZ, -R2 ;  /* 0x000000ffff02a224 */ /* 0x000fe200078e0a02 */
[----:B------:R-:W-:Y:S02]  /*0320*/  @!P1 LOP3.LUT R2, RZ, R4, RZ, 0x33, !PT ;  /* 0x00000004ff029212 */ /* 0x000fe400078e33ff */
[----:B------:R-:W-:-:S03]  /*0330*/  LEA.HI R3, R3, R0, RZ, 0x6 ;  /* 0x0000000003037211 */ /* 0x000fc600078f30ff */
[----:B------:R-:W-:Y:S02]  /*0340*/  IMAD.SHL.U32 R13, R2, 0x8, RZ ;  /* 0x00000008020d7824 */ /* 0x000fe400078e00ff */
[----:B------:R-:W-:-:S03]  /*0350*/  IMAD.MOV R2, RZ, RZ, -R2 ;  /* 0x000000ffff027224 */ /* 0x000fc600078e0a02 */
[----:B------:R-:W-:Y:S01]  /*0360*/  LEA.HI.SX32 R3, R3, -R13, 0x1a ;  /* 0x8000000d03037211 */ /* 0x000fe200078fd2ff */
[----:B------:R-:W-:Y:S01]  /*0370*/  IMAD R12, R4, R2, R7 ;  /* 0x00000002040c7224 */ /* 0x000fe200078e0207 */
[----:B------:R-:W-:Y:S01]  /*0380*/  IABS R2, R19 ;  /* 0x0000001300027213 */ /* 0x000fe20000000000 */
[----:B------:R-:W-:Y:S01]  /*0390*/  IMAD.MOV.U32 R4, RZ, RZ, RZ ;  /* 0x000000ffff047224 */ /* 0x000fe200078e00ff */
[----:B------:R-:W-:Y:S02]  /*03a0*/  VIMNMX R15, R3, 0x8, PT ;  /* 0x00000008030f7848 */ /* 0x000fe40003fe0100 */
[----:B------:R-:W-:Y:S02]  /*03b0*/  IABS R3, R11 ;  /* 0x0000000b00037213 */ /* 0x000fe40000000000 */
[----:B------:R-:W-:Y:S02]  /*03c0*/  IABS R9, R15 ;  /* 0x0000000f00097213 */ /* 0x000fe40000000000 */
[----:B------:R-:W1:Y:S08]  /*03d0*/  I2F.RP R7, R3 ;  /* 0x0000000300077306 */ /* 0x000e700000209400 */
[----:B------:R-:W2:Y:S08]  /*03e0*/  I2F.RP R0, R9 ;  /* 0x0000000900007306 */ /* 0x000eb00000209400 */
[----:B-1----:R-:W-:Y:S08]  /*03f0*/  MUFU.RCP R7, R7 ;  /* 0x0000000700077308 */ /* 0x002ff00000001000 */
[----:B--2---:R-:W1:Y:S02]  /*0400*/  MUFU.RCP R0, R0 ;  /* 0x0000000000007308 */ /* 0x004e640000001000 */
[----:B-1----:R-:W-:Y:S01]  /*0410*/  VIADD R5, R0, 0xffffffe ;  /* 0x0ffffffe00057836 */ /* 0x002fe20000000000 */
[----:B------:R-:W-:-:S05]  /*0420*/  IABS R0, R12 ;  /* 0x0000000c00007213 */ /* 0x000fca0000000000 */
[----:B------:R-:W1:Y:S02]  /*0430*/  F2I.FTZ.U32.TRUNC.NTZ R5, R5 ;  /* 0x0000000500057305 */ /* 0x000e64000021f000 */
[----:B-1----:R-:W-:-:S04]  /*0440*/  IMAD.MOV R6, RZ, RZ, -R5 ;  /* 0x000000ffff067224 */ /* 0x002fc800078e0a05 */
[----:B------:R-:W-:Y:S01]  /*0450*/  IMAD R11, R6, R9, RZ ;  /* 0x00000009060b7224 */ /* 0x000fe200078e02ff */
[----:B------:R-:W-:-:S03]  /*0460*/  IABS R6, R15 ;  /* 0x0000000f00067213 */ /* 0x000fc60000000000 */
[----:B------:R-:W-:-:S04]  /*0470*/  IMAD.HI.U32 R4, R5, R11, R4 ;  /* 0x0000000b05047227 */ /* 0x000fc800078e0004 */
[----:B------:R-:W-:Y:S02]  /*0480*/  IMAD.MOV.U32 R5, RZ, RZ, R0 ;  /* 0x000000ffff057224 */ /* 0x000fe400078e0000 */
[----:B------:R-:W-:Y:S02]  /*0490*/  IMAD.MOV R0, RZ, RZ, -R6 ;  /* 0x000000ffff007224 */ /* 0x000fe400078e0a06 */
[----:B------:R-:W-:Y:S01]  /*04a0*/  IMAD.HI.U32 R4, R4, R5, RZ ;  /* 0x0000000504047227 */ /* 0x000fe200078e00ff */
[----:B------:R-:W1:Y:S03]  /*04b0*/  I2F.RP R6, R2 ;  /* 0x0000000200067306 */ /* 0x000e660000209400 */
[----:B------:R-:W-:Y:S02]  /*04c0*/  IMAD R0, R4, R0, R5 ;  /* 0x0000000004007224 */ /* 0x000fe400078e0205 */
[----:B------:R-:W-:-:S02]  /*04d0*/  VIADD R5, R7, 0xffffffe ;  /* 0x0ffffffe07057836 */ /* 0x000fc40000000000 */
[----:B------:R-:W-:Y:S01]  /*04e0*/  IMAD.SHL.U32 R11, R167, 0x80, RZ ;  /* 0x00000080a70b7824 */ /* 0x000fe200078e00ff */
[----:B------:R-:W-:-:S03]  /*04f0*/  ISETP.GT.U32.AND P1, PT, R9, R0, PT ;  /* 0x000000000900720c */ /* 0x000fc60003f24070 */
[----:B------:R-:W2:Y:S08]  /*0500*/  F2I.FTZ.U32.TRUNC.NTZ R5, R5 ;  /* 0x0000000500057305 */ /* 0x000eb0000021f000 */
[----:B-1----:R-:W1:Y:S02]  /*0510*/  MUFU.RCP R6, R6 ;  /* 0x0000000600067308 */ /* 0x002e640000001000 */
[----:B------:R-:W-:-:S02]  /*0520*/  @!P1 IMAD.IADD R0, R0, 0x1, -R9 ;  /* 0x0000000100009824 */ /* 0x000fc400078e0a09 */
[----:B------:R-:W-:Y:S01]  /*0530*/  @!P1 VIADD R4, R4, 0x1 ;  /* 0x0000000104049836 */ /* 0x000fe20000000000 */
[----:B------:R-:W-:Y:S02]  /*0540*/  ISETP.NE.AND P1, PT, R15, RZ, PT ;  /* 0x000000ff0f00720c */ /* 0x000fe40003f25270 */
[----:B------:R-:W-:Y:S01]  /*0550*/  ISETP.GE.U32.AND P0, PT, R0, R9, PT ;  /* 0x000000090000720c */ /* 0x000fe20003f06070 */
[----:B--2---:R-:W-:Y:S01]  /*0560*/  IMAD.MOV R7, RZ, RZ, -R5 ;  /* 0x000000ffff077224 */ /* 0x004fe200078e0a05 */
[----:B------:R-:W-:-:S04]  /*0570*/  LOP3.LUT R0, R12, R15, RZ, 0x3c, !PT ;  /* 0x0000000f0c007212 */ /* 0x000fc800078e3cff */
[----:B------:R-:W-:Y:S02]  /*0580*/  ISETP.GE.AND P2, PT, R0, RZ, PT ;  /* 0x000000ff0000720c */ /* 0x000fe40003f46270 */
[----:B------:R-:W-:Y:S01]  /*0590*/  SHF.R.U32.HI R0, RZ, 0x6, R14 ;  /* 0x00000006ff007819 */ /* 0x000fe2000001160e */
[----:B-1----:R-:W-:-:S03]  /*05a0*/  VIADD R6, R6, 0xffffffe ;  /* 0x0ffffffe06067836 */ /* 0x002fc60000000000 */
[----:B------:R-:W-:Y:S01]  /*05b0*/  SGXT.U32 R168, R0, 0x1 ;  /* 0x0000000100a8781a */ /* 0x000fe20000000000 */
[----:B------:R-:W-:Y:S01]  /*05c0*/  @P0 VIADD R4, R4, 0x1 ;  /* 0x0000000104040836 */ /* 0x000fe20000000000 */
[----:B------:R1:W2:Y:S03]  /*05d0*/  F2I.FTZ.U32.TRUNC.NTZ R9, R6 ;  /* 0x0000000600097305 */ /* 0x0002a6000021f000 */
[----:B------:R-:W-:Y:S02]  /*05e0*/  IMAD.MOV.U32 R16, RZ, RZ, R4 ;  /* 0x000000ffff107224 */ /* 0x000fe400078e0004 */
[----:B------:R-:W-:Y:S02]  /*05f0*/  IMAD.MOV.U32 R4, RZ, RZ, R7 ;  /* 0x000000ffff047224 */ /* 0x000fe400078e0007 */
[----:B------:R-:W-:Y:S01]  /*0600*/  @!P2 IMAD.MOV R16, RZ, RZ, -R16 ;  /* 0x000000ffff10a224 */ /* 0x000fe200078e0a10 */
[----:B------:R-:W-:Y:S01]  /*0610*/  @!P1 LOP3.LUT R16, RZ, R15, RZ, 0x33, !PT ;  /* 0x0000000fff109212 */ /* 0x000fe200078e33ff */
[----:B------:R-:W-:Y:S01]  /*0620*/  IMAD R7, R4, R3, RZ ;  /* 0x0000000304077224 */ /* 0x000fe200078e02ff */
[----:B-1----:R-:W-:Y:S01]  /*0630*/  LOP3.LUT R6, R14, 0x40, RZ, 0xc0, !PT ;  /* 0x000000400e067812 */ /* 0x002fe200078ec0ff */
[----:B------:R-:W-:Y:S01]  /*0640*/  IMAD.MOV.U32 R4, RZ, RZ, RZ ;  /* 0x000000ffff047224 */ /* 0x000fe200078e00ff */
[--C-:B------:R-:W-:Y:S01]  /*0650*/  PRMT R0, R168, 0x6540, R16.reuse ;  /* 0x00006540a8007816 */ /* 0x100fe20000000010 */
[----:B------:R-:W-:Y:S01]  /*0660*/  IMAD.MOV R10, RZ, RZ, -R16 ;  /* 0x000000ffff0a7224 */ /* 0x000fe200078e0a10 */
[----:B------:R-:W-:Y:S01]  /*0670*/  LEA.HI R6, R6, R11, RZ, 0x1c ;  /* 0x0000000b06067211 */ /* 0x000fe200078fe0ff */
[----:B------:R-:W-:Y:S01]  /*0680*/  IMAD.HI.U32 R4, R5, R7, R4 ;  /* 0x0000000705047227 */ /* 0x000fe200078e0004 */
[----:B------:R-:W-:-:S02]  /*0690*/  SHF.R.S32.HI R5, RZ, 0x6, R14 ;  /* 0x00000006ff057819 */ /* 0x000fc4000001140e */
[----:B------:R-:W-:Y:S01]  /*06a0*/  IABS R166, R0 ;  /* 0x0000000000a67213 */ /* 0x000fe20000000000 */
[----:B--2---:R-:W-:Y:S01]  /*06b0*/  IMAD.MOV R17, RZ, RZ, -R9 ;  /* 0x000000ffff117224 */ /* 0x004fe200078e0a09 */
[----:B------:R-:W-:Y:S01]  /*06c0*/  SGXT R5, R5, 0x1 ;  /* 0x000000010505781a */ /* 0x000fe20000000200 */
[----:B------:R-:W-:Y:S01]  /*06d0*/  IMAD R10, R15, R10, R12 ;  /* 0x0000000a0f0a7224 */ /* 0x000fe200078e020c */
[----:B------:R-:W-:Y:S01]  /*06e0*/  LOP3.LUT R23, R0, 0xfe, RZ, 0xfc, !PT ;  /* 0x000000fe00177812 */ /* 0x000fe200078efcff */
[----:B------:R-:W-:Y:S01]  /*06f0*/  IMAD.HI.U32 R7, R4, R166, RZ ;  /* 0x000000a604077227 */ /* 0x000fe200078e00ff */
[----:B------:R-:W-:Y:S02]  /*0700*/  LOP3.LUT R5, R5, 0x90, RZ, 0xc0, !PT ;  /* 0x0000009005057812 */ /* 0x000fe400078ec0ff */
[----:B------:R-:W-:Y:S01]  /*0710*/  IABS R164, R23 ;  /* 0x0000001700a47213 */ /* 0x000fe20000000000 */
[----:B------:R-:W-:Y:S01]  /*0720*/  IMAD R11, R17, R2, RZ ;  /* 0x00000002110b7224 */ /* 0x000fe200078e02ff */
[----:B------:R-:W-:Y:S01]  /*0730*/  LOP3.LUT R5, R5, 0x7c, R8, 0x78, !PT ;  /* 0x0000007c05057812 */ /* 0x000fe200078e7808 */
[----:B------:R-:W-:Y:S01]  /*0740*/  IMAD.MOV.U32 R8, RZ, RZ, RZ ;  /* 0x000000ffff087224 */ /* 0x000fe200078e00ff */
[----:B------:R-:W-:Y:S01]  /*0750*/  STL [R1+0x5ec], R23 ;  /* 0x0005ec1701007387 */ /* 0x000fe20000100800 */
[----:B------:R-:W-:Y:S01]  /*0760*/  IMAD.MOV R12, RZ, RZ, -R7 ;  /* 0x000000ffff0c7224 */ /* 0x000fe200078e0a07 */
[C---:B------:R-:W-:Y:S01]  /*0770*/  LOP3.LUT R247, R0.reuse, 0x60, RZ, 0xfc, !PT ;  /* 0x0000006000f77812 */ /* 0x040fe200078efcff */
[----:B------:R-:W-:Y:S01]  /*0780*/  IMAD.HI.U32 R7, R9, R11, R8 ;  /* 0x0000000b09077227 */ /* 0x000fe200078e0008 */
[----:B------:R-:W-:-:S02]  /*0790*/  LOP3.LUT R241, R0, 0x6a, RZ, 0xfc, !PT ;  /* 0x0000006a00f17812 */ /* 0x000fc400078efcff */
[----:B------:R-:W-:Y:S01]  /*07a0*/  IABS R117, R247 ;  /* 0x000000f700757213 */ /* 0x000fe20000000000 */
[----:B------:R-:W-:Y:S01]  /*07b0*/  IMAD.SHL.U32 R9, R16, 0x100, RZ ;  /* 0x0000010010097824 */ /* 0x000fe200078e00ff */
[----:B------:R-:W-:Y:S01]  /*07c0*/  IABS R112, R241 ;  /* 0x000000f100707213 */ /* 0x000fe20000000000 */
[----:B------:R-:W-:Y:S01]  /*07d0*/  IMAD R166, R3, R12, R166 ;  /* 0x0000000c03a67224 */ /* 0x000fe200078e02a6 */
[----:B------:R-:W-:Y:S01]  /*07e0*/  LOP3.LUT R236, R0, 0x74, RZ, 0xfc, !PT ;  /* 0x0000007400ec7812 */ /* 0x000fe200078efcff */
[C---:B------:R-:W-:Y:S01]  /*07f0*/  IMAD.HI.U32 R15, R4.reuse, R164, RZ ;  /* 0x000000a4040f7227 */ /* 0x040fe200078e00ff */
[C-C-:B------:R-:W-:Y:S02]  /*0800*/  LOP3.LUT R169, R9.reuse, 0x6, R168.reuse, 0xfe, !PT ;  /* 0x0000000609a97812 */ /* 0x140fe400078efea8 */
[----:B------:R-:W-:Y:S01]  /*0810*/  LOP3.LUT R18, R9, 0x2, R168, 0xfe, !PT ;  /* 0x0000000209127812 */ /* 0x000fe200078efea8 */
[----:B------:R-:W-:Y:S01]  /*0820*/  IMAD.MOV R15, RZ, RZ, -R15 ;  /* 0x000000ffff0f7224 */ /* 0x000fe200078e0a0f */
[----:B------:R-:W-:Y:S01]  /*0830*/  IABS R158, R169 ;  /* 0x000000a9009e7213 */ /* 0x000fe20000000000 */
[----:B------:R-:W-:Y:S01]  /*0840*/  IMAD.IADD R8, R13, 0x1, R10 ;  /* 0x000000010d087824 */ /* 0x000fe200078e020a */
[C-C-:B------:R-:W-:Y:S01]  /*0850*/  LOP3.LUT R21, R9.reuse, 0x4, R168.reuse, 0xfe, !PT ;  /* 0x0000000409157812 */ /* 0x140fe200078efea8 */
[----:B------:R1:W-:Y:S01]  /*0860*/  STL [R1+0x5d4], R18 ;  /* 0x0005d41201007387 */ /* 0x0003e20000100800 */
[C-C-:B------:R-:W-:Y:S01]  /*0870*/  LOP3.LUT R170, R9.reuse, 0x8, R168.reuse, 0xfe, !PT ;  /* 0x0000000809aa7812 */ /* 0x140fe200078efea8 */
[C---:B------:R-:W-:Y:S01]  /*0880*/  IMAD.HI.U32 R12, R4.reuse, R158, RZ ;  /* 0x0000009e040c7227 */ /* 0x040fe200078e00ff */
[----:B------:R-:W-:Y:S01]  /*0890*/  IABS R162, R18 ;  /* 0x0000001200a27213 */ /* 0x000fe20000000000 */
[----:B------:R-:W-:Y:S01]  /*08a0*/  STL [R1+0x5e8], R21 ;  /* 0x0005e81501007387 */ /* 0x000fe20000100800 */
[C---:B------:R-:W-:Y:S01]  /*08b0*/  LOP3.LUT R22, R9.reuse, 0xa, R168, 0xfe, !PT ;  /* 0x0000000a09167812 */ /* 0x040fe200078efea8 */
[----:B------:R-:W-:Y:S01]  /*08c0*/  IMAD.MOV R12, RZ, RZ, -R12 ;  /* 0x000000ffff0c7224 */ /* 0x000fe200078e0a0c */
[C-C-:B----4-:R-:W-:Y:S01]  /*08d0*/  LOP3.LUT R19, R9.reuse, 0xc, R168.reuse, 0xfe, !PT ;  /* 0x0000000c09137812 */ /* 0x150fe200078efea8 */
[----:B------:R-:W-:Y:S01]  /*08e0*/  STL [R1+0x5e4], R169 ;  /* 0x0005e4a901007387 */ /* 0x000fe20000100800 */
[----:B------:R-:W-:Y:S01]  /*08f0*/  LOP3.LUT R17, R9, 0x10, R168, 0xfe, !PT ;  /* 0x0000001009117812 */ /* 0x000fe200078efea8 */
[----:B------:R-:W-:Y:S01]  /*0900*/  IMAD R158, R3, R12, R158 ;  /* 0x0000000c039e7224 */ /* 0x000fe200078e029e */
[C-C-:B-1----:R-:W-:Y:S01]  /*0910*/  LOP3.LUT R18, R9.reuse, 0xe, R168.reuse, 0xfe, !PT ;  /* 0x0000000e09127812 */ /* 0x142fe200078efea8 */
[----:B------:R-:W-:Y:S01]  /*0920*/  STL [R1+0x5e0], R170 ;  /* 0x0005e0aa01007387 */ /* 0x000fe20000100800 */
[----:B------:R-:W-:Y:S01]  /*0930*/  LOP3.LUT R16, R9, 0x12, R168, 0xfe, !PT ;  /* 0x0000001209107812 */ /* 0x000fe200078efea8 */
[----:B------:R-:W-:Y:S01]  /*0940*/  IMAD R164, R3, R15, R164 ;  /* 0x0000000f03a47224 */ /* 0x000fe200078e02a4 */
[----:B------:R-:W-:Y:S01]  /*0950*/  IABS R153, R18 ;  /* 0x0000001200997213 */ /* 0x000fe20000000000 */
[----:B------:R-:W-:Y:S01]  /*0960*/  STL [R1+0x5dc], R22 ;  /* 0x0005dc1601007387 */ /* 0x000fe20000100800 */
[----:B------:R-:W-:Y:S01]  /*0970*/  IABS R156, R170 ;  /* 0x000000aa009c7213 */ /* 0x000fe20000000000 */
[C---:B------:R-:W-:Y:S01]  /*0980*/  IMAD.HI.U32 R10, R4.reuse, R162, RZ ;  /* 0x000000a2040a7227 */ /* 0x040fe200078e00ff */
[----:B------:R-:W-:Y:S01]  /*0990*/  IABS R155, R17 ;  /* 0x00000011009b7213 */ /* 0x000fe20000000000 */
[----:B------:R1:W-:Y:S01]  /*09a0*/  STL [R1+0x5d8], R19 ;  /* 0x0005d81301007387 */ /* 0x0003e20000100800 */
[----:B------:R-:W-:Y:S01]  /*09b0*/  IABS R157, R16 ;  /* 0x00000010009d7213 */ /* 0x000fe20000000000 */
[C---:B------:R-:W-:Y:S01]  /*09c0*/  IMAD.HI.U32 R12, R4.reuse, R153, RZ ;  /* 0x00000099040c7227 */ /* 0x040fe200078e00ff */
[C-C-:B------:R-:W-:Y:S01]  /*09d0*/  LOP3.LUT R20, R9.reuse, 0x18, R168.reuse, 0xfe, !PT ;  /* 0x0000001809147812 */ /* 0x140fe200078efea8 */
[----:B------:R-:W-:Y:S01]  /*09e0*/  STL [R1+0x5d0], R18 ;  /* 0x0005d01201007387 */ /* 0x000fe20000100800 */
[----:B------:R-:W-:Y:S01]  /*09f0*/  IABS R160, R21 ;  /* 0x0000001500a07213 */ /* 0x000fe20000000000 */
[C---:B------:R-:W-:Y:S01]  /*0a00*/  IMAD.HI.U32 R13, R4.reuse, R156, RZ ;  /* 0x0000009c040d7227 */ /* 0x040fe200078e00ff */
[----:B------:R-:W-:Y:S01]  /*0a10*/  IABS R163, R20 ;  /* 0x0000001400a37213 */ /* 0x000fe20000000000 */
[----:B------:R2:W-:Y:S01]  /*0a20*/  STL [R1+0x5c8], R17 ;  /* 0x0005c81101007387 */ /* 0x0005e20000100800 */
[C-C-:B------:R-:W-:Y:S01]  /*0a30*/  LOP3.LUT R159, R9.reuse, 0x14, R168.reuse, 0xfe, !PT ;  /* 0x00000014099f7812 */ /* 0x140fe200078efea8 */
[C---:B------:R-:W-:Y:S01]  /*0a40*/  IMAD.HI.U32 R15, R4.reuse, R157, RZ ;  /* 0x0000009d040f7227 */ /* 0x040fe200078e00ff */
[C---:B------:R-:W-:Y:S01]  /*0a50*/  LOP3.LUT R161, R9.reuse, 0x16, R168, 0xfe, !PT ;  /* 0x0000001609a17812 */ /* 0x040fe200078efea8 */
[----:B------:R-:W-:Y:S01]  /*0a60*/  STL [R1+0x5c4], R16 ;  /* 0x0005c41001007387 */ /* 0x000fe20000100800 */
[----:B------:R-:W-:Y:S01]  /*0a70*/  IABS R152, R19 ;  /* 0x0000001300987213 */ /* 0x000fe20000000000 */
[----:B------:R-:W-:Y:S01]  /*0a80*/  IMAD.MOV R12, RZ, RZ, -R12 ;  /* 0x000000ffff0c7224 */ /* 0x000fe200078e0a0c */
[C-C-:B-1----:R-:W-:Y:S01]  /*0a90*/  LOP3.LUT R19, R9.reuse, 0x1a, R168.reuse, 0xfe, !PT ;  /* 0x0000001a09137812 */ /* 0x142fe200078efea8 */
[C---:B------:R-:W-:Y:S01]  /*0aa0*/  IMAD.HI.U32 R11, R4.reuse, R160, RZ ;  /* 0x000000a0040b7227 */ /* 0x040fe200078e00ff */
[C-C-:B------:R-:W-:Y:S01]  /*0ab0*/  LOP3.LUT R171, R9.reuse, 0x22, R168.reuse, 0xfe, !PT ;  /* 0x0000002209ab7812 */ /* 0x140fe200078efea8 */
[----:B------:R-:W-:Y:S01]  /*0ac0*/  STL [R1+0x5c0], R159 ;  /* 0x0005c09f01007387 */ /* 0x000fe20000100800 */
[C-C-:B--2---:R-:W-:Y:S01]  /*0ad0*/  LOP3.LUT R17, R9.reuse, 0x1c, R168.reuse, 0xfe, !PT ;  /* 0x0000001c09117812 */ /* 0x144fe200078efea8 */
[----:B------:R-:W-:Y:S01]  /*0ae0*/  IMAD.MOV R13, RZ, RZ, -R13 ;  /* 0x000000ffff0d7224 */ /* 0x000fe200078e0a0d */
[--C-:B------:R-:W-:Y:S01]  /*0af0*/  LOP3.LUT R173, R9, 0x1e, R168.reuse, 0xfe, !PT ;  /* 0x0000001e09ad7812 */ /* 0x100fe200078efea8 */
[----:B------:R-:W-:Y:S01]  /*0b00*/  IMAD.MOV R18, RZ, RZ, -R15 ;  /* 0x000000ffff127224 */ /* 0x000fe200078e0a0f */
[----:B------:R-:W-:Y:S01]  /*0b10*/  IABS R151, R17 ;  /* 0x0000001100977213 */ /* 0x000fe20000000000 */
[----:B------:R-:W-:Y:S01]  /*0b20*/  IMAD R153, R3, R12, R153 ;  /* 0x0000000c03997224 */ /* 0x000fe200078e0299 */
[----:B------:R-:W-:Y:S01]  /*0b30*/  STL [R1+0x5bc], R161 ;  /* 0x0005bca101007387 */ /* 0x000fe20000100800 */
[----:B------:R-:W-:Y:S01]  /*0b40*/  IMAD.HI.U32 R12, R4, R163, RZ ;  /* 0x000000a3040c7227 */ /* 0x000fe200078e00ff */
[----:B------:R-:W-:-:S02]  /*0b50*/  LOP3.LUT R172, R9, 0x20, R168, 0xfe, !PT ;  /* 0x0000002009ac7812 */ /* 0x000fc400078efea8 */
[----:B------:R-:W-:Y:S01]  /*0b60*/  STL [R1+0x5b8], R20 ;  /* 0x0005b81401007387 */ /* 0x000fe20000100800 */
[C---:B------:R-:W-:Y:S01]  /*0b70*/  IMAD.HI.U32 R15, R4.reuse, R151, RZ ;  /* 0x00000097040f7227 */ /* 0x040fe200078e00ff */
[----:B------:R-:W-:Y:S02]  /*0b80*/  IABS R165, R19 ;  /* 0x0000001300a57213 */ /* 0x000fe40000000000 */
[----:B------:R1:W-:Y:S01]  /*0b90*/  STL [R1+0x5b4], R19 ;  /* 0x0005b41301007387 */ /* 0x0003e20000100800 */
[----:B------:R-:W-:Y:S01]  /*0ba0*/  IMAD.MOV R11, RZ, RZ, -R11 ;  /* 0x000000ffff0b7224 */ /* 0x000fe200078e0a0b */
[----:B------:R-:W-:Y:S01]  /*0bb0*/  IABS R148, R171 ;  /* 0x000000ab00947213 */ /* 0x000fe20000000000 */
[----:B------:R-:W-:Y:S01]  /*0bc0*/  IMAD R156, R3, R13, R156 ;  /* 0x0000000d039c7224 */ /* 0x000fe200078e029c */
[----:B------:R2:W-:Y:S01]  /*0bd0*/  STL [R1+0x5b0], R17 ;  /* 0x0005b01101007387 */ /* 0x0005e20000100800 */
[----:B------:R-:W-:Y:S01]  /*0be0*/  IMAD.HI.U32 R13, R4, R155, RZ ;  /* 0x0000009b040d7227 */ /* 0x000fe200078e00ff */
[----:B------:R-:W-:-:S02]  /*0bf0*/  IABS R149, R172 ;  /* 0x000000ac00957213 */ /* 0x000fc40000000000 */
[----:B------:R-:W-:Y:S01]  /*0c00*/  STL [R1+0x5ac], R173 ;  /* 0x0005acad01007387 */ /* 0x000fe20000100800 */
[----:B------:R-:W-:Y:S01]  /*0c10*/  IMAD.MOV R12, RZ, RZ, -R12 ;  /* 0x000000ffff0c7224 */ /* 0x000fe200078e0a0c */
[----:B-1----:R-:W-:Y:S01]  /*0c20*/  LOP3.LUT R19, R9, 0x24, R168, 0xfe, !PT ;  /* 0x0000002409137812 */ /* 0x002fe200078efea8 */
[----:B------:R-:W-:Y:S01]  /*0c30*/  IMAD.MOV R20, RZ, RZ, -R15 ;  /* 0x000000ffff147224 */ /* 0x000fe200078e0a0f */
[----:B------:R1:W-:Y:S01]  /*0c40*/  STL [R1+0x5a8], R172 ;  /* 0x0005a8ac01007387 */ /* 0x0003e20000100800 */
[----:B------:R-:W-:Y:S01]  /*0c50*/  IMAD R160, R3, R11, R160 ;  /* 0x0000000b03a07224 */ /* 0x000fe200078e02a0 */
[--C-:B--2---:R-:W-:Y:S01]  /*0c60*/  LOP3.LUT R17, R9, 0x26, R168.reuse, 0xfe, !PT ;  /* 0x0000002609117812 */ /* 0x104fe200078efea8 */
[C---:B------:R-:W-:Y:S01]  /*0c70*/  IMAD.HI.U32 R11, R4.reuse, R152, RZ ;  /* 0x00000098040b7227 */ /* 0x040fe200078e00ff */
[----:B------:R2:W-:Y:S01]  /*0c80*/  STL [R1+0x5a4], R171 ;  /* 0x0005a4ab01007387 */ /* 0x0005e20000100800 */
[----:B------:R-:W-:Y:S02]  /*0c90*/  IABS R147, R19 ;  /* 0x0000001300937213 */ /* 0x000fe40000000000 */
[----:B------:R-:W-:Y:S01]  /*0ca0*/  IMAD.MOV R16, RZ, RZ, -R13 ;  /* 0x000000ffff107224 */ /* 0x000fe200078e0a0d */
[----:B------:R-:W-:Y:S01]  /*0cb0*/  IABS R161, R161 ;  /* 0x000000a100a17213 */ /* 0x000fe20000000000 */
[----:B------:R-:W-:Y:S01]  /*0cc0*/  IMAD R163, R3, R12, R163 ;  /* 0x0000000c03a37224 */ /* 0x000fe200078e02a3 */
[--C-:B-1----:R-:W-:Y:S01]  /*0cd0*/  LOP3.LUT R172, R9, 0x28, R168.reuse, 0xfe, !PT ;  /* 0x0000002809ac7812 */ /* 0x102fe200078efea8 */
[----:B------:R-:W-:Y:S01]  /*0ce0*/  IMAD R151, R3, R20, R151 ;  /* 0x0000001403977224 */ /* 0x000fe200078e0297 */
[C-C-:B------:R-:W-:Y:S01]  /*0cf0*/  LOP3.LUT R20, R9.reuse, 0x2c, R168.reuse, 0xfe, !PT ;  /* 0x0000002c09147812 */ /* 0x140fe200078efea8 */
[C---:B------:R-:W-:Y:S01]  /*0d00*/  IMAD.HI.U32 R13, R4.reuse, R165, RZ ;  /* 0x000000a5040d7227 */ /* 0x040fe200078e00ff */
[--C-:B--2---:R-:W-:Y:S01]  /*0d10*/  LOP3.LUT R171, R9, 0x2a, R168.reuse, 0xfe, !PT ;  /* 0x0000002a09ab7812 */ /* 0x104fe200078efea8 */
[----:B------:R1:W-:Y:S01]  /*0d20*/  STL [R1+0x5a0], R19 ;  /* 0x0005a01301007387 */ /* 0x0003e20000100800 */
[----:B------:R-:W-:Y:S01]  /*0d30*/  IABS R146, R17 ;  /* 0x0000001100927213 */ /* 0x000fe20000000000 */
[C---:B------:R-:W-:Y:S01]  /*0d40*/  IMAD.HI.U32 R12, R4.reuse, R148, RZ ;  /* 0x00000094040c7227 */ /* 0x040fe200078e00ff */
[----:B------:R-:W-:Y:S01]  /*0d50*/  IABS R143, R20 ;  /* 0x00000014008f7213 */ /* 0x000fe20000000000 */
[----:B------:R2:W-:Y:S01]  /*0d60*/  STL [R1+0x59c], R17 ;  /* 0x00059c1101007387 */ /* 0x0005e20000100800 */
[----:B------:R-:W-:Y:S01]  /*0d70*/  IABS R144, R171 ;  /* 0x000000ab00907213 */ /* 0x000fe20000000000 */
[----:B------:R-:W-:Y:S01]  /*0d80*/  IMAD.MOV R11, RZ, RZ, -R11 ;  /* 0x000000ffff0b7224 */ /* 0x000fe200078e0a0b */
[----:B------:R-:W-:Y:S01]  /*0d90*/  IABS R145, R172 ;  /* 0x000000ac00917213 */ /* 0x000fe20000000000 */
[----:B------:R-:W-:Y:S01]  /*0da0*/  IMAD R157, R3, R18, R157 ;  /* 0x00000012039d7224 */ /* 0x000fe200078e029d */
[----:B------:R-:W-:Y:S01]  /*0db0*/  STL [R1+0x598], R172 ;  /* 0x000598ac01007387 */ /* 0x000fe20000100800 */
[C---:B-1----:R-:W-:Y:S01]  /*0dc0*/  LOP3.LUT R19, R9.reuse, 0x2e, R168, 0xfe, !PT ;  /* 0x0000002e09137812 */ /* 0x042fe200078efea8 */
[----:B------:R-:W-:Y:S01]  /*0dd0*/  IMAD.MOV R18, RZ, RZ, -R13 ;  /* 0x000000ffff127224 */ /* 0x000fe200078e0a0d */
[----:B------:R-:W-:Y:S01]  /*0de0*/  IABS R107, R236 ;  /* 0x000000ec006b7213 */ /* 0x000fe20000000000 */
[----:B------:R-:W-:Y:S01]  /*0df0*/  IMAD.MOV R12, RZ, RZ, -R12 ;  /* 0x000000ffff0c7224 */ /* 0x000fe200078e0a0c */
[----:B--2---:R-:W-:Y:S01]  /*0e00*/  LOP3.LUT R17, R9, 0x30, R168, 0xfe, !PT ;  /* 0x0000003009117812 */ /* 0x004fe200078efea8 */
[----:B------:R-:W-:Y:S01]  /*0e10*/  IMAD R152, R3, R11, R152 ;  /* 0x0000000b03987224 */ /* 0x000fe200078e0298 */
[----:B------:R1:W-:Y:S01]  /*0e20*/  STL [R1+0x594], R171 ;  /* 0x000594ab01007387 */ /* 0x0003e20000100800 */
[----:B------:R-:W-:Y:S01]  /*0e30*/  IMAD.HI.U32 R13, R4, R147, RZ ;  /* 0x00000093040d7227 */ /* 0x000fe200078e00ff */
[----:B------:R-:W-:-:S02]  /*0e40*/  IABS R142, R19 ;  /* 0x00000013008e7213 */ /* 0x000fc40000000000 */
[----:B------:R2:W-:Y:S01]  /*0e50*/  STL [R1+0x590], R20 ;  /* 0x0005901401007387 */ /* 0x0005e20000100800 */
[C---:B------:R-:W-:Y:S01]  /*0e60*/  IMAD.HI.U32 R11, R4.reuse, R161, RZ ;  /* 0x000000a1040b7227 */ /* 0x040fe200078e00ff */
[----:B------:R-:W-:Y:S02]  /*0e70*/  IABS R141, R17 ;  /* 0x00000011008d7213 */ /* 0x000fe40000000000 */
[----:B------:R3:W-:Y:S01]  /*0e80*/  STL [R1+0x58c], R19 ;  /* 0x00058c1301007387 */ /* 0x0007e20000100800 */
[C---:B------:R-:W-:Y:S01]  /*0e90*/  IMAD.HI.U32 R15, R4.reuse, R146, RZ ;  /* 0x00000092040f7227 */ /* 0x040fe200078e00ff */
[--C-:B-1----:R-:W-:Y:S02]  /*0ea0*/  LOP3.LUT R171, R9, 0x32, R168.reuse, 0xfe, !PT ;  /* 0x0000003209ab7812 */ /* 0x102fe400078efea8 */
[----:B------:R1:W-:Y:S01]  /*0eb0*/  STL [R1+0x588], R17 ;  /* 0x0005881101007387 */ /* 0x0003e20000100800 */
[----:B------:R-:W-:Y:S01]  /*0ec0*/  IMAD R165, R3, R18, R165 ;  /* 0x0000001203a57224 */ /* 0x000fe200078e02a5 */
[----:B--2---:R-:W-:Y:S01]  /*0ed0*/  LOP3.LUT R20, R9, 0x34, R168, 0xfe, !PT ;  /* 0x0000003409147812 */ /* 0x004fe200078efea8 */
[C---:B------:R-:W-:Y:S01]  /*0ee0*/  IMAD R148, R3.reuse, R12, R148 ;  /* 0x0000000c03947224 */ /* 0x040fe200078e0294 */
[----:B------:R2:W-:Y:S01]  /*0ef0*/  STL [R1+0x584], R171 ;  /* 0x000584ab01007387 */ /* 0x0005e20000100800 */
[----:B------:R-:W-:Y:S01]  /*0f00*/  IMAD R155, R3, R16, R155 ;  /* 0x00000010039b7224 */ /* 0x000fe200078e029b */
[C-C-:B---3--:R-:W-:Y:S01]  /*0f10*/  LOP3.LUT R19, R9.reuse, 0x36, R168.reuse, 0xfe, !PT ;  /* 0x0000003609137812 */ /* 0x148fe200078efea8 */
[----:B------:R-:W-:Y:S01]  /*0f20*/  IMAD.MOV R18, RZ, RZ, -R13 ;  /* 0x000000ffff127224 */ /* 0x000fe200078e0a0d */
[----:B------:R3:W-:Y:S01]  /*0f30*/  STL [R1+0x580], R20 ;  /* 0x0005801401007387 */ /* 0x0007e20000100800 */
[----:B------:R-:W-:Y:S01]  /*0f40*/  IMAD.HI.U32 R12, R4, R143, RZ ;  /* 0x0000008f040c7227 */ /* 0x000fe200078e00ff */
[----:B-1----:R-:W-:-:S02]  /*0f50*/  LOP3.LUT R17, R9, 0x3a, R168, 0xfe, !PT ;  /* 0x0000003a09117812 */ /* 0x002fc400078efea8 */
[----:B------:R-:W-:Y:S01]  /*0f60*/  IABS R138, R19 ;  /* 0x00000013008a7213 */ /* 0x000fe20000000000 */
[----:B------:R-:W-:Y:S01]  /*0f70*/  IMAD.MOV R16, RZ, RZ, -R11 ;  /* 0x000000ffff107224 */ /* 0x000fe200078e0a0b */
[----:B------:R-:W-:Y:S01]  /*0f80*/  IABS R136, R17 ;  /* 0x0000001100887213 */ /* 0x000fe20000000000 */
[----:B------:R-:W-:Y:S01]  /*0f90*/  IMAD.HI.U32 R11, R4, R149, RZ ;  /* 0x00000095040b7227 */ /* 0x000fe200078e00ff */
[----:B------:R-:W-:Y:S01]  /*0fa0*/  IABS R140, R171 ;  /* 0x000000ab008c7213 */ /* 0x000fe20000000000 */
[----:B------:R1:W-:Y:S01]  /*0fb0*/  STL [R1+0x57c], R19 ;  /* 0x00057c1301007387 */ /* 0x0003e20000100800 */
[--C-:B------:R-:W-:Y:S01]  /*0fc0*/  LOP3.LUT R172, R9, 0x3c, R168.reuse, 0xfe, !PT ;  /* 0x0000003c09ac7812 */ /* 0x100fe200078efea8 */
[----:B------:R-:W-:Y:S01]  /*0fd0*/  IMAD.MOV R15, RZ, RZ, -R15 ;  /* 0x000000ffff0f7224 */ /* 0x000fe200078e0a0f */
[----:B------:R-:W-:Y:S01]  /*0fe0*/  IABS R139, R20 ;  /* 0x00000014008b7213 */ /* 0x000fe20000000000 */
[----:B------:R-:W-:Y:S01]  /*0ff0*/  IMAD R147, R3, R18, R147 ;  /* 0x0000001203937224 */ /* 0x000fe200078e0293 */
[C---:B------:R-:W-:Y:S01]  /*1000*/  LOP3.LUT R18, R9.reuse, 0x38, R168, 0xfe, !PT ;  /* 0x0000003809127812 */ /* 0x040fe200078efea8 */
[----:B------:R-:W-:Y:S01]  /*1010*/  IMAD.MOV R12, RZ, RZ, -R12 ;  /* 0x000000ffff0c7224 */ /* 0x000fe200078e0a0c */
[----:B--2---:R-:W-:Y:S01]  /*1020*/  LOP3.LUT R171, R9, 0x3e, R168, 0xfe, !PT ;  /* 0x0000003e09ab7812 */ /* 0x004fe200078efea8 */
[C---:B------:R-:W-:Y:S01]  /*1030*/  IMAD R161, R3.reuse, R16, R161 ;  /* 0x0000001003a17224 */ /* 0x040fe200078e02a1 */
[C---:B---3--:R-:W-:Y:S01]  /*1040*/  LOP3.LUT R20, R0.reuse, 0x40, RZ, 0xfc, !PT ;  /* 0x0000004000147812 */ /* 0x048fe200078efcff */
[----:B------:R-:W-:Y:S01]  /*1050*/  IMAD.MOV R16, RZ, RZ, -R11 ;  /* 0x000000ffff107224 */ /* 0x000fe200078e0a0b */
[----:B-1----:R-:W-:Y:S01]  /*1060*/  LOP3.LUT R19, R0, 0x42, RZ, 0xfc, !PT ;  /* 0x0000004200137812 */ /* 0x002fe200078efcff */
[----:B------:R-:W-:Y:S01]  /*1070*/  IMAD R146, R3, R15, R146 ;  /* 0x0000000f03927224 */ /* 0x000fe200078e0292 */
[----:B------:R-:W-:Y:S01]  /*1080*/  STL [R1+0x578], R18 ;  /* 0x0005781201007387 */ /* 0x000fe20000100800 */
[----:B------:R-:W-:Y:S01]  /*1090*/  IMAD.HI.U32 R15, R4, R141, RZ ;  /* 0x0000008d040f7227 */ /* 0x000fe200078e00ff */
[----:B------:R-:W-:-:S02]  /*10a0*/  IABS R132, R19 ;  /* 0x0000001300847213 */ /* 0x000fc40000000000 */
[----:B------:R1:W-:Y:S01]  /*10b0*/  STL [R1+0x574], R17 ;  /* 0x0005741101007387 */ /* 0x0003e20000100800 */
[C---:B------:R-:W-:Y:S01]  /*10c0*/  IMAD R143, R3.reuse, R12, R143 ;  /* 0x0000000c038f7224 */ /* 0x040fe200078e028f */
[----:B------:R-:W-:Y:S01]  /*10d0*/  IABS R135, R172 ;  /* 0x000000ac00877213 */ /* 0x000fe20000000000 */
[----:B------:R-:W-:Y:S01]  /*10e0*/  IMAD.HI.U32 R12, R4, R138, RZ ;  /* 0x0000008a040c7227 */ /* 0x000fe200078e00ff */
[----:B------:R2:W-:Y:S01]  /*10f0*/  STL [R1+0x570], R172 ;  /* 0x000570ac01007387 */ /* 0x0005e20000100800 */
[----:B------:R-:W-:Y:S02]  /*1100*/  IABS R134, R171 ;  /* 0x000000ab00867213 */ /* 0x000fe40000000000 */
[----:B------:R-:W-:Y:S01]  /*1110*/  IMAD R149, R3, R16, R149 ;  /* 0x0000001003957224 */ /* 0x000fe200078e0295 */
[----:B------:R3:W-:Y:S01]  /*1120*/  STL [R1+0x56c], R171 ;  /* 0x00056cab01007387 */ /* 0x0007e20000100800 */
[----:B------:R-:W-:Y:S01]  /*1130*/  IMAD.MOV R16, RZ, RZ, -R15 ;  /* 0x000000ffff107224 */ /* 0x000fe200078e0a0f */
[----:B-1----:R-:W-:Y:S01]  /*1140*/  LOP3.LUT R17, R0, 0x44, RZ, 0xfc, !PT ;  /* 0x0000004400117812 */ /* 0x002fe200078efcff */
[----:B------:R-:W-:Y:S01]  /*1150*/  IMAD.HI.U32 R15, R4, R136, RZ ;  /* 0x00000088040f7227 */ /* 0x000fe200078e00ff */
[----:B------:R-:W-:Y:S01]  /*1160*/  STL [R1+0x568], R20 ;  /* 0x0005681401007387 */ /* 0x000fe20000100800 */
[----:B------:R-:W-:-:S02]  /*1170*/  LOP3.LUT R231, R0, 0x7e, RZ, 0xfc, !PT ;  /* 0x0000007e00e77812 */ /* 0x000fc400078efcff */
[----:B------:R-:W-:Y:S01]  /*1180*/  IMAD.MOV R12, RZ, RZ, -R12 ;  /* 0x000000ffff0c7224 */ /* 0x000fe200078e0a0c */
[----:B------:R1:W-:Y:S01]  /*1190*/  STL [R1+0x6b4], R19 ;  /* 0x0006b41301007387 */ /* 0x0003e20000100800 */
[----:B------:R-:W-:Y:S01]  /*11a0*/  IMAD.MOV R15, RZ, RZ, -R15 ;  /* 0x000000ffff0f7224 */ /* 0x000fe200078e0a0f */
[----:B------:R-:W-:Y:S01]  /*11b0*/  IABS R131, R17 ;  /* 0x0000001100837213 */ /* 0x000fe20000000000 */
[C---:B------:R-:W-:Y:S01]  /*11c0*/  IMAD R138, R3.reuse, R12, R138 ;  /* 0x0000000c038a7224 */ /* 0x040fe200078e028a */
[----:B------:R4:W-:Y:S01]  /*11d0*/  STL [R1+0x6b0], R17 ;  /* 0x0006b01101007387 */ /* 0x0009e20000100800 */
[----:B--2---:R-:W-:Y:S01]  /*11e0*/  LOP3.LUT R172, R0, 0x46, RZ, 0xfc, !PT ;  /* 0x0000004600ac7812 */ /* 0x004fe200078efcff */
[----:B------:R-:W-:Y:S01]  /*11f0*/  IMAD.HI.U32 R12, R4, R132, RZ ;  /* 0x00000084040c7227 */ /* 0x000fe200078e00ff */
[C---:B---3--:R-:W-:Y:S02]  /*1200*/  LOP3.LUT R171, R0.reuse, 0x48, RZ, 0xfc, !PT ;  /* 0x0000004800ab7812 */ /* 0x048fe400078efcff */
[----:B------:R-:W-:Y:S01]  /*1210*/  IABS R102, R231 ;  /* 0x000000e700667213 */ /* 0x000fe20000000000 */
[C---:B------:R-:W-:Y:S01]  /*1220*/  IMAD R136, R3.reuse, R15, R136 ;  /* 0x0000000f03887224 */ /* 0x040fe200078e0288 */
[C---:B-1----:R-:W-:Y:S01]  /*1230*/  LOP3.LUT R19, R0.reuse, 0x4a, RZ, 0xfc, !PT ;  /* 0x0000004a00137812 */ /* 0x042fe200078efcff */
[----:B------:R-:W-:Y:S01]  /*1240*/  IMAD.MOV R12, RZ, RZ, -R12 ;  /* 0x000000ffff0c7224 */ /* 0x000fe200078e0a0c */
[C---:B------:R-:W-:Y:S01]  /*1250*/  LOP3.LUT R15, R0.reuse, 0x4e, RZ, 0xfc, !PT ;  /* 0x0000004e000f7812 */ /* 0x040fe200078efcff */
[----:B------:R-:W-:Y:S01]  /*1260*/  STL [R1+0x714], R172 ;  /* 0x000714ac01007387 */ /* 0x000fe20000100800 */
[C---:B----4-:R-:W-:Y:S01]  /*1270*/  LOP3.LUT R17, R0.reuse, 0x4c, RZ, 0xfc, !PT ;  /* 0x0000004c00117812 */ /* 0x050fe200078efcff */
[C---:B------:R-:W-:Y:S01]  /*1280*/  IMAD R132, R3.reuse, R12, R132 ;  /* 0x0000000c03847224 */ /* 0x040fe200078e0284 */
[----:B------:R-:W-:Y:S01]  /*1290*/  IABS R126, R15 ;  /* 0x0000000f007e7213 */ /* 0x000fe20000000000 */
[----:B------:R-:W-:Y:S01]  /*12a0*/  STL [R1+0x730], R171 ;  /* 0x000730ab01007387 */ /* 0x000fe20000100800 */
[----:B------:R-:W-:Y:S01]  /*12b0*/  IABS R127, R17 ;  /* 0x00000011007f7213 */ /* 0x000fe20000000000 */
[----:B------:R-:W-:Y:S01]  /*12c0*/  IMAD.MOV R10, RZ, RZ, -R10 ;  /* 0x000000ffff0a7224 */ /* 0x000fe200078e0a0a */
[C---:B------:R-:W-:Y:S01]  /*12d0*/  LOP3.LUT R226, R0.reuse, 0x88, RZ, 0xfc, !PT ;  /* 0x0000008800e27812 */ /* 0x040fe200078efcff */
[----:B------:R-:W-:Y:S01]  /*12e0*/  STL [R1+0x71c], R19 ;  /* 0x00071c1301007387 */ /* 0x000fe20000100800 */
[----:B------:R-:W-:Y:S01]  /*12f0*/  LOP3.LUT R221, R0, 0x92, RZ, 0xfc, !PT ;  /* 0x0000009200dd7812 */ /* 0x000fe200078efcff */
[----:B------:R-:W-:Y:S01]  /*1300*/  IMAD.HI.U32 R12, R4, R127, RZ ;  /* 0x0000007f040c7227 */ /* 0x000fe200078e00ff */
[----:B------:R-:W-:Y:S01]  /*1310*/  IABS R97, R226 ;  /* 0x000000e200617213 */ /* 0x000fe20000000000 */
[----:B------:R-:W-:Y:S01]  /*1320*/  STL [R1+0x73c], R17 ;  /* 0x00073c1101007387 */ /* 0x000fe20000100800 */
[----:B------:R-:W-:Y:S01]  /*1330*/  IABS R92, R221 ;  /* 0x000000dd005c7213 */ /* 0x000fe20000000000 */
[----:B------:R-:W-:Y:S01]  /*1340*/  IMAD.MOV R12, RZ, RZ, -R12 ;  /* 0x000000ffff0c7224 */ /* 0x000fe200078e0a0c */
[C---:B------:R-:W-:Y:S01]  /*1350*/  LOP3.LUT R216, R0.reuse, 0x9c, RZ, 0xfc, !PT ;  /* 0x0000009c00d87812 */ /* 0x040fe200078efcff */
[----:B------:R1:W-:Y:S01]  /*1360*/  STL [R1+0x738], R15 ;  /* 0x0007380f01007387 */ /* 0x0003e20000100800 */
[----:B------:R-:W-:Y:S01]  /*1370*/  LOP3.LUT R211, R0, 0xa6, RZ, 0xfc, !PT ;  /* 0x000000a600d37812 */ /* 0x000fe200078efcff */
[C---:B------:R-:W-:Y:S01]  /*1380*/  IMAD R127, R3.reuse, R12, R127 ;  /* 0x0000000c037f7224 */ /* 0x040fe200078e027f */
[----:B------:R-:W-:Y:S01]  /*1390*/  IABS R86, R216 ;  /* 0x000000d800567213 */ /* 0x000fe20000000000 */
[----:B------:R-:W-:Y:S01]  /*13a0*/  IMAD R162, R3, R10, R162 ;  /* 0x0000000a03a27224 */ /* 0x000fe200078e02a2 */
[----:B------:R-:W-:Y:S01]  /*13b0*/  IABS R77, R211 ;  /* 0x000000d3004d7213 */ /* 0x000fe20000000000 */
[----:B------:R-:W-:Y:S01]  /*13c0*/  IMAD.HI.U32 R13, R4, R142, RZ ;  /* 0x0000008e040d7227 */ /* 0x000fe200078e00ff */
[----:B------:R-:W-:-:S02]  /*13d0*/  LOP3.LUT R206, R0, 0xb0, RZ, 0xfc, !PT ;  /* 0x000000b000ce7812 */ /* 0x000fc400078efcff */
[C---:B------:R-:W-:Y:S01]  /*13e0*/  LOP3.LUT R201, R0.reuse, 0xba, RZ, 0xfc, !PT ;  /* 0x000000ba00c97812 */ /* 0x040fe200078efcff */
[----:B------:R-:W-:Y:S01]  /*13f0*/  IMAD.MOV R13, RZ, RZ, -R13 ;  /* 0x000000ffff0d7224 */ /* 0x000fe200078e0a0d */
[----:B-1----:R-:W-:Y:S01]  /*1400*/  LOP3.LUT R15, R0, 0x56, RZ, 0xfc, !PT ;  /* 0x00000056000f7812 */ /* 0x002fe200078efcff */
[----:B------:R-:W-:Y:S01]  /*1410*/  IMAD.HI.U32 R11, R4, R144, RZ ;  /* 0x00000090040b7227 */ /* 0x000fe200078e00ff */
[----:B------:R-:W-:Y:S02]  /*1420*/  IABS R67, R206 ;  /* 0x000000ce00437213 */ /* 0x000fe40000000000 */
[----:B------:R-:W-:Y:S01]  /*1430*/  IABS R122, R15 ;  /* 0x0000000f007a7213 */ /* 0x000fe20000000000 */
[----:B------:R-:W-:Y:S01]  /*1440*/  IMAD R142, R3, R13, R142 ;  /* 0x0000000d038e7224 */ /* 0x000fe200078e028e */
[----:B------:R-:W-:Y:S01]  /*1450*/  IABS R57, R201 ;  /* 0x000000c900397213 */ /* 0x000fe20000000000 */
[----:B------:R-:W-:Y:S01]  /*1460*/  IMAD.MOV R11, RZ, RZ, -R11 ;  /* 0x000000ffff0b7224 */ /* 0x000fe200078e0a0b */
[----:B------:R-:W-:Y:S01]  /*1470*/  LOP3.LUT R196, R0, 0xc4, RZ, 0xfc, !PT ;  /* 0x000000c400c47812 */ /* 0x000fe200078efcff */
[----:B------:R-:W-:Y:S01]  /*1480*/  IMAD.HI.U32 R12, R4, R122, RZ ;  /* 0x0000007a040c7227 */ /* 0x000fe200078e00ff */
[----:B------:R-:W-:-:S02]  /*1490*/  LOP3.LUT R191, R0, 0xce, RZ, 0xfc, !PT ;  /* 0x000000ce00bf7812 */ /* 0x000fc400078efcff */
[----:B------:R-:W-:Y:S01]  /*14a0*/  IABS R47, R196 ;  /* 0x000000c4002f7213 */ /* 0x000fe20000000000 */
[----:B------:R-:W-:Y:S01]  /*14b0*/  IMAD.MOV R12, RZ, RZ, -R12 ;  /* 0x000000ffff0c7224 */ /* 0x000fe200078e0a0c */
[----:B------:R-:W-:Y:S01]  /*14c0*/  IABS R44, R191 ;  /* 0x000000bf002c7213 */ /* 0x000fe20000000000 */
[C---:B------:R-:W-:Y:S01]  /*14d0*/  IMAD R144, R3.reuse, R11, R144 ;  /* 0x0000000b03907224 */ /* 0x040fe200078e0290 */
[C---:B------:R-:W-:Y:S01]  /*14e0*/  LOP3.LUT R186, R0.reuse, 0xd8, RZ, 0xfc, !PT ;  /* 0x000000d800ba7812 */ /* 0x040fe200078efcff */
[C---:B------:R-:W-:Y:S01]  /*14f0*/  IMAD R122, R3.reuse, R12, R122 ;  /* 0x0000000c037a7224 */ /* 0x040fe200078e027a */
[----:B------:R-:W-:Y:S01]  /*1500*/  LOP3.LUT R183, R0, 0xde, RZ, 0xfc, !PT ;  /* 0x000000de00b77812 */ /* 0x000fe200078efcff */
[----:B------:R-:W-:Y:S01]  /*1510*/  IMAD.HI.U32 R12, R4, R117, RZ ;  /* 0x00000075040c7227 */ /* 0x000fe200078e00ff */
[----:B------:R-:W-:Y:S02]  /*1520*/  IABS R70, R186 ;  /* 0x000000ba00467213 */ /* 0x000fe40000000000 */
[----:B------:R-:W-:Y:S01]  /*1530*/  IABS R58, R183 ;  /* 0x000000b7003a7213 */ /* 0x000fe20000000000 */
[----:B------:R-:W-:Y:S01]  /*1540*/  IMAD.MOV R12, RZ, RZ, -R12 ;  /* 0x000000ffff0c7224 */ /* 0x000fe200078e0a0c */
[----:B------:R-:W-:Y:S01]  /*1550*/  IABS R154, R22 ;  /* 0x00000016009a7213 */ /* 0x000fe20000000000 */
[C---:B------:R-:W-:Y:S01]  /*1560*/  IMAD R141, R3.reuse, R16, R141 ;  /* 0x00000010038d7224 */ /* 0x040fe200078e028d */
[----:B------:R-:W-:Y:S01]  /*1570*/  LOP3.LUT R178, R0, 0xe8, RZ, 0xfc, !PT ;  /* 0x000000e800b27812 */ /* 0x000fe200078efcff */
[C---:B------:R-:W-:Y:S01]  /*1580*/  IMAD R117, R3.reuse, R12, R117 ;  /* 0x0000000c03757224 */ /* 0x040fe200078e0275 */
[----:B------:R-:W-:Y:S01]  /*1590*/  ISETP.GT.U32.AND P3, PT, R3, R160, PT ;  /* 0x000000a00300720c */ /* 0x000fe20003f64070 */
[----:B------:R-:W-:Y:S01]  /*15a0*/  IMAD.HI.U32 R12, R4, R112, RZ ;  /* 0x00000070040c7227 */ /* 0x000fe200078e00ff */
[----:B------:R-:W-:-:S02]  /*15b0*/  IABS R39, R178 ;  /* 0x000000b200277213 */ /* 0x000fc40000000000 */
[----:B------:R-:W-:Y:S01]  /*15c0*/  IABS R159, R159 ;  /* 0x0000009f009f7213 */ /* 0x000fe20000000000 */
[----:B------:R-:W-:Y:S01]  /*15d0*/  IMAD.MOV R12, RZ, RZ, -R12 ;  /* 0x000000ffff0c7224 */ /* 0x000fe200078e0a0c */
[C---:B------:R-:W-:Y:S01]  /*15e0*/  ISETP.GT.U32.AND P2, PT, R3.reuse, R164, PT ;  /* 0x000000a40300720c */ /* 0x040fe20003f44070 */
[C---:B------:R-:W-:Y:S01]  /*15f0*/  IMAD.HI.U32 R10, R4.reuse, R154, RZ ;  /* 0x0000009a040a7227 */ /* 0x040fe200078e00ff */
[C---:B------:R-:W-:Y:S02]  /*1600*/  ISETP.GT.U32.AND P5, PT, R3.reuse, R158, PT ;  /* 0x0000009e0300720c */ /* 0x040fe40003fa4070 */
[C---:B------:R-:W-:Y:S01]  /*1610*/  ISETP.GT.U32.AND P4, PT, R3.reuse, R166, PT ;  /* 0x000000a60300720c */ /* 0x040fe20003f84070 */
[C---:B------:R-:W-:Y:S01]  /*1620*/  IMAD R112, R3.reuse, R12, R112 ;  /* 0x0000000c03707224 */ /* 0x040fe200078e0270 */
[C---:B------:R-:W-:Y:S01]  /*1630*/  ISETP.GT.U32.AND P6, PT, R3.reuse, R156, PT ;  /* 0x0000009c0300720c */ /* 0x040fe20003fc4070 */
[----:B------:R-:W-:Y:S01]  /*1640*/  IMAD.HI.U32 R12, R4, R107, RZ ;  /* 0x0000006b040c7227 */ /* 0x000fe200078e00ff */
[----:B------:R-:W-:-:S02]  /*1650*/  ISETP.GT.U32.AND P1, PT, R3, R162, PT ;  /* 0x000000a20300720c */ /* 0x000fc40003f24070 */
[----:B------:R-:W-:Y:S01]  /*1660*/  IABS R150, R173 ;  /* 0x000000ad00967213 */ /* 0x000fe20000000000 */
[----:B------:R-:W-:Y:S01]  /*1670*/  IMAD.MOV R12, RZ, RZ, -R12 ;  /* 0x000000ffff0c7224 */ /* 0x000fe200078e0a0c */
[----:B------:R-:W-:Y:S01]  /*1680*/  IABS R137, R18 ;  /* 0x0000001200897213 */ /* 0x000fe20000000000 */
[----:B------:R-:W-:Y:S01]  /*1690*/  IMAD.MOV R10, RZ, RZ, -R10 ;  /* 0x000000ffff0a7224 */ /* 0x000fe200078e0a0a */
[----:B------:R-:W-:Y:S01]  /*16a0*/  IABS R133, R20 ;  /* 0x0000001400857213 */ /* 0x000fe20000000000 */
[C---:B------:R-:W-:Y:S01]  /*16b0*/  IMAD R107, R3.reuse, R12, R107 ;  /* 0x0000000c036b7224 */ /* 0x040fe200078e026b */
[----:B------:R-:W-:Y:S01]  /*16c0*/  IABS R129, R171 ;  /* 0x000000ab00817213 */ /* 0x000fe20000000000 */
[----:B------:R-:W-:Y:S01]  /*16d0*/  IMAD.HI.U32 R12, R4, R102, RZ ;  /* 0x00000066040c7227 */ /* 0x000fe200078e00ff */
[----:B------:R-:W-:Y:S02]  /*16e0*/  IABS R128, R19 ;  /* 0x0000001300807213 */ /* 0x000fe40000000000 */
[C---:B------:R-:W-:Y:S01]  /*16f0*/  LOP3.LUT R19, R0.reuse, 0x54, RZ, 0xfc, !PT ;  /* 0x0000005400137812 */ /* 0x040fe200078efcff */
[----:B------:R-:W-:Y:S01]  /*1700*/  IMAD.MOV R12, RZ, RZ, -R12 ;  /* 0x000000ffff0c7224 */ /* 0x000fe200078e0a0c */
[----:B------:R-:W-:Y:S01]  /*1710*/  LOP3.LUT R17, R0, 0x58, RZ, 0xfc, !PT ;  /* 0x0000005800117812 */ /* 0x000fe200078efcff */
[C---:B------:R-:W-:Y:S01]  /*1720*/  IMAD R154, R3.reuse, R10, R154 ;  /* 0x0000000a039a7224 */ /* 0x040fe200078e029a */
[----:B------:R-:W-:Y:S01]  /*1730*/  IABS R130, R172 ;  /* 0x000000ac00827213 */ /* 0x000fe20000000000 */
[C---:B------:R-:W-:Y:S01]  /*1740*/  IMAD R102, R3.reuse, R12, R102 ;  /* 0x0000000c03667224 */ /* 0x040fe200078e0266 */
[----:B------:R-:W-:Y:S01]  /*1750*/  IABS R123, R19 ;  /* 0x00000013007b7213 */ /* 0x000fe20000000000 */
[----:B------:R-:W-:Y:S01]  /*1760*/  IMAD.HI.U32 R12, R4, R97, RZ ;  /* 0x00000061040c7227 */ /* 0x000fe200078e00ff */
[----:B------:R-:W-:-:S02]  /*1770*/  ISETP.GT.U32.AND P0, PT, R3, R154, PT ;  /* 0x0000009a0300720c */ /* 0x000fc40003f04070 */
[----:B------:R-:W-:Y:S01]  /*1780*/  IABS R121, R17 ;  /* 0x0000001100797213 */ /* 0x000fe20000000000 */
[----:B------:R-:W-:Y:S01]  /*1790*/  IMAD.MOV R12, RZ, RZ, -R12 ;  /* 0x000000ffff0c7224 */ /* 0x000fe200078e0a0c */
[----:B------:R-:W-:Y:S01]  /*17a0*/  LOP3.LUT R248, R0, 0x5e, RZ, 0xfc, !PT ;  /* 0x0000005e00f87812 */ /* 0x000fe200078efcff */
[----:B------:R-:W-:Y:S01]  /*17b0*/  IMAD.HI.U32 R10, R4, R159, RZ ;  /* 0x0000009f040a7227 */ /* 0x000fe200078e00ff */
[C---:B------:R-:W-:Y:S02]  /*17c0*/  LOP3.LUT R245, R0.reuse, 0x62, RZ, 0xfc, !PT ;  /* 0x0000006200f57812 */ /* 0x040fe400078efcff */
[----:B------:R-:W-:Y:S01]  /*17d0*/  LOP3.LUT R249, R0, 0x5c, RZ, 0xfc, !PT ;  /* 0x0000005c00f97812 */ /* 0x000fe200078efcff */
[----:B------:R-:W-:Y:S01]  /*17e0*/  IMAD R97, R3, R12, R97 ;  /* 0x0000000c03617224 */ /* 0x000fe200078e0261 */
[----:B------:R-:W-:Y:S01]  /*17f0*/  IABS R118, R248 ;  /* 0x000000f800767213 */ /* 0x000fe20000000000 */
[----:B------:R-:W-:Y:S01]  /*1800*/  IMAD.HI.U32 R12, R4, R92, RZ ;  /* 0x0000005c040c7227 */ /* 0x000fe200078e00ff */
[----:B------:R-:W-:-:S02]  /*1810*/  IABS R116, R245 ;  /* 0x000000f500747213 */ /* 0x000fc40000000000 */
[----:B------:R-:W-:Y:S01]  /*1820*/  IABS R119, R249 ;  /* 0x000000f900777213 */ /* 0x000fe20000000000 */
[----:B------:R-:W-:Y:S01]  /*1830*/  IMAD.MOV R12, RZ, RZ, -R12 ;  /* 0x000000ffff0c7224 */ /* 0x000fe200078e0a0c */
[----:B------:R-:W-:Y:S01]  /*1840*/  LOP3.LUT R252, R0, 0x5a, RZ, 0xfc, !PT ;  /* 0x0000005a00fc7812 */ /* 0x000fe200078efcff */
[----:B------:R-:W-:Y:S01]  /*1850*/  @!P3 IMAD.IADD R160, R160, 0x1, -R3 ;  /* 0x00000001a0a0b824 */ /* 0x000fe200078e0a03 */
[C---:B------:R-:W-:Y:S01]  /*1860*/  LOP3.LUT R242, R0.reuse, 0x68, RZ, 0xfc, !PT ;  /* 0x0000006800f27812 */ /* 0x040fe200078efcff */
[C---:B------:R-:W-:Y:S01]  /*1870*/  IMAD R92, R3.reuse, R12, R92 ;  /* 0x0000000c035c7224 */ /* 0x040fe200078e025c */
[----:B------:R-:W-:Y:S01]  /*1880*/  LOP3.LUT R240, R0, 0x6c, RZ, 0xfc, !PT ;  /* 0x0000006c00f07812 */ /* 0x000fe200078efcff */
[----:B------:R-:W-:Y:S01]  /*1890*/  IMAD.HI.U32 R12, R4, R86, RZ ;  /* 0x00000056040c7227 */ /* 0x000fe200078e00ff */
[C---:B------:R-:W-:Y:S02]  /*18a0*/  ISETP.GT.U32.AND P3, PT, R3.reuse, R157, PT ;  /* 0x0000009d0300720c */ /* 0x040fe40003f64070 */
[----:B------:R-:W-:Y:S01]  /*18b0*/  IABS R120, R252 ;  /* 0x000000fc00787213 */ /* 0x000fe20000000000 */
[----:B------:R-:W-:Y:S01]  /*18c0*/  IMAD.MOV R12, RZ, RZ, -R12 ;  /* 0x000000ffff0c7224 */ /* 0x000fe200078e0a0c */
[----:B------:R-:W-:Y:S01]  /*18d0*/  LOP3.LUT R243, R0, 0x66, RZ, 0xfc, !PT ;  /* 0x0000006600f37812 */ /* 0x000fe200078efcff */
[----:B------:R-:W-:Y:S01]  /*18e0*/  IMAD.MOV R10, RZ, RZ, -R10 ;  /* 0x000000ffff0a7224 */ /* 0x000fe200078e0a0a */
[----:B------:R-:W-:Y:S01]  /*18f0*/  IABS R113, R242 ;  /* 0x000000f200717213 */ /* 0x000fe20000000000 */
[----:B------:R-:W-:Y:S01]  /*1900*/  IMAD R86, R3, R12, R86 ;  /* 0x0000000c03567224 */ /* 0x000fe200078e0256 */
[----:B------:R-:W-:Y:S01]  /*1910*/  IABS R111, R240 ;  /* 0x000000f0006f7213 */ /* 0x000fe20000000000 */
[----:B------:R-:W-:Y:S01]  /*1920*/  IMAD.HI.U32 R12, R4, R77, RZ ;  /* 0x0000004d040c7227 */ /* 0x000fe200078e00ff */
[----:B------:R-:W-:-:S02]  /*1930*/  LOP3.LUT R237, R0, 0x72, RZ, 0xfc, !PT ;  /* 0x0000007200ed7812 */ /* 0x000fc400078efcff */
[C---:B------:R-:W-:Y:S01]  /*1940*/  LOP3.LUT R235, R0.reuse, 0x76, RZ, 0xfc, !PT ;  /* 0x0000007600eb7812 */ /* 0x040fe200078efcff */
[----:B------:R-:W-:Y:S01]  /*1950*/  IMAD.MOV R12, RZ, RZ, -R12 ;  /* 0x000000ffff0c7224 */ /* 0x000fe200078e0a0c */
[----:B------:R-:W-:Y:S01]  /*1960*/  IABS R114, R243 ;  /* 0x000000f300727213 */ /* 0x000fe20000000000 */
[C---:B------:R-:W-:Y:S01]  /*1970*/  IMAD R159, R3.reuse, R10, R159 ;  /* 0x0000000a039f7224 */ /* 0x040fe200078e029f */
[----:B------:R-:W-:Y:S01]  /*1980*/  LOP3.LUT R244, R0, 0x64, RZ, 0xfc, !PT ;  /* 0x0000006400f47812 */ /* 0x000fe200078efcff */
[C---:B------:R-:W-:Y:S01]  /*1990*/  IMAD R77, R3.reuse, R12, R77 ;  /* 0x0000000c034d7224 */ /* 0x040fe200078e024d */
[----:B------:R-:W-:Y:S01]  /*19a0*/  IABS R108, R237 ;  /* 0x000000ed006c7213 */ /* 0x000fe20000000000 */
[----:B------:R-:W-:Y:S01]  /*19b0*/  IMAD.HI.U32 R12, R4, R67, RZ ;  /* 0x00000043040c7227 */ /* 0x000fe200078e00ff */
[----:B------:R-:W-:Y:S02]  /*19c0*/  IABS R106, R235 ;  /* 0x000000eb006a7213 */ /* 0x000fe40000000000 */
        /* <DEDUP_REMOVED lines=8> */
[----:B------:R-:W-:-:S02]  /*1a50*/  ISETP.GT.U32.AND P2, PT, R3, R152, PT ;  /* 0x000000980300720c */ /* 0x000fc40003f44070 */
[----:B------:R-:W-:Y:S01]  /*1a60*/  LOP3.LUT R230, R0, 0x80, RZ, 0xfc, !PT ;  /* 0x0000008000e67812 */ /* 0x000fe200078efcff */
[----:B------:R-:W-:Y:S01]  /*1a70*/  IMAD.MOV R12, RZ, RZ, -R12 ;  /* 0x000000ffff0c7224 */ /* 0x000fe200078e0a0c */
[----:B------:R-:W-:Y:S01]  /*1a80*/  IABS R109, R238 ;  /* 0x000000ee006d7213 */ /* 0x000fe20000000000 */
[----:B------:R-:W-:Y:S01]  /*1a90*/  @!P5 IMAD.IADD R158, R158, 0x1, -R3 ;  /* 0x000000019e9ed824 */ /* 0x000fe200078e0a03 */
[----:B------:R-:W-:Y:S01]  /*1aa0*/  IABS R110, R239 ;  /* 0x000000ef006e7213 */ /* 0x000fe20000000000 */
[C---:B------:R-:W-:Y:S01]  /*1ab0*/  IMAD R57, R3.reuse, R12, R57 ;  /* 0x0000000c03397224 */ /* 0x040fe200078e0239 */
[----:B------:R-:W-:Y:S01]  /*1ac0*/  IABS R103, R232 ;  /* 0x000000e800677213 */ /* 0x000fe20000000000 */
[----:B------:R-:W-:Y:S01]  /*1ad0*/  IMAD.HI.U32 R12, R4, R47, RZ ;  /* 0x0000002f040c7227 */ /* 0x000fe200078e00ff */
[----:B------:R-:W-:Y:S02]  /*1ae0*/  IABS R101, R230 ;  /* 0x000000e600657213 */ /* 0x000fe40000000000 */
[----:B------:R-:W-:Y:S01]  /*1af0*/  LOP3.LUT R227, R0, 0x86, RZ, 0xfc, !PT ;  /* 0x0000008600e37812 */ /* 0x000fe200078efcff */
[----:B------:R-:W-:Y:S01]  /*1b00*/  IMAD.MOV R12, RZ, RZ, -R12 ;  /* 0x000000ffff0c7224 */ /* 0x000fe200078e0a0c */
[C---:B------:R-:W-:Y:S01]  /*1b10*/  ISETP.GT.U32.AND P5, PT, R3.reuse, R159, PT ;  /* 0x0000009f0300720c */ /* 0x040fe20003fa4070 */
        /* <DEDUP_REMOVED lines=9> */
[--C-:B------:R-:W-:Y:S01]  /*1bb0*/  @!P3 IMAD.IADD R157, R157, 0x1, -R3.reuse ;  /* 0x000000019d9db824 */ /* 0x100fe200078e0a03 */
        /* <DEDUP_REMOVED lines=22> */
[C---:B------:R-:W-:Y:S02]  /*1d20*/  LOP3.LUT R217, R0.reuse, 0x9a, RZ, 0xfc, !PT ;  /* 0x0000009a00d97812 */ /* 0x040fe400078efcff */
[C---:B------:R-:W-:Y:S01]  /*1d30*/  LOP3.LUT R215, R0.reuse, 0x9e, RZ, 0xfc, !PT ;  /* 0x0000009e00d77812 */ /* 0x040fe200078efcff */
[----:B------:R-:W-:Y:S01]  /*1d40*/  IMAD.MOV R12, RZ, RZ, -R12 ;  /* 0x000000ffff0c7224 */ /* 0x000fe200078e0a0c */
[----:B------:R-:W-:Y:S01]  /*1d50*/  LOP3.LUT R224, R0, 0x8c, RZ, 0xfc, !PT ;  /* 0x0000008c00e07812 */ /* 0x000fe200078efcff */
[----:B------:R-:W-:Y:S01]  /*1d60*/  @!P2 IMAD.IADD R152, R152, 0x1, -R3 ;  /* 0x000000019898a824 */ /* 0x000fe200078e0a03 */
[C---:B------:R-:W-:Y:S01]  /*1d70*/  ISETP.GT.U32.AND P6, PT, R3.reuse, R166, PT ;  /* 0x000000a60300720c */ /* 0x040fe20003fc4070 */
[----:B------:R-:W-:Y:S01]  /*1d80*/  IMAD R39, R3, R12, R39 ;  /* 0x0000000c03277224 */ /* 0x000fe200078e0227 */
[----:B------:R-:W-:Y:S01]  /*1d90*/  IABS R99, R228 ;  /* 0x000000e400637213 */ /* 0x000fe20000000000 */
[----:B------:R-:W-:Y:S01]  /*1da0*/  IMAD.MOV.U32 R12, RZ, RZ, R21 ;  /* 0x000000ffff0c7224 */ /* 0x000fe200078e0015 */
[----:B------:R-:W-:Y:S01]  /*1db0*/  IABS R88, R217 ;  /* 0x000000d900587213 */ /* 0x000fe20000000000 */
[----:B------:R-:W-:Y:S01]  /*1dc0*/  IMAD R21, R8, 0x40, R167 ;  /* 0x0000004008157824 */ /* 0x000fe200078e02a7 */
[----:B------:R-:W-:Y:S01]  /*1dd0*/  IABS R84, R215 ;  /* 0x000000d700547213 */ /* 0x000fe20000000000 */
[--C-:B------:R-:W-:Y:S01]  /*1de0*/  @!P5 IMAD.IADD R159, R159, 0x1, -R3.reuse ;  /* 0x000000019f9fd824 */ /* 0x100fe200078e0a03 */
[----:B------:R-:W-:Y:S01]  /*1df0*/  LOP3.LUT R223, R0, 0x8e, RZ, 0xfc, !PT ;  /* 0x0000008e00df7812 */ /* 0x000fe200078efcff */
[--C-:B------:R-:W-:Y:S01]  /*1e00*/  @!P1 IMAD.IADD R162, R162, 0x1, -R3.reuse ;  /* 0x00000001a2a29824 */ /* 0x100fe200078e0a03 */
[----:B------:R-:W-:Y:S01]  /*1e10*/  IABS R246, R21 ;  /* 0x0000001500f67213 */ /* 0x000fe20000000000 */
[--C-:B------:R-:W-:Y:S01]  /*1e20*/  @!P0 IMAD.IADD R164, R164, 0x1, -R3.reuse ;  /* 0x00000001a4a48824 */ /* 0x100fe200078e0a03 */
[----:B------:R-:W-:Y:S01]  /*1e30*/  ISETP.GT.U32.AND P5, PT, R3, R156, PT ;  /* 0x0000009c0300720c */ /* 0x000fe20003fa4070 */
[----:B------:R-:W-:Y:S01]  /*1e40*/  @!P3 IMAD.IADD R158, R158, 0x1, -R3 ;  /* 0x000000019e9eb824 */ /* 0x000fe200078e0a03 */
[----:B------:R-:W-:Y:S01]  /*1e50*/  IABS R95, R224 ;  /* 0x000000e0005f7213 */ /* 0x000fe20000000000 */
[----:B------:R-:W-:Y:S01]  /*1e60*/  IMAD.HI.U32 R7, R7, R246, RZ ;  /* 0x000000f607077227 */ /* 0x000fe200078e00ff */
[----:B------:R-:W-:-:S02]  /*1e70*/  LOP3.LUT R212, R0, 0xa4, RZ, 0xfc, !PT ;  /* 0x000000a400d47812 */ /* 0x000fc400078efcff */
[----:B------:R-:W-:Y:S01]  /*1e80*/  LOP3.LUT R210, R0, 0xa8, RZ, 0xfc, !PT ;  /* 0x000000a800d27812 */ /* 0x000fe200078efcff */
[----:B------:R-:W-:Y:S01]  /*1e90*/  IMAD.MOV R7, RZ, RZ, -R7 ;  /* 0x000000ffff077224 */ /* 0x000fe200078e0a07 */
[C---:B------:R-:W-:Y:S01]  /*1ea0*/  ISETP.GT.U32.AND P0, PT, R3.reuse, R154, PT ;  /* 0x0000009a0300720c */ /* 0x040fe20003f04070 */
[----:B------:R-:W-:Y:S01]  /*1eb0*/  IMAD.HI.U32 R10, R4, R150, RZ ;  /* 0x00000096040a7227 */ /* 0x000fe200078e00ff */
[C---:B------:R-:W-:Y:S02]  /*1ec0*/  ISETP.GT.U32.AND P1, PT, R3.reuse, R155, PT ;  /* 0x0000009b0300720c */ /* 0x040fe40003f24070 */
[----:B------:R-:W-:Y:S01]  /*1ed0*/  ISETP.GT.U32.AND P3, PT, R3, R157, PT ;  /* 0x0000009d0300720c */ /* 0x000fe20003f64070 */
[----:B------:R-:W-:Y:S01]  /*1ee0*/  IMAD R246, R2, R7, R246 ;  /* 0x0000000702f67224 */ /* 0x000fe200078e02f6 */
[----:B------:R-:W-:Y:S01]  /*1ef0*/  IABS R94, R223 ;  /* 0x000000df005e7213 */ /* 0x000fe20000000000 */
[--C-:B------:R-:W-:Y:S01]  /*1f00*/  @!P4 IMAD.IADD R153, R153, 0x1, -R3.reuse ;  /* 0x000000019999c824 */ /* 0x100fe200078e0a03 */
[----:B------:R-:W-:Y:S01]  /*1f10*/  IABS R79, R212 ;  /* 0x000000d4004f7213 */ /* 0x000fe20000000000 */
[--C-:B------:R-:W-:Y:S01]  /*1f20*/  @!P6 IMAD.IADD R166, R166, 0x1, -R3.reuse ;  /* 0x00000001a6a6e824 */ /* 0x100fe200078e0a03 */
[----:B------:R-:W-:Y:S01]  /*1f30*/  ISETP.GT.U32.AND P2, PT, R2, R246, PT ;  /* 0x000000f60200720c */ /* 0x000fe20003f44070 */
[--C-:B------:R-:W-:Y:S01]  /*1f40*/  @!P5 IMAD.IADD R156, R156, 0x1, -R3.reuse ;  /* 0x000000019c9cd824 */ /* 0x100fe200078e0a03 */
[C---:B------:R-:W-:Y:S01]  /*1f50*/  ISETP.GT.U32.AND P4, PT, R3.reuse, R162, PT ;  /* 0x000000a20300720c */ /* 0x040fe20003f84070 */
[--C-:B------:R-:W-:Y:S01]  /*1f60*/  @!P0 IMAD.IADD R154, R154, 0x1, -R3.reuse ;  /* 0x000000019a9a8824 */ /* 0x100fe200078e0a03 */
[----:B------:R-:W-:Y:S01]  /*1f70*/  ISETP.GT.U32.AND P6, PT, R3, R159, PT ;  /* 0x0000009f0300720c */ /* 0x000fe20003fc4070 */
[----:B------:R-:W-:Y:S01]  /*1f80*/  @!P1 IMAD.IADD R155, R155, 0x1, -R3 ;  /* 0x000000019b9b9824 */ /* 0x000fe200078e0a03 */
[C---:B------:R-:W-:Y:S01]  /*1f90*/  ISETP.GT.U32.AND P5, PT, R3.reuse, R161, PT ;  /* 0x000000a10300720c */ /* 0x040fe20003fa4070 */
[----:B------:R-:W-:Y:S01]  /*1fa0*/  IMAD.MOV R10, RZ, RZ, -R10 ;  /* 0x000000ffff0a7224 */ /* 0x000fe200078e0a0a */
[----:B------:R-:W-:Y:S01]  /*1fb0*/  ISETP.GT.U32.AND P0, PT, R3, R163, PT ;  /* 0x000000a30300720c */ /* 0x000fe20003f04070 */
[----:B------:R-:W-:Y:S01]  /*1fc0*/  IMAD.HI.U32 R11, R4, R139, RZ ;  /* 0x0000008b040b7227 */ /* 0x000fe200078e00ff */
[----:B------:R-:W-:-:S02]  /*1fd0*/  IABS R75, R210 ;  /* 0x000000d2004b7213 */ /* 0x000fc40000000000 */
[----:B------:R-:W-:Y:S01]  /*1fe0*/  LOP3.LUT R207, R0, 0xae, RZ, 0xfc, !PT ;  /* 0x000000ae00cf7812 */ /* 0x000fe200078efcff */
[----:B------:R-:W-:Y:S01]  /*1ff0*/  @!P2 IMAD.IADD R246, R246, 0x1, -R2 ;  /* 0x00000001f6f6a824 */ /* 0x000fe200078e0a02 */
[----:B------:R-:W-:Y:S01]  /*2000*/  ISETP.GT.U32.AND P2, PT, R3, R152, PT ;  /* 0x000000980300720c */ /* 0x000fe20003f44070 */
[--C-:B------:R-:W-:Y:S01]  /*2010*/  @!P3 IMAD.IADD R157, R157, 0x1, -R3.reuse ;  /* 0x000000019d9db824 */ /* 0x100fe200078e0a03 */
[C---:B------:R-:W-:Y:S01]  /*2020*/  ISETP.GT.U32.AND P1, PT, R3.reuse, R160, PT ;  /* 0x000000a00300720c */ /* 0x040fe20003f24070 */
[----:B------:R-:W-:Y:S01]  /*2030*/  @!P4 IMAD.IADD R162, R162, 0x1, -R3 ;  /* 0x00000001a2a2c824 */ /* 0x000fe200078e0a03 */
[C---:B------:R-:W-:Y:S01]  /*2040*/  ISETP.GT.U32.AND P3, PT, R3.reuse, R149, PT ;  /* 0x000000950300720c */ /* 0x040fe20003f64070 */
[C---:B------:R-:W-:Y:S01]  /*2050*/  IMAD R150, R3.reuse, R10, R150 ;  /* 0x0000000a03967224 */ /* 0x040fe200078e0296 */
[----:B------:R-:W-:Y:S01]  /*2060*/  ISETP.GT.U32.AND P4, PT, R3, R153, PT ;  /* 0x000000990300720c */ /* 0x000fe20003f84070 */
[----:B------:R-:W-:Y:S01]  /*2070*/  IMAD.HI.U32 R10, R4, R145, RZ ;  /* 0x00000091040a7227 */ /* 0x000fe200078e00ff */
[----:B------:R-:W-:-:S02]  /*2080*/  LOP3.LUT R218, R0, 0x98, RZ, 0xfc, !PT ;  /* 0x0000009800da7812 */ /* 0x000fc400078efcff */
[----:B------:R-:W-:Y:S01]  /*2090*/  IABS R69, R207 ;  /* 0x000000cf00457213 */ /* 0x000fe20000000000 */
[--C-:B------:R-:W-:Y:S01]  /*20a0*/  @!P6 IMAD.IADD R159, R159, 0x1, -R3.reuse ;  /* 0x000000019f9fe824 */ /* 0x100fe200078e0a03 */
[----:B------:R-:W-:Y:S01]  /*20b0*/  LOP3.LUT R202, R0, 0xb8, RZ, 0xfc, !PT ;  /* 0x000000b800ca7812 */ /* 0x000fe200078efcff */
[--C-:B------:R-:W-:Y:S01]  /*20c0*/  @!P2 IMAD.IADD R152, R152, 0x1, -R3.reuse ;  /* 0x000000019898a824 */ /* 0x100fe200078e0a03 */
[----:B------:R-:W-:Y:S01]  /*20d0*/  ISETP.GT.U32.AND P2, PT, R3, R165, PT ;  /* 0x000000a50300720c */ /* 0x000fe20003f44070 */
[--C-:B------:R-:W-:Y:S01]  /*20e0*/  @!P5 IMAD.IADD R161, R161, 0x1, -R3.reuse ;  /* 0x00000001a1a1d824 */ /* 0x100fe200078e0a03 */
[----:B------:R-:W-:Y:S01]  /*20f0*/  ISETP.GT.U32.AND P6, PT, R3, R148, PT ;  /* 0x000000940300720c */ /* 0x000fe20003fc4070 */
[--C-:B------:R-:W-:Y:S01]  /*2100*/  @!P0 IMAD.IADD R163, R163, 0x1, -R3.reuse ;  /* 0x00000001a3a38824 */ /* 0x100fe200078e0a03 */
[C---:B------:R-:W-:Y:S01]  /*2110*/  ISETP.GT.U32.AND P5, PT, R3.reuse, R147, PT ;  /* 0x000000930300720c */ /* 0x040fe20003fa4070 */
[----:B------:R-:W-:Y:S01]  /*2120*/  IMAD.MOV R10, RZ, RZ, -R10 ;  /* 0x000000ffff0a7224 */ /* 0x000fe200078e0a0a */
[C---:B------:R-:W-:Y:S01]  /*2130*/  ISETP.GT.U32.AND P0, PT, R3.reuse, R146, PT ;  /* 0x000000920300720c */ /* 0x040fe20003f04070 */
[--C-:B------:R-:W-:Y:S01]  /*2140*/  @!P1 IMAD.IADD R160, R160, 0x1, -R3.reuse ;  /* 0x00000001a0a09824 */ /* 0x100fe200078e0a03 */
[----:B------:R-:W-:Y:S01]  /*2150*/  ISETP.GT.U32.AND P1, PT, R3, R155, PT ;  /* 0x0000009b0300720c */ /* 0x000fe20003f24070 */
[----:B------:R-:W-:Y:S01]  /*2160*/  @!P3 IMAD.IADD R149, R149, 0x1, -R3 ;  /* 0x000000019595b824 */ /* 0x000fe200078e0a03 */
[C---:B------:R-:W-:Y:S01]  /*2170*/  ISETP.GT.U32.AND P3, PT, R3.reuse, R142, PT ;  /* 0x0000008e0300720c */ /* 0x040fe20003f64070 */
[----:B------:R-:W-:Y:S01]  /*2180*/  IMAD R145, R3, R10, R145 ;  /* 0x0000000a03917224 */ /* 0x000fe200078e0291 */
[----:B------:R-:W-:Y:S01]  /*2190*/  IABS R89, R218 ;  /* 0x000000da00597213 */ /* 0x000fe20000000000 */
[--C-:B------:R-:W-:Y:S01]  /*21a0*/  @!P4 IMAD.IADD R153, R153, 0x1, -R3.reuse ;  /* 0x000000019999c824 */ /* 0x100fe200078e0a03 */
[----:B------:R-:W-:Y:S01]  /*21b0*/  ISETP.GT.U32.AND P4, PT, R3, R151, PT ;  /* 0x000000970300720c */ /* 0x000fe20003f84070 */
[--C-:B------:R-:W-:Y:S01]  /*21c0*/  @!P2 IMAD.IADD R165, R165, 0x1, -R3.reuse ;  /* 0x00000001a5a5a824 */ /* 0x100fe200078e0a03 */
[----:B------:R-:W-:Y:S01]  /*21d0*/  ISETP.GT.U32.AND P2, PT, R3, R145, PT ;  /* 0x000000910300720c */ /* 0x000fe20003f44070 */
[--C-:B------:R-:W-:Y:S01]  /*21e0*/  @!P6 IMAD.IADD R148, R148, 0x1, -R3.reuse ;  /* 0x000000019494e824 */ /* 0x100fe200078e0a03 */
[----:B------:R-:W-:Y:S01]  /*21f0*/  LOP3.LUT R219, R0, 0x96, RZ, 0xfc, !PT ;  /* 0x0000009600db7812 */ /* 0x000fe200078efcff */
[--C-:B------:R-:W-:Y:S01]  /*2200*/  @!P5 IMAD.IADD R147, R147, 0x1, -R3.reuse ;  /* 0x000000019393d824 */ /* 0x100fe200078e0a03 */
[C---:B------:R-:W-:Y:S01]  /*2210*/  ISETP.GT.U32.AND P5, PT, R3.reuse, R163, PT ;  /* 0x000000a30300720c */ /* 0x040fe20003fa4070 */
[--C-:B------:R-:W-:Y:S01]  /*2220*/  @!P0 IMAD.IADD R146, R146, 0x1, -R3.reuse ;  /* 0x0000000192928824 */ /* 0x100fe200078e0a03 */
[----:B------:R-:W-:Y:S01]  /*2230*/  ISETP.GT.U32.AND P0, PT, R3, R165, PT ;  /* 0x000000a50300720c */ /* 0x000fe20003f04070 */
[--C-:B------:R-:W-:Y:S01]  /*2240*/  @!P1 IMAD.IADD R155, R155, 0x1, -R3.reuse ;  /* 0x000000019b9b9824 */ /* 0x100fe200078e0a03 */
[C---:B------:R-:W-:Y:S01]  /*2250*/  ISETP.GT.U32.AND P1, PT, R3.reuse, R150, PT ;  /* 0x000000960300720c */ /* 0x040fe20003f24070 */
[--C-:B------:R-:W-:Y:S01]  /*2260*/  @!P3 IMAD.IADD R142, R142, 0x1, -R3.reuse ;  /* 0x000000018e8eb824 */ /* 0x100fe200078e0a03 */
[----:B------:R-:W-:Y:S01]  /*2270*/  ISETP.GT.U32.AND P3, PT, R3, R148, PT ;  /* 0x000000940300720c */ /* 0x000fe20003f64070 */
[--C-:B------:R-:W-:Y:S01]  /*2280*/  @!P4 IMAD.IADD R151, R151, 0x1, -R3.reuse ;  /* 0x000000019797c824 */ /* 0x100fe200078e0a03 */
[----:B------:R-:W-:Y:S01]  /*2290*/  ISETP.GT.U32.AND P4, PT, R3, R144, PT ;  /* 0x000000900300720c */ /* 0x000fe20003f84070 */
[----:B------:R-:W-:Y:S01]  /*22a0*/  @!P2 IMAD.IADD R145, R145, 0x1, -R3 ;  /* 0x000000019191a824 */ /* 0x000fe200078e0a03 */
[----:B------:R-:W-:Y:S01]  /*22b0*/  IABS R59, R202 ;  /* 0x000000ca003b7213 */ /* 0x000fe20000000000 */
[----:B------:R-:W-:Y:S01]  /*22c0*/  IMAD.HI.U32 R10, R4, R140, RZ ;  /* 0x0000008c040a7227 */ /* 0x000fe200078e00ff */
[----:B------:R-:W-:-:S02]  /*22d0*/  ISETP.GT.U32.AND P2, PT, R3, R151, PT ;  /* 0x000000970300720c */ /* 0x000fc40003f44070 */
[C---:B------:R-:W-:Y:S01]  /*22e0*/  LOP3.LUT R197, R0.reuse, 0xc2, RZ, 0xfc, !PT ;  /* 0x000000c200c57812 */ /* 0x040fe200078efcff */
[--C-:B------:R-:W-:Y:S01]  /*22f0*/  @!P5 IMAD.IADD R163, R163, 0x1, -R3.reuse ;  /* 0x00000001a3a3d824 */ /* 0x100fe200078e0a03 */
[----:B------:R-:W-:Y:S01]  /*2300*/  ISETP.GT.U32.AND P5, PT, R3, R147, PT ;  /* 0x000000930300720c */ /* 0x000fe20003fa4070 */
[--C-:B------:R-:W-:Y:S01]  /*2310*/  @!P0 IMAD.IADD R165, R165, 0x1, -R3.reuse ;  /* 0x00000001a5a58824 */ /* 0x100fe200078e0a03 */
[C---:B------:R-:W-:Y:S01]  /*2320*/  ISETP.GT.U32.AND P0, PT, R3.reuse, R146, PT ;  /* 0x000000920300720c */ /* 0x040fe20003f04070 */
[----:B------:R-:W-:Y:S01]  /*2330*/  IMAD.MOV R10, RZ, RZ, -R10 ;  /* 0x000000ffff0a7224 */ /* 0x000fe200078e0a0a */
[----:B------:R-:W-:Y:S01]  /*2340*/  LOP3.LUT R213, R0, 0xa2, RZ, 0xfc, !PT ;  /* 0x000000a200d57812 */ /* 0x000fe200078efcff */
[--C-:B------:R-:W-:Y:S01]  /*2350*/  @!P1 IMAD.IADD R150, R150, 0x1, -R3.reuse ;  /* 0x0000000196969824 */ /* 0x100fe200078e0a03 */
[C---:B------:R-:W-:Y:S01]  /*2360*/  ISETP.GT.U32.AND P1, PT, R3.reuse, R143, PT ;  /* 0x0000008f0300720c */ /* 0x040fe20003f24070 */
[----:B------:R-:W-:Y:S01]  /*2370*/  @!P3 IMAD.IADD R148, R148, 0x1, -R3 ;  /* 0x000000019494b824 */ /* 0x000fe200078e0a03 */
[C---:B------:R-:W-:Y:S01]  /*2380*/  ISETP.GT.U32.AND P3, PT, R3.reuse, R141, PT ;  /* 0x0000008d0300720c */ /* 0x040fe20003f64070 */
[----:B------:R-:W-:Y:S01]  /*2390*/  IMAD R140, R3, R10, R140 ;  /* 0x0000000a038c7224 */ /* 0x000fe200078e028c */
[C---:B------:R-:W-:Y:S01]  /*23a0*/  LOP3.LUT R192, R0.reuse, 0xcc, RZ, 0xfc, !PT ;  /* 0x000000cc00c07812 */ /* 0x040fe200078efcff */
[----:B------:R-:W-:Y:S01]  /*23b0*/  IMAD.MOV R16, RZ, RZ, -R11 ;  /* 0x000000ffff107224 */ /* 0x000fe200078e0a0b */
[----:B------:R-:W-:Y:S01]  /*23c0*/  LOP3.LUT R214, R0, 0xa0, RZ, 0xfc, !PT ;  /* 0x000000a000d67812 */ /* 0x000fe200078efcff */
[----:B------:R-:W-:Y:S01]  /*23d0*/  IMAD.HI.U32 R10, R4, R134, RZ ;  /* 0x00000086040a7227 */ /* 0x000fe200078e00ff */
[----:B------:R-:W-:-:S02]  /*23e0*/  LOP3.LUT R208, R0, 0xac, RZ, 0xfc, !PT ;  /* 0x000000ac00d07812 */ /* 0x000fc400078efcff */
[----:B------:R-:W-:Y:S01]  /*23f0*/  LOP3.LUT R187, R0, 0xd6, RZ, 0xfc, !PT ;  /* 0x000000d600bb7812 */ /* 0x000fe200078efcff */
[----:B------:R-:W-:Y:S01]  /*2400*/  @!P4 IMAD.IADD R144, R144, 0x1, -R3 ;  /* 0x000000019090c824 */ /* 0x000fe200078e0a03 */
[C---:B------:R-:W-:Y:S01]  /*2410*/  ISETP.GT.U32.AND P4, PT, R3.reuse, R150, PT ;  /* 0x000000960300720c */ /* 0x040fe20003f84070 */
[----:B------:R-:W-:Y:S01]  /*2420*/  IMAD R139, R3, R16, R139 ;  /* 0x00000010038b7224 */ /* 0x000fe200078e028b */
[C---:B------:R-:W-:Y:S01]  /*2430*/  LOP3.LUT R209, R0.reuse, 0xaa, RZ, 0xfc, !PT ;  /* 0x000000aa00d17812 */ /* 0x040fe200078efcff */
[----:B------:R-:W-:Y:S01]  /*2440*/  IMAD.MOV R10, RZ, RZ, -R10 ;  /* 0x000000ffff0a7224 */ /* 0x000fe200078e0a0a */
[----:B------:R-:W-:Y:S01]  /*2450*/  LOP3.LUT R203, R0, 0xb6, RZ, 0xfc, !PT ;  /* 0x000000b600cb7812 */ /* 0x000fe200078efcff */
[----:B------:R-:W-:Y:S01]  /*2460*/  @!P2 IMAD.IADD R151, R151, 0x1, -R3 ;  /* 0x000000019797a824 */ /* 0x000fe200078e0a03 */
[----:B------:R-:W-:Y:S01]  /*2470*/  ISETP.GT.U32.AND P2, PT, R3, R145, PT ;  /* 0x000000910300720c */ /* 0x000fe20003f44070 */
[----:B------:R-:W-:Y:S01]  /*2480*/  IMAD.HI.U32 R13, R4, R137, RZ ;  /* 0x00000089040d7227 */ /* 0x000fe200078e00ff */
[----:B------:R-:W-:-:S02]  /*2490*/  LOP3.LUT R204, R0, 0xb4, RZ, 0xfc, !PT ;  /* 0x000000b400cc7812 */ /* 0x000fc400078efcff */
[C---:B------:R-:W-:Y:S01]  /*24a0*/  LOP3.LUT R184, R0.reuse, 0xdc, RZ, 0xfc, !PT ;  /* 0x000000dc00b87812 */ /* 0x040fe200078efcff */
[----:B------:R-:W-:Y:S01]  /*24b0*/  IMAD R134, R3, R10, R134 ;  /* 0x0000000a03867224 */ /* 0x000fe200078e0286 */
[----:B------:R-:W-:Y:S01]  /*24c0*/  LOP3.LUT R199, R0, 0xbe, RZ, 0xfc, !PT ;  /* 0x000000be00c77812 */ /* 0x000fe200078efcff */
[--C-:B------:R-:W-:Y:S01]  /*24d0*/  @!P5 IMAD.IADD R147, R147, 0x1, -R3.reuse ;  /* 0x000000019393d824 */ /* 0x100fe200078e0a03 */
[C---:B------:R-:W-:Y:S01]  /*24e0*/  ISETP.GT.U32.AND P5, PT, R3.reuse, R140, PT ;  /* 0x0000008c0300720c */ /* 0x040fe20003fa4070 */
[----:B------:R-:W-:Y:S01]  /*24f0*/  @!P0 IMAD.IADD R146, R146, 0x1, -R3 ;  /* 0x0000000192928824 */ /* 0x000fe200078e0a03 */
[----:B------:R-:W-:Y:S01]  /*2500*/  ISETP.GT.U32.AND P0, PT, R3, R139, PT ;  /* 0x0000008b0300720c */ /* 0x000fe20003f04070 */
[----:B------:R-:W-:Y:S01]  /*2510*/  IMAD.MOV R18, RZ, RZ, -R13 ;  /* 0x000000ffff127224 */ /* 0x000fe200078e0a0d */
[----:B------:R-:W-:Y:S01]  /*2520*/  LOP3.LUT R198, R0, 0xc0, RZ, 0xfc, !PT ;  /* 0x000000c000c67812 */ /* 0x000fe200078efcff */
[----:B------:R-:W-:Y:S01]  /*2530*/  IMAD.HI.U32 R11, R4, R133, RZ ;  /* 0x00000085040b7227 */ /* 0x000fe200078e00ff */
[----:B------:R-:W-:-:S02]  /*2540*/  LOP3.LUT R205, R0, 0xb2, RZ, 0xfc, !PT ;  /* 0x000000b200cd7812 */ /* 0x000fc400078efcff */
[----:B------:R-:W-:Y:S01]  /*2550*/  LOP3.LUT R194, R0, 0xc8, RZ, 0xfc, !PT ;  /* 0x000000c800c27812 */ /* 0x000fe200078efcff */
[--C-:B------:R-:W-:Y:S01]  /*2560*/  @!P1 IMAD.IADD R143, R143, 0x1, -R3.reuse ;  /* 0x000000018f8f9824 */ /* 0x100fe200078e0a03 */
[C---:B------:R-:W-:Y:S01]  /*2570*/  ISETP.GT.U32.AND P1, PT, R3.reuse, R149, PT ;  /* 0x000000950300720c */ /* 0x040fe20003f24070 */
[----:B------:R-:W-:Y:S01]  /*2580*/  IMAD.HI.U32 R9, R4, R135, RZ ;  /* 0x0000008704097227 */ /* 0x000fe200078e00ff */
[----:B------:R-:W-:Y:S02]  /*2590*/  ISETP.GT.U32.AND P6, PT, R3, R161, PT ;  /* 0x000000a10300720c */ /* 0x000fe40003fc4070 */
[----:B------:R-:W-:Y:S01]  /*25a0*/  IABS R90, R219 ;  /* 0x000000db005a7213 */ /* 0x000fe20000000000 */
[----:B------:R-:W-:Y:S01]  /*25b0*/  @!P3 IMAD.IADD R141, R141, 0x1, -R3 ;  /* 0x000000018d8db824 */ /* 0x000fe200078e0a03 */
[C---:B------:R-:W-:Y:S01]  /*25c0*/  ISETP.GT.U32.AND P3, PT, R3.reuse, R134, PT ;  /* 0x000000860300720c */ /* 0x040fe20003f64070 */
[C---:B------:R-:W-:Y:S01]  /*25d0*/  IMAD R137, R3.reuse, R18, R137 ;  /* 0x0000001203897224 */ /* 0x040fe200078e0289 */
[----:B------:R-:W-:Y:S01]  /*25e0*/  IABS R49, R197 ;  /* 0x000000c500317213 */ /* 0x000fe20000000000 */
[----:B------:R-:W-:Y:S01]  /*25f0*/  IMAD.MOV R18, RZ, RZ, -R11 ;  /* 0x000000ffff127224 */ /* 0x000fe200078e0a0b */
[----:B------:R-:W-:Y:S01]  /*2600*/  IABS R80, R213 ;  /* 0x000000d500507213 */ /* 0x000fe20000000000 */
[----:B------:R-:W-:Y:S01]  /*2610*/  @!P4 IMAD.IADD R150, R150, 0x1, -R3 ;  /* 0x000000019696c824 */ /* 0x000fe200078e0a03 */
[----:B------:R-:W-:Y:S01]  /*2620*/  ISETP.GT.U32.AND P4, PT, R3, R144, PT ;  /* 0x000000900300720c */ /* 0x000fe20003f84070 */
[----:B------:R-:W-:Y:S01]  /*2630*/  IMAD.HI.U32 R13, R4, R131, RZ ;  /* 0x00000083040d7227 */ /* 0x000fe200078e00ff */
[----:B------:R-:W-:-:S02]  /*2640*/  IABS R40, R192 ;  /* 0x000000c000287213 */ /* 0x000fc40000000000 */
[----:B------:R-:W-:Y:S01]  /*2650*/  IABS R82, R214 ;  /* 0x000000d600527213 */ /* 0x000fe20000000000 */
[----:B------:R-:W-:Y:S01]  /*2660*/  IMAD.MOV R16, RZ, RZ, -R9 ;  /* 0x000000ffff107224 */ /* 0x000fe200078e0a09 */
[----:B------:R-:W-:Y:S01]  /*2670*/  IABS R71, R208 ;  /* 0x000000d000477213 */ /* 0x000fe20000000000 */
[----:B------:R-:W-:Y:S01]  /*2680*/  IMAD R133, R3, R18, R133 ;  /* 0x0000001203857224 */ /* 0x000fe200078e0285 */
[C---:B------:R-:W-:Y:S01]  /*2690*/  LOP3.LUT R18, R0.reuse, 0x50, RZ, 0xfc, !PT ;  /* 0x0000005000127812 */ /* 0x040fe200078efcff */
[----:B------:R-:W-:Y:S01]  /*26a0*/  @!P2 IMAD.IADD R145, R145, 0x1, -R3 ;  /* 0x000000019191a824 */ /* 0x000fe200078e0a03 */
[C---:B------:R-:W-:Y:S01]  /*26b0*/  ISETP.GT.U32.AND P2, PT, R3.reuse, R138, PT ;  /* 0x0000008a0300720c */ /* 0x040fe20003f44070 */
[----:B------:R-:W-:Y:S01]  /*26c0*/  IMAD.MOV R20, RZ, RZ, -R13 ;  /* 0x000000ffff147224 */ /* 0x000fe200078e0a0d */
[----:B------:R-:W-:Y:S01]  /*26d0*/  IABS R125, R18 ;  /* 0x00000012007d7213 */ /* 0x000fe20000000000 */
[----:B------:R-:W-:Y:S01]  /*26e0*/  IMAD R135, R3, R16, R135 ;  /* 0x0000001003877224 */ /* 0x000fe200078e0287 */
[----:B------:R-:W-:Y:S01]  /*26f0*/  LOP3.LUT R16, R0, 0x52, RZ, 0xfc, !PT ;  /* 0x0000005200107812 */ /* 0x000fe200078efcff */
[----:B------:R-:W-:Y:S01]  /*2700*/  IMAD.HI.U32 R10, R4, R129, RZ ;  /* 0x00000081040a7227 */ /* 0x000fe200078e00ff */
[----:B------:R1:W-:Y:S01]  /*2710*/  STL [R1+0x748], R18 ;  /* 0x0007481201007387 */ /* 0x0003e20000100800 */
[----:B------:R-:W-:-:S02]  /*2720*/  IABS R68, R187 ;  /* 0x000000bb00447213 */ /* 0x000fc40000000000 */
[C---:B------:R-:W-:Y:S01]  /*2730*/  IMAD.HI.U32 R11, R4.reuse, R128, RZ ;  /* 0x00000080040b7227 */ /* 0x040fe200078e00ff */
[----:B------:R-:W-:Y:S01]  /*2740*/  IABS R124, R16 ;  /* 0x00000010007c7213 */ /* 0x000fe20000000000 */
[----:B------:R2:W-:Y:S01]  /*2750*/  STL [R1+0x744], R16 ;  /* 0x0007441001007387 */ /* 0x0005e20000100800 */
[----:B------:R-:W-:Y:S01]  /*2760*/  IABS R73, R209 ;  /* 0x000000d100497213 */ /* 0x000fe20000000000 */
[----:B------:R-:W-:Y:S01]  /*2770*/  IMAD.HI.U32 R13, R4, R126, RZ ;  /* 0x0000007e040d7227 */ /* 0x000fe200078e00ff */
[----:B------:R-:W-:Y:S01]  /*2780*/  IABS R61, R203 ;  /* 0x000000cb003d7213 */ /* 0x000fe20000000000 */
[----:B------:R3:W-:Y:S01]  /*2790*/  STL [R1+0x754], R19 ;  /* 0x0007541301007387 */ /* 0x0007e20000100800 */
[----:B------:R-:W-:Y:S01]  /*27a0*/  IABS R63, R204 ;  /* 0x000000cc003f7213 */ /* 0x000fe20000000000 */
[--C-:B------:R-:W-:Y:S01]  /*27b0*/  @!P5 IMAD.IADD R140, R140, 0x1, -R3.reuse ;  /* 0x000000018c8cd824 */ /* 0x100fe200078e0a03 */
[----:B------:R-:W-:Y:S01]  /*27c0*/  ISETP.GT.U32.AND P5, PT, R3, R133, PT ;  /* 0x000000850300720c */ /* 0x000fe20003fa4070 */
[----:B------:R-:W-:Y:S01]  /*27d0*/  @!P0 IMAD.IADD R139, R139, 0x1, -R3 ;  /* 0x000000018b8b8824 */ /* 0x000fe200078e0a03 */
[----:B------:R-:W-:Y:S01]  /*27e0*/  ISETP.GT.U32.AND P0, PT, R3, R132, PT ;  /* 0x000000840300720c */ /* 0x000fe20003f04070 */
[----:B------:R-:W-:Y:S01]  /*27f0*/  IMAD.MOV R10, RZ, RZ, -R10 ;  /* 0x000000ffff0a7224 */ /* 0x000fe200078e0a0a */
[----:B------:R-:W-:Y:S01]  /*2800*/  STL [R1+0x750], R15 ;  /* 0x0007500f01007387 */ /* 0x000fe20000100800 */
[----:B------:R-:W-:Y:S01]  /*2810*/  IMAD.MOV R11, RZ, RZ, -R11 ;  /* 0x000000ffff0b7224 */ /* 0x000fe200078e0a0b */
[----:B------:R-:W-:Y:S01]  /*2820*/  IABS R62, R184 ;  /* 0x000000b8003e7213 */ /* 0x000fe20000000000 */
[----:B------:R-:W-:Y:S01]  /*2830*/  IMAD.MOV R13, RZ, RZ, -R13 ;  /* 0x000000ffff0d7224 */ /* 0x000fe200078e0a0d */
[----:B------:R-:W-:Y:S01]  /*2840*/  STL [R1+0x760], R17 ;  /* 0x0007601101007387 */ /* 0x000fe20000100800 */
[--C-:B------:R-:W-:Y:S01]  /*2850*/  @!P1 IMAD.IADD R149, R149, 0x1, -R3.reuse ;  /* 0x0000000195959824 */ /* 0x100fe200078e0a03 */
[C---:B------:R-:W-:Y:S01]  /*2860*/  ISETP.GT.U32.AND P1, PT, R3.reuse, R143, PT ;  /* 0x0000008f0300720c */ /* 0x040fe20003f24070 */
[----:B------:R-:W-:Y:S01]  /*2870*/  @!P3 IMAD.IADD R134, R134, 0x1, -R3 ;  /* 0x000000018686b824 */ /* 0x000fe200078e0a03 */
[C---:B------:R-:W-:Y:S01]  /*2880*/  ISETP.GT.U32.AND P3, PT, R3.reuse, R140, PT ;  /* 0x0000008c0300720c */ /* 0x040fe20003f64070 */
[C---:B------:R-:W-:Y:S01]  /*2890*/  IMAD R131, R3.reuse, R20, R131 ;  /* 0x0000001403837224 */ /* 0x040fe200078e0283 */
[----:B------:R-:W-:Y:S01]  /*28a0*/  STL [R1+0x75c], R252 ;  /* 0x00075cfc01007387 */ /* 0x000fe20000100800 */
[C---:B------:R-:W-:Y:S01]  /*28b0*/  IMAD R129, R3.reuse, R10, R129 ;  /* 0x0000000a03817224 */ /* 0x040fe200078e0281 */
[----:B------:R-:W-:Y:S01]  /*28c0*/  IABS R53, R199 ;  /* 0x000000c700357213 */ /* 0x000fe20000000000 */
[C---:B------:R-:W-:Y:S01]  /*28d0*/  IMAD R128, R3.reuse, R11, R128 ;  /* 0x0000000b03807224 */ /* 0x040fe200078e0280 */
[----:B------:R-:W-:Y:S01]  /*28e0*/  STL [R1+0x76c], R249 ;  /* 0x00076cf901007387 */ /* 0x000fe20000100800 */
[C---:B------:R-:W-:Y:S01]  /*28f0*/  IMAD R126, R3.reuse, R13, R126 ;  /* 0x0000000d037e7224 */ /* 0x040fe200078e027e */
[----:B------:R-:W-:Y:S01]  /*2900*/  IABS R51, R198 ;  /* 0x000000c600337213 */ /* 0x000fe20000000000 */
[----:B------:R-:W-:Y:S01]  /*2910*/  @!P4 IMAD.IADD R144, R144, 0x1, -R3 ;  /* 0x000000019090c824 */ /* 0x000fe200078e0a03 */
[----:B------:R-:W-:Y:S01]  /*2920*/  ISETP.GT.U32.AND P4, PT, R3, R137, PT ;  /* 0x000000890300720c */ /* 0x000fe20003f84070 */
[----:B------:R-:W-:Y:S01]  /*2930*/  IMAD.HI.U32 R9, R4, R130, RZ ;  /* 0x0000008204097227 */ /* 0x000fe200078e00ff */
[----:B------:R-:W-:Y:S01]  /*2940*/  STL [R1+0x768], R248 ;  /* 0x000768f801007387 */ /* 0x000fe20000100800 */
[----:B------:R-:W-:-:S02]  /*2950*/  LOP3.LUT R177, R0, 0xea, RZ, 0xfc, !PT ;  /* 0x000000ea00b17812 */ /* 0x000fc400078efcff */
[C---:B------:R-:W-:Y:S01]  /*2960*/  IMAD.HI.U32 R10, R4.reuse, R124, RZ ;  /* 0x0000007c040a7227 */ /* 0x040fe200078e00ff */
[----:B------:R-:W-:Y:S01]  /*2970*/  STL [R1+0x774], R247 ;  /* 0x000774f701007387 */ /* 0x000fe20000100800 */
[----:B------:R-:W-:Y:S02]  /*2980*/  IABS R65, R205 ;  /* 0x000000cd00417213 */ /* 0x000fe40000000000 */
[----:B------:R-:W-:Y:S01]  /*2990*/  IMAD.HI.U32 R11, R4, R123, RZ ;  /* 0x0000007b040b7227 */ /* 0x000fe200078e00ff */
[----:B------:R-:W-:Y:S01]  /*29a0*/  STL [R1+0x770], R245 ;  /* 0x000770f501007387 */ /* 0x000fe20000100800 */
[----:B------:R-:W-:Y:S02]  /*29b0*/  LOP3.LUT R200, R0, 0xbc, RZ, 0xfc, !PT ;  /* 0x000000bc00c87812 */ /* 0x000fe400078efcff */
[----:B------:R-:W-:Y:S01]  /*29c0*/  IMAD.HI.U32 R13, R4, R121, RZ ;  /* 0x00000079040d7227 */ /* 0x000fe200078e00ff */
[----:B------:R-:W-:Y:S01]  /*29d0*/  STL [R1+0x764], R244 ;  /* 0x000764f401007387 */ /* 0x000fe20000100800 */
[----:B------:R-:W-:-:S02]  /*29e0*/  IABS R43, R194 ;  /* 0x000000c2002b7213 */ /* 0x000fc40000000000 */
[----:B------:R-:W-:Y:S01]  /*29f0*/  @!P2 IMAD.IADD R138, R138, 0x1, -R3 ;  /* 0x000000018a8aa824 */ /* 0x000fe200078e0a03 */
[----:B------:R-:W-:Y:S01]  /*2a00*/  ISETP.GT.U32.AND P2, PT, R3, R131, PT ;  /* 0x000000830300720c */ /* 0x000fe20003f44070 */
[----:B------:R-:W-:Y:S01]  /*2a10*/  IMAD.MOV R9, RZ, RZ, -R9 ;  /* 0x000000ffff097224 */ /* 0x000fe200078e0a09 */
[----:B------:R-:W-:Y:S01]  /*2a20*/  STL [R1+0x758], R243 ;  /* 0x000758f301007387 */ /* 0x000fe20000100800 */
[----:B------:R-:W-:Y:S01]  /*2a30*/  IMAD.MOV R10, RZ, RZ, -R10 ;  /* 0x000000ffff0a7224 */ /* 0x000fe200078e0a0a */
[----:B------:R-:W-:Y:S01]  /*2a40*/  IABS R37, R177 ;  /* 0x000000b100257213 */ /* 0x000fe20000000000 */
[----:B-1----:R-:W-:Y:S01]  /*2a50*/  IMAD.MOV R18, RZ, RZ, -R11 ;  /* 0x000000ffff127224 */ /* 0x002fe200078e0a0b */
[----:B------:R-:W-:Y:S01]  /*2a60*/  STL [R1+0x74c], R242 ;  /* 0x00074cf201007387 */ /* 0x000fe20000100800 */
[----:B------:R-:W-:Y:S01]  /*2a70*/  IMAD.MOV R20, RZ, RZ, -R13 ;  /* 0x000000ffff147224 */ /* 0x000fe200078e0a0d */
[----:B------:R-:W-:Y:S01]  /*2a80*/  LOP3.LUT R193, R0, 0xca, RZ, 0xfc, !PT ;  /* 0x000000ca00c17812 */ /* 0x000fe200078efcff */
[----:B------:R-:W-:Y:S01]  /*2a90*/  IMAD.HI.U32 R11, R4, R118, RZ ;  /* 0x00000076040b7227 */ /* 0x000fe200078e00ff */
[----:B------:R-:W-:Y:S01]  /*2aa0*/  STL [R1+0x740], R241 ;  /* 0x000740f101007387 */ /* 0x000fe20000100800 */
[----:B------:R-:W-:-:S02]  /*2ab0*/  IABS R55, R200 ;  /* 0x000000c800377213 */ /* 0x000fc40000000000 */
[----:B------:R-:W-:Y:S01]  /*2ac0*/  IMAD.HI.U32 R13, R4, R116, RZ ;  /* 0x00000074040d7227 */ /* 0x000fe200078e00ff */
[----:B------:R-:W-:Y:S01]  /*2ad0*/  STL [R1+0x734], R240 ;  /* 0x000734f001007387 */ /* 0x000fe20000100800 */
[----:B------:R-:W-:Y:S02]  /*2ae0*/  LOP3.LUT R195, R0, 0xc6, RZ, 0xfc, !PT ;  /* 0x000000c600c37812 */ /* 0x000fe400078efcff */
[--C-:B------:R-:W-:Y:S01]  /*2af0*/  @!P6 IMAD.IADD R161, R161, 0x1, -R3.reuse ;  /* 0x00000001a1a1e824 */ /* 0x100fe200078e0a03 */
[----:B------:R-:W-:Y:S01]  /*2b00*/  ISETP.GT.U32.AND P6, PT, R3, R142, PT ;  /* 0x0000008e0300720c */ /* 0x000fe20003fc4070 */
[--C-:B------:R-:W-:Y:S01]  /*2b10*/  @!P5 IMAD.IADD R133, R133, 0x1, -R3.reuse ;  /* 0x000000018585d824 */ /* 0x100fe200078e0a03 */
[C---:B------:R-:W-:Y:S01]  /*2b20*/  ISETP.GT.U32.AND P5, PT, R3.reuse, R139, PT ;  /* 0x0000008b0300720c */ /* 0x040fe20003fa4070 */
[----:B------:R-:W-:Y:S01]  /*2b30*/  @!P0 IMAD.IADD R132, R132, 0x1, -R3 ;  /* 0x0000000184848824 */ /* 0x000fe200078e0a03 */
[C---:B------:R-:W-:Y:S01]  /*2b40*/  ISETP.GT.U32.AND P0, PT, R3.reuse, R138, PT ;  /* 0x0000008a0300720c */ /* 0x040fe20003f04070 */
[C---:B------:R-:W-:Y:S01]  /*2b50*/  IMAD R130, R3.reuse, R9, R130 ;  /* 0x0000000903827224 */ /* 0x040fe200078e0282 */
[----:B------:R-:W-:Y:S01]  /*2b60*/  STL [R1+0x718], R239 ;  /* 0x000718ef01007387 */ /* 0x000fe20000100800 */
[----:B------:R-:W-:Y:S01]  /*2b70*/  IMAD R124, R3, R10, R124 ;  /* 0x0000000a037c7224 */ /* 0x000fe200078e027c */
[----:B------:R-:W-:Y:S01]  /*2b80*/  IABS R41, R193 ;  /* 0x000000c100297213 */ /* 0x000fe20000000000 */
[----:B------:R-:W-:Y:S01]  /*2b90*/  IMAD.HI.U32 R9, R4, R125, RZ ;  /* 0x0000007d04097227 */ /* 0x000fe200078e00ff */
[----:B------:R-:W-:Y:S01]  /*2ba0*/  STL [R1+0x710], R238 ;  /* 0x000710ee01007387 */ /* 0x000fe20000100800 */
[----:B------:R-:W-:-:S02]  /*2bb0*/  LOP3.LUT R174, R0, 0xf0, RZ, 0xfc, !PT ;  /* 0x000000f000ae7812 */ /* 0x000fc400078efcff */
[----:B------:R-:W-:Y:S01]  /*2bc0*/  IMAD.HI.U32 R10, R4, R119, RZ ;  /* 0x00000077040a7227 */ /* 0x000fe200078e00ff */
[----:B------:R-:W-:Y:S01]  /*2bd0*/  STL [R1+0x70c], R237 ;  /* 0x00070ced01007387 */ /* 0x000fe20000100800 */
[----:B------:R-:W-:Y:S02]  /*2be0*/  IABS R45, R195 ;  /* 0x000000c3002d7213 */ /* 0x000fe40000000000 */
[----:B------:R-:W-:Y:S01]  /*2bf0*/  IMAD.MOV R11, RZ, RZ, -R11 ;  /* 0x000000ffff0b7224 */ /* 0x000fe200078e0a0b */
[----:B------:R-:W-:Y:S01]  /*2c00*/  STL [R1+0x708], R236 ;  /* 0x000708ec01007387 */ /* 0x000fe20000100800 */
[----:B------:R-:W-:Y:S01]  /*2c10*/  IMAD.MOV R13, RZ, RZ, -R13 ;  /* 0x000000ffff0d7224 */ /* 0x000fe200078e0a0d */
[----:B------:R-:W-:Y:S01]  /*2c20*/  IABS R60, R174 ;  /* 0x000000ae003c7213 */ /* 0x000fe20000000000 */
[--C-:B------:R-:W-:Y:S01]  /*2c30*/  @!P1 IMAD.IADD R143, R143, 0x1, -R3.reuse ;  /* 0x000000018f8f9824 */ /* 0x100fe200078e0a03 */
[C---:B------:R-:W-:Y:S01]  /*2c40*/  ISETP.GT.U32.AND P1, PT, R3.reuse, R136, PT ;  /* 0x000000880300720c */ /* 0x040fe20003f24070 */
[----:B------:R-:W-:Y:S01]  /*2c50*/  @!P3 IMAD.IADD R140, R140, 0x1, -R3 ;  /* 0x000000018c8cb824 */ /* 0x000fe200078e0a03 */
[C---:B------:R-:W-:Y:S01]  /*2c60*/  ISETP.GT.U32.AND P3, PT, R3.reuse, R134, PT ;  /* 0x000000860300720c */ /* 0x040fe20003f64070 */
[----:B--2---:R-:W-:Y:S01]  /*2c70*/  IMAD.MOV R16, RZ, RZ, -R9 ;  /* 0x000000ffff107224 */ /* 0x004fe200078e0a09 */
[----:B------:R-:W-:Y:S01]  /*2c80*/  STL [R1+0x704], R235 ;  /* 0x000704eb01007387 */ /* 0x000fe20000100800 */
[----:B------:R-:W-:Y:S01]  /*2c90*/  IMAD.MOV R10, RZ, RZ, -R10 ;  /* 0x000000ffff0a7224 */ /* 0x000fe200078e0a0a */
[C---:B------:R-:W-:Y:S01]  /*2ca0*/  LOP3.LUT R190, R0.reuse, 0xd0, RZ, 0xfc, !PT ;  /* 0x000000d000be7812 */ /* 0x040fe200078efcff */
[C---:B------:R-:W-:Y:S01]  /*2cb0*/  IMAD R118, R3.reuse, R11, R118 ;  /* 0x0000000b03767224 */ /* 0x040fe200078e0276 */
[----:B------:R-:W-:Y:S01]  /*2cc0*/  STL [R1+0x700], R234 ;  /* 0x000700ea01007387 */ /* 0x000fe20000100800 */
[----:B------:R-:W-:Y:S01]  /*2cd0*/  IMAD R116, R3, R13, R116 ;  /* 0x0000000d03747224 */ /* 0x000fe200078e0274 */
[----:B------:R-:W-:Y:S01]  /*2ce0*/  LOP3.LUT R189, R0, 0xd2, RZ, 0xfc, !PT ;  /* 0x000000d200bd7812 */ /* 0x000fe200078efcff */
        /* <DEDUP_REMOVED lines=8> */
[C---:B------:R-:W-:Y:S01]  /*2d70*/  IMAD.HI.U32 R13, R4.reuse, R111, RZ ;  /* 0x0000006f040d7227 */ /* 0x040fe200078e00ff */
[----:B------:R-:W-:Y:S01]  /*2d80*/  STL [R1+0x6f4], R231 ;  /* 0x0006f4e701007387 */ /* 0x000fe20000100800 */
[----:B------:R-:W-:Y:S02]  /*2d90*/  IABS R56, R189 ;  /* 0x000000bd00387213 */ /* 0x000fe40000000000 */
[C---:B------:R-:W-:Y:S01]  /*2da0*/  IMAD R123, R3.reuse, R18, R123 ;  /* 0x00000012037b7224 */ /* 0x040fe200078e027b */
[----:B------:R-:W-:Y:S01]  /*2db0*/  STL [R1+0x6f0], R230 ;  /* 0x0006f0e601007387 */ /* 0x000fe20000100800 */
[C---:B------:R-:W-:Y:S01]  /*2dc0*/  IMAD R121, R3.reuse, R20, R121 ;  /* 0x0000001403797224 */ /* 0x040fe200078e0279 */
[----:B------:R-:W-:Y:S01]  /*2dd0*/  IABS R64, R188 ;  /* 0x000000bc00407213 */ /* 0x000fe20000000000 */
[----:B------:R-:W-:Y:S01]  /*2de0*/  IMAD R119, R3, R10, R119 ;  /* 0x0000000a03777224 */ /* 0x000fe200078e0277 */
[----:B------:R-:W-:Y:S01]  /*2df0*/  STL [R1+0x6ec], R229 ;  /* 0x0006ece501007387 */ /* 0x000fe20000100800 */
[----:B------:R-:W-:Y:S01]  /*2e00*/  @!P2 IMAD.IADD R131, R131, 0x1, -R3 ;  /* 0x000000018383a824 */ /* 0x000fe200078e0a03 */
[----:B------:R-:W-:Y:S01]  /*2e10*/  ISETP.GT.U32.AND P2, PT, R3, R137, PT ;  /* 0x000000890300720c */ /* 0x000fe20003f44070 */
[----:B------:R-:W-:Y:S01]  /*2e20*/  IMAD.MOV R9, RZ, RZ, -R9 ;  /* 0x000000ffff097224 */ /* 0x000fe200078e0a09 */
[----:B------:R-:W-:Y:S01]  /*2e30*/  STL [R1+0x6e8], R228 ;  /* 0x0006e8e401007387 */ /* 0x000fe20000100800 */
[----:B------:R-:W-:Y:S01]  /*2e40*/  IMAD.HI.U32 R10, R4, R114, RZ ;  /* 0x00000072040a7227 */ /* 0x000fe200078e00ff */
[----:B------:R-:W-:-:S02]  /*2e50*/  LOP3.LUT R185, R0, 0xda, RZ, 0xfc, !PT ;  /* 0x000000da00b97812 */ /* 0x000fc400078efcff */
[----:B------:R-:W-:Y:S01]  /*2e60*/  STL [R1+0x6e4], R227 ;  /* 0x0006e4e301007387 */ /* 0x000fe20000100800 */
[----:B------:R-:W-:Y:S01]  /*2e70*/  IMAD.MOV R18, RZ, RZ, -R11 ;  /* 0x000000ffff127224 */ /* 0x000fe200078e0a0b */
[----:B------:R-:W-:Y:S01]  /*2e80*/  LOP3.LUT R181, R0, 0xe2, RZ, 0xfc, !PT ;  /* 0x000000e200b57812 */ /* 0x000fe200078efcff */
[----:B------:R-:W-:Y:S01]  /*2e90*/  IMAD.MOV R20, RZ, RZ, -R13 ;  /* 0x000000ffff147224 */ /* 0x000fe200078e0a0d */
[----:B------:R-:W-:Y:S01]  /*2ea0*/  STL [R1+0x6e0], R226 ;  /* 0x0006e0e201007387 */ /* 0x000fe20000100800 */
[----:B------:R-:W-:Y:S01]  /*2eb0*/  IMAD.HI.U32 R11, R4, R108, RZ ;  /* 0x0000006c040b7227 */ /* 0x000fe200078e00ff */
[----:B------:R-:W-:Y:S02]  /*2ec0*/  LOP3.LUT R180, R0, 0xe4, RZ, 0xfc, !PT ;  /* 0x000000e400b47812 */ /* 0x000fe400078efcff */
[----:B------:R-:W-:Y:S01]  /*2ed0*/  STL [R1+0x6dc], R225 ;  /* 0x0006dce101007387 */ /* 0x000fe20000100800 */
[----:B------:R-:W-:Y:S01]  /*2ee0*/  IMAD.HI.U32 R13, R4, R106, RZ ;  /* 0x0000006a040d7227 */ /* 0x000fe200078e00ff */
[----:B------:R-:W-:-:S02]  /*2ef0*/  IABS R66, R185 ;  /* 0x000000b900427213 */ /* 0x000fc40000000000 */
[----:B------:R-:W-:Y:S01]  /*2f00*/  STL [R1+0x6d8], R224 ;  /* 0x0006d8e001007387 */ /* 0x000fe20000100800 */
[--C-:B------:R-:W-:Y:S01]  /*2f10*/  @!P6 IMAD.IADD R142, R142, 0x1, -R3.reuse ;  /* 0x000000018e8ee824 */ /* 0x100fe200078e0a03 */
[----:B------:R-:W-:Y:S01]  /*2f20*/  ISETP.GT.U32.AND P6, PT, R3, R135, PT ;  /* 0x000000870300720c */ /* 0x000fe20003fc4070 */
[--C-:B------:R-:W-:Y:S01]  /*2f30*/  @!P5 IMAD.IADD R139, R139, 0x1, -R3.reuse ;  /* 0x000000018b8bd824 */ /* 0x100fe200078e0a03 */
[C---:B------:R-:W-:Y:S01]  /*2f40*/  ISETP.GT.U32.AND P5, PT, R3.reuse, R133, PT ;  /* 0x000000850300720c */ /* 0x040fe20003fa4070 */
[----:B------:R-:W-:Y:S01]  /*2f50*/  @!P0 IMAD.IADD R138, R138, 0x1, -R3 ;  /* 0x000000018a8a8824 */ /* 0x000fe200078e0a03 */
[C---:B------:R-:W-:Y:S01]  /*2f60*/  ISETP.GT.U32.AND P0, PT, R3.reuse, R132, PT ;  /* 0x000000840300720c */ /* 0x040fe20003f04070 */
[----:B------:R-:W-:Y:S01]  /*2f70*/  IMAD R120, R3, R9, R120 ;  /* 0x0000000903787224 */ /* 0x000fe200078e0278 */
[----:B------:R-:W-:Y:S01]  /*2f80*/  STL [R1+0x6d4], R223 ;  /* 0x0006d4df01007387 */ /* 0x000fe20000100800 */
[----:B------:R-:W-:Y:S01]  /*2f90*/  IMAD.MOV R10, RZ, RZ, -R10 ;  /* 0x000000ffff0a7224 */ /* 0x000fe200078e0a0a */
[----:B------:R-:W-:Y:S01]  /*2fa0*/  IABS R50, R181 ;  /* 0x000000b500327213 */ /* 0x000fe20000000000 */
[----:B------:R-:W-:Y:S01]  /*2fb0*/  IMAD.HI.U32 R9, R4, R115, RZ ;  /* 0x0000007304097227 */ /* 0x000fe200078e00ff */
[----:B------:R-:W-:Y:S01]  /*2fc0*/  STL [R1+0x6d0], R222 ;  /* 0x0006d0de01007387 */ /* 0x000fe20000100800 */
[----:B------:R-:W-:-:S02]  /*2fd0*/  IABS R46, R180 ;  /* 0x000000b4002e7213 */ /* 0x000fc40000000000 */
[----:B------:R-:W-:Y:S01]  /*2fe0*/  IMAD.MOV R11, RZ, RZ, -R11 ;  /* 0x000000ffff0b7224 */ /* 0x000fe200078e0a0b */
[----:B------:R-:W-:Y:S01]  /*2ff0*/  STL [R1+0x6cc], R221 ;  /* 0x0006ccdd01007387 */ /* 0x000fe20000100800 */
[----:B------:R-:W-:Y:S01]  /*3000*/  IMAD.MOV R13, RZ, RZ, -R13 ;  /* 0x000000ffff0d7224 */ /* 0x000fe200078e0a0d */
[----:B------:R-:W-:Y:S01]  /*3010*/  LOP3.LUT R182, R0, 0xe0, RZ, 0xfc, !PT ;  /* 0x000000e000b67812 */ /* 0x000fe200078efcff */
[--C-:B------:R-:W-:Y:S01]  /*3020*/  @!P1 IMAD.IADD R136, R136, 0x1, -R3.reuse ;  /* 0x0000000188889824 */ /* 0x100fe200078e0a03 */
[C---:B------:R-:W-:Y:S01]  /*3030*/  ISETP.GT.U32.AND P1, PT, R3.reuse, R129, PT ;  /* 0x000000810300720c */ /* 0x040fe20003f24070 */
[----:B------:R-:W-:Y:S01]  /*3040*/  @!P3 IMAD.IADD R134, R134, 0x1, -R3 ;  /* 0x000000018686b824 */ /* 0x000fe200078e0a03 */
[C---:B------:R-:W-:Y:S01]  /*3050*/  ISETP.GT.U32.AND P3, PT, R3.reuse, R127, PT ;  /* 0x0000007f0300720c */ /* 0x040fe20003f64070 */
[C---:B------:R-:W-:Y:S01]  /*3060*/  IMAD R125, R3.reuse, R16, R125 ;  /* 0x00000010037d7224 */ /* 0x040fe200078e027d */
[----:B------:R-:W-:Y:S01]  /*3070*/  STL [R1+0x6c8], R220 ;  /* 0x0006c8dc01007387 */ /* 0x000fe20000100800 */
[----:B------:R-:W-:Y:S01]  /*3080*/  IMAD R114, R3, R10, R114 ;  /* 0x0000000a03727224 */ /* 0x000fe200078e0272 */
[----:B------:R-:W-:Y:S01]  /*3090*/  LOP3.LUT R176, R0, 0xec, RZ, 0xfc, !PT ;  /* 0x000000ec00b07812 */ /* 0x000fe200078efcff */
[----:B------:R-:W-:Y:S01]  /*30a0*/  IMAD.MOV R16, RZ, RZ, -R9 ;  /* 0x000000ffff107224 */ /* 0x000fe200078e0a09 */
[----:B------:R-:W-:Y:S01]  /*30b0*/  STL [R1+0x6c4], R219 ;  /* 0x0006c4db01007387 */ /* 0x000fe20000100800 */
[----:B------:R-:W-:Y:S01]  /*30c0*/  IMAD.HI.U32 R10, R4, R109, RZ ;  /* 0x0000006d040a7227 */ /* 0x000fe200078e00ff */
[----:B------:R-:W-:-:S02]  /*30d0*/  LOP3.LUT R175, R0, 0xee, RZ, 0xfc, !PT ;  /* 0x000000ee00af7812 */ /* 0x000fc400078efcff */
[----:B------:R-:W-:Y:S01]  /*30e0*/  STL [R1+0x6c0], R218 ;  /* 0x0006c0da01007387 */ /* 0x000fe20000100800 */
[C---:B------:R-:W-:Y:S01]  /*30f0*/  IMAD R108, R3.reuse, R11, R108 ;  /* 0x0000000b036c7224 */ /* 0x040fe200078e026c */
[----:B------:R-:W-:Y:S01]  /*3100*/  IABS R54, R182 ;  /* 0x000000b600367213 */ /* 0x000fe20000000000 */
[C---:B------:R-:W-:Y:S01]  /*3110*/  IMAD R106, R3.reuse, R13, R106 ;  /* 0x0000000d036a7224 */ /* 0x040fe200078e026a */
[----:B------:R-:W-:Y:S01]  /*3120*/  STL [R1+0x6bc], R217 ;  /* 0x0006bcd901007387 */ /* 0x000fe20000100800 */
[----:B------:R-:W-:Y:S01]  /*3130*/  @!P4 IMAD.IADD R130, R130, 0x1, -R3 ;  /* 0x000000018282c824 */ /* 0x000fe200078e0a03 */
[----:B------:R-:W-:Y:S01]  /*3140*/  ISETP.GT.U32.AND P4, PT, R3, R136, PT ;  /* 0x000000880300720c */ /* 0x000fe20003f84070 */
[C---:B------:R-:W-:Y:S01]  /*3150*/  IMAD.HI.U32 R9, R4.reuse, R110, RZ ;  /* 0x0000006e04097227 */ /* 0x040fe200078e00ff */
[----:B------:R-:W-:Y:S01]  /*3160*/  STL [R1+0x6b8], R216 ;  /* 0x0006b8d801007387 */ /* 0x000fe20000100800 */
[----:B------:R-:W-:Y:S02]  /*3170*/  IABS R38, R176 ;  /* 0x000000b000267213 */ /* 0x000fe40000000000 */
[----:B------:R-:W-:Y:S01]  /*3180*/  IMAD.HI.U32 R11, R4, R103, RZ ;  /* 0x00000067040b7227 */ /* 0x000fe200078e00ff */
[----:B------:R-:W-:Y:S01]  /*3190*/  STL [R1+0x6ac], R215 ;  /* 0x0006acd701007387 */ /* 0x000fe20000100800 */
[----:B------:R-:W-:-:S02]  /*31a0*/  IABS R48, R175 ;  /* 0x000000af00307213 */ /* 0x000fc40000000000 */
[----:B------:R-:W-:Y:S01]  /*31b0*/  IMAD.HI.U32 R13, R4, R101, RZ ;  /* 0x00000065040d7227 */ /* 0x000fe200078e00ff */
[----:B------:R-:W-:Y:S01]  /*31c0*/  STL [R1+0x6a8], R214 ;  /* 0x0006a8d601007387 */ /* 0x000fe20000100800 */
[C---:B------:R-:W-:Y:S02]  /*31d0*/  LOP3.LUT R179, R0.reuse, 0xe6, RZ, 0xfc, !PT ;  /* 0x000000e600b37812 */ /* 0x040fe400078efcff */
[C---:B------:R-:W-:Y:S01]  /*31e0*/  IMAD R113, R3.reuse, R18, R113 ;  /* 0x0000001203717224 */ /* 0x040fe200078e0271 */
[----:B------:R-:W-:Y:S01]  /*31f0*/  STL [R1+0x6a4], R213 ;  /* 0x0006a4d501007387 */ /* 0x000fe20000100800 */
[----:B------:R-:W-:Y:S01]  /*3200*/  IMAD R111, R3, R20, R111 ;  /* 0x00000014036f7224 */ /* 0x000fe200078e026f */
[C---:B------:R-:W-:Y:S01]  /*3210*/  LOP3.LUT R173, R0.reuse, 0xf2, RZ, 0xfc, !PT ;  /* 0x000000f200ad7812 */ /* 0x040fe200078efcff */
[----:B------:R-:W-:Y:S01]  /*3220*/  IMAD.MOV R10, RZ, RZ, -R10 ;  /* 0x000000ffff0a7224 */ /* 0x000fe200078e0a0a */
[----:B------:R-:W-:Y:S01]  /*3230*/  STL [R1+0x6a0], R212 ;  /* 0x0006a0d401007387 */ /* 0x000fe20000100800 */
[----:B------:R-:W-:Y:S01]  /*3240*/  @!P2 IMAD.IADD R137, R137, 0x1, -R3 ;  /* 0x000000018989a824 */ /* 0x000fe200078e0a03 */
[----:B------:R-:W-:Y:S01]  /*3250*/  ISETP.GT.U32.AND P2, PT, R3, R131, PT ;  /* 0x000000830300720c */ /* 0x000fe20003f44070 */
[----:B------:R-:W-:Y:S01]  /*3260*/  IMAD.MOV R9, RZ, RZ, -R9 ;  /* 0x000000ffff097224 */ /* 0x000fe200078e0a09 */
[----:B------:R-:W-:Y:S01]  /*3270*/  STL [R1+0x69c], R211 ;  /* 0x00069cd301007387 */ /* 0x000fe20000100800 */
[----:B------:R-:W-:Y:S01]  /*3280*/  IMAD.MOV R18, RZ, RZ, -R11 ;  /* 0x000000ffff127224 */ /* 0x000fe200078e0a0b */
[----:B------:R-:W-:Y:S01]  /*3290*/  LOP3.LUT R172, R0, 0xf4, RZ, 0xfc, !PT ;  /* 0x000000f400ac7812 */ /* 0x000fe200078efcff */
[----:B------:R-:W-:Y:S01]  /*32a0*/  IMAD.MOV R20, RZ, RZ, -R13 ;  /* 0x000000ffff147224 */ /* 0x000fe200078e0a0d */
[----:B------:R-:W-:Y:S01]  /*32b0*/  STL [R1+0x698], R210 ;  /* 0x000698d201007387 */ /* 0x000fe20000100800 */
[----:B------:R-:W-:Y:S01]  /*32c0*/  IMAD.HI.U32 R11, R4, R98, RZ ;  /* 0x00000062040b7227 */ /* 0x000fe200078e00ff */
[----:B------:R-:W-:-:S02]  /*32d0*/  LOP3.LUT R171, R0, 0xf6, RZ, 0xfc, !PT ;  /* 0x000000f600ab7812 */ /* 0x000fc400078efcff */
[----:B------:R-:W-:Y:S01]  /*32e0*/  STL [R1+0x694], R209 ;  /* 0x000694d101007387 */ /* 0x000fe20000100800 */
[----:B------:R-:W-:Y:S01]  /*32f0*/  IMAD.HI.U32 R13, R4, R96, RZ ;  /* 0x00000060040d7227 */ /* 0x000fe200078e00ff */
[----:B------:R-:W-:Y:S02]  /*3300*/  IABS R42, R179 ;  /* 0x000000b3002a7213 */ /* 0x000fe40000000000 */
[----:B------:R-:W-:Y:S01]  /*3310*/  STL [R1+0x690], R208 ;  /* 0x000690d001007387 */ /* 0x000fe20000100800 */
[----:B------:R-:W-:Y:S01]  /*3320*/  @!P6 IMAD.IADD R135, R135, 0x1, -R3 ;  /* 0x000000018787e824 */ /* 0x000fe200078e0a03 */
[C---:B------:R-:W-:Y:S01]  /*3330*/  ISETP.GT.U32.AND P6, PT, R3.reuse, R141, PT ;  /* 0x0000008d0300720c */ /* 0x040fe20003fc4070 */
[----:B------:R-:W-:Y:S01]  /*3340*/  IMAD R109, R3, R10, R109 ;  /* 0x0000000a036d7224 */ /* 0x000fe200078e026d */
[----:B------:R-:W-:Y:S01]  /*3350*/  STL [R1+0x68c], R207 ;  /* 0x00068ccf01007387 */ /* 0x000fe20000100800 */
[--C-:B------:R-:W-:Y:S01]  /*3360*/  @!P5 IMAD.IADD R133, R133, 0x1, -R3.reuse ;  /* 0x000000018585d824 */ /* 0x100fe200078e0a03 */
[C---:B------:R-:W-:Y:S01]  /*3370*/  ISETP.GT.U32.AND P5, PT, R3.reuse, R126, PT ;  /* 0x0000007e0300720c */ /* 0x040fe20003fa4070 */
[----:B------:R-:W-:Y:S01]  /*3380*/  @!P0 IMAD.IADD R132, R132, 0x1, -R3 ;  /* 0x0000000184848824 */ /* 0x000fe200078e0a03 */
[C---:B------:R-:W-:Y:S01]  /*3390*/  ISETP.GT.U32.AND P0, PT, R3.reuse, R125, PT ;  /* 0x0000007d0300720c */ /* 0x040fe20003f04070 */
[----:B------:R-:W-:Y:S01]  /*33a0*/  IMAD R110, R3, R9, R110 ;  /* 0x00000009036e7224 */ /* 0x000fe200078e026e */
[----:B------:R-:W-:Y:S01]  /*33b0*/  STL [R1+0x688], R206 ;  /* 0x000688ce01007387 */ /* 0x000fe20000100800 */
[----:B------:R-:W-:Y:S01]  /*33c0*/  IMAD.HI.U32 R10, R4, R104, RZ ;  /* 0x00000068040a7227 */ /* 0x000fe200078e00ff */
[----:B------:R-:W-:-:S02]  /*33d0*/  IABS R72, R173 ;  /* 0x000000ad00487213 */ /* 0x000fc40000000000 */
[----:B------:R-:W-:Y:S01]  /*33e0*/  STL [R1+0x684], R205 ;  /* 0x000684cd01007387 */ /* 0x000fe20000100800 */
[----:B------:R-:W-:Y:S01]  /*33f0*/  IMAD.HI.U32 R9, R4, R105, RZ ;  /* 0x0000006904097227 */ /* 0x000fe200078e00ff */
[----:B------:R-:W-:Y:S02]  /*3400*/  IABS R74, R172 ;  /* 0x000000ac004a7213 */ /* 0x000fe40000000000 */
[----:B------:R-:W-:Y:S01]  /*3410*/  STL [R1+0x680], R204 ;  /* 0x000680cc01007387 */ /* 0x000fe20000100800 */
[----:B------:R-:W-:Y:S01]  /*3420*/  IMAD.MOV R11, RZ, RZ, -R11 ;  /* 0x000000ffff0b7224 */ /* 0x000fe200078e0a0b */
[----:B------:R-:W-:Y:S01]  /*3430*/  IABS R76, R171 ;  /* 0x000000ab004c7213 */ /* 0x000fe20000000000 */
[----:B------:R-:W-:Y:S01]  /*3440*/  IMAD.MOV R13, RZ, RZ, -R13 ;  /* 0x000000ffff0d7224 */ /* 0x000fe200078e0a0d */
[----:B------:R-:W-:Y:S01]  /*3450*/  STL [R1+0x67c], R203 ;  /* 0x00067ccb01007387 */ /* 0x000fe20000100800 */
[--C-:B------:R-:W-:Y:S01]  /*3460*/  @!P1 IMAD.IADD R129, R129, 0x1, -R3.reuse ;  /* 0x0000000181819824 */ /* 0x100fe200078e0a03 */
[----:B------:R-:W-:Y:S01]  /*3470*/  ISETP.GT.U32.AND P1, PT, R3, R135, PT ;  /* 0x000000870300720c */ /* 0x000fe20003f24070 */
[----:B------:R-:W-:Y:S01]  /*3480*/  @!P3 IMAD.IADD R127, R127, 0x1, -R3 ;  /* 0x000000017f7fb824 */ /* 0x000fe200078e0a03 */
[C---:B------:R-:W-:Y:S01]  /*3490*/  ISETP.GT.U32.AND P3, PT, R3.reuse, R120, PT ;  /* 0x000000780300720c */ /* 0x040fe20003f64070 */
[----:B------:R-:W-:Y:S01]  /*34a0*/  IMAD R115, R3, R16, R115 ;  /* 0x0000001003737224 */ /* 0x000fe200078e0273 */
[----:B------:R-:W-:Y:S01]  /*34b0*/  STL [R1+0x678], R202 ;  /* 0x000678ca01007387 */ /* 0x000fe20000100800 */
[----:B------:R-:W-:-:S02]  /*34c0*/  IMAD.MOV R10, RZ, RZ, -R10 ;  /* 0x000000ffff0a7224 */ /* 0x000fc400078e0a0a */
[----:B------:R-:W-:Y:S01]  /*34d0*/  IMAD.MOV R16, RZ, RZ, -R9 ;  /* 0x000000ffff107224 */ /* 0x000fe200078e0a09 */
[----:B------:R-:W-:Y:S01]  /*34e0*/  STL [R1+0x674], R201 ;  /* 0x000674c901007387 */ /* 0x000fe20000100800 */
[C---:B------:R-:W-:Y:S02]  /*34f0*/  IMAD R98, R3.reuse, R11, R98 ;  /* 0x0000000b03627224 */ /* 0x040fe400078e0262 */
[C---:B------:R-:W-:Y:S01]  /*3500*/  IMAD R96, R3.reuse, R13, R96 ;  /* 0x0000000d03607224 */ /* 0x040fe200078e0260 */
[----:B------:R-:W-:Y:S01]  /*3510*/  STL [R1+0x670], R200 ;  /* 0x000670c801007387 */ /* 0x000fe20000100800 */
[----:B------:R-:W-:Y:S01]  /*3520*/  @!P4 IMAD.IADD R136, R136, 0x1, -R3 ;  /* 0x000000018888c824 */ /* 0x000fe200078e0a03 */
[C---:B------:R-:W-:Y:S01]  /*3530*/  ISETP.GT.U32.AND P4, PT, R3.reuse, R130, PT ;  /* 0x000000820300720c */ /* 0x040fe20003f84070 */
[C---:B------:R-:W-:Y:S01]  /*3540*/  IMAD.HI.U32 R9, R4.reuse, R100, RZ ;  /* 0x0000006404097227 */ /* 0x040fe200078e00ff */
[----:B------:R-:W-:Y:S03]  /*3550*/  STL [R1+0x66c], R199 ;  /* 0x00066cc701007387 */ /* 0x000fe60000100800 */
[C---:B------:R-:W-:Y:S01]  /*3560*/  IMAD.HI.U32 R11, R4.reuse, R93, RZ ;  /* 0x0000005d040b7227 */ /* 0x040fe200078e00ff */
[----:B------:R-:W-:Y:S03]  /*3570*/  STL [R1+0x668], R198 ;  /* 0x000668c601007387 */ /* 0x000fe60000100800 */
[----:B------:R-:W-:Y:S01]  /*3580*/  IMAD.HI.U32 R13, R4, R91, RZ ;  /* 0x0000005b040d7227 */ /* 0x000fe200078e00ff */
[----:B------:R-:W-:Y:S03]  /*3590*/  STL [R1+0x664], R197 ;  /* 0x000664c501007387 */ /* 0x000fe60000100800 */
[C---:B------:R-:W-:Y:S01]  /*35a0*/  IMAD R104, R3.reuse, R10, R104 ;  /* 0x0000000a03687224 */ /* 0x040fe200078e0268 */
[----:B------:R-:W-:Y:S01]  /*35b0*/  STL [R1+0x660], R196 ;  /* 0x000660c401007387 */ /* 0x000fe20000100800 */
[----:B------:R-:W-:-:S02]  /*35c0*/  IMAD R103, R3, R18, R103 ;  /* 0x0000001203677224 */ /* 0x000fc400078e0267 */
[----:B------:R-:W-:Y:S01]  /*35d0*/  IMAD R101, R3, R20, R101 ;  /* 0x0000001403657224 */ /* 0x000fe200078e0265 */
[----:B------:R-:W-:Y:S01]  /*35e0*/  STL [R1+0x65c], R195 ;  /* 0x00065cc301007387 */ /* 0x000fe20000100800 */
[----:B------:R-:W-:-:S03]  /*35f0*/  IMAD.HI.U32 R10, R4, R99, RZ ;  /* 0x00000063040a7227 */ /* 0x000fc600078e00ff */
[----:B------:R-:W-:Y:S01]  /*3600*/  STL [R1+0x658], R194 ;  /* 0x000658c201007387 */ /* 0x000fe20000100800 */
[----:B------:R-:W-:Y:S01]  /*3610*/  @!P2 IMAD.IADD R131, R131, 0x1, -R3 ;  /* 0x000000018383a824 */ /* 0x000fe200078e0a03 */
[----:B------:R-:W-:Y:S01]  /*3620*/  ISETP.GT.U32.AND P2, PT, R3, R124, PT ;  /* 0x0000007c0300720c */ /* 0x000fe20003f44070 */
[----:B------:R-:W-:Y:S01]  /*3630*/  IMAD.MOV R9, RZ, RZ, -R9 ;  /* 0x000000ffff097224 */ /* 0x000fe200078e0a09 */
[----:B------:R-:W-:Y:S01]  /*3640*/  STL [R1+0x654], R193 ;  /* 0x000654c101007387 */ /* 0x000fe20000100800 */
[----:B------:R-:W-:Y:S02]  /*3650*/  IMAD.MOV R18, RZ, RZ, -R11 ;  /* 0x000000ffff127224 */ /* 0x000fe400078e0a0b */
[----:B------:R-:W-:Y:S01]  /*3660*/  IMAD.MOV R20, RZ, RZ, -R13 ;  /* 0x000000ffff147224 */ /* 0x000fe200078e0a0d */
[----:B------:R-:W-:Y:S01]  /*3670*/  STL [R1+0x650], R192 ;  /* 0x000650c001007387 */ /* 0x000fe20000100800 */
[----:B------:R-:W-:-:S03]  /*3680*/  IMAD.HI.U32 R11, R4, R88, RZ ;  /* 0x00000058040b7227 */ /* 0x000fc600078e00ff */
[----:B------:R-:W-:Y:S01]  /*3690*/  STL [R1+0x64c], R191 ;  /* 0x00064cbf01007387 */ /* 0x000fe20000100800 */
[----:B------:R-:W-:-:S03]  /*36a0*/  IMAD.HI.U32 R13, R4, R84, RZ ;  /* 0x00000054040d7227 */ /* 0x000fc600078e00ff */
[----:B------:R-:W-:Y:S01]  /*36b0*/  STL [R1+0x648], R190 ;  /* 0x000648be01007387 */ /* 0x000fe20000100800 */
[----:B------:R-:W-:Y:S02]  /*36c0*/  IMAD.MOV R10, RZ, RZ, -R10 ;  /* 0x000000ffff0a7224 */ /* 0x000fe400078e0a0a */
[--C-:B------:R-:W-:Y:S01]  /*36d0*/  @!P6 IMAD.IADD R141, R141, 0x1, -R3.reuse ;  /* 0x000000018d8de824 */ /* 0x100fe200078e0a03 */
[C---:B------:R-:W-:Y:S01]  /*36e0*/  ISETP.GT.U32.AND P6, PT, R3.reuse, R129, PT ;  /* 0x000000810300720c */ /* 0x040fe20003fc4070 */
[--C-:B------:R-:W-:Y:S01]  /*36f0*/  @!P5 IMAD.IADD R126, R126, 0x1, -R3.reuse ;  /* 0x000000017e7ed824 */ /* 0x100fe200078e0a03 */
[----:B------:R-:W-:Y:S01]  /*3700*/  ISETP.GT.U32.AND P5, PT, R3, R119, PT ;  /* 0x000000770300720c */ /* 0x000fe20003fa4070 */
[----:B------:R-:W-:Y:S01]  /*3710*/  @!P0 IMAD.IADD R125, R125, 0x1, -R3 ;  /* 0x000000017d7d8824 */ /* 0x000fe200078e0a03 */
[C---:B------:R-:W-:Y:S01]  /*3720*/  ISETP.GT.U32.AND P0, PT, R3.reuse, R118, PT ;  /* 0x000000760300720c */ /* 0x040fe20003f04070 */
[----:B------:R-:W-:Y:S01]  /*3730*/  IMAD R100, R3, R9, R100 ;  /* 0x0000000903647224 */ /* 0x000fe200078e0264 */
[----:B------:R-:W-:Y:S01]  /*3740*/  STL [R1+0x644], R189 ;  /* 0x000644bd01007387 */ /* 0x000fe20000100800 */
[----:B------:R-:W-:-:S03]  /*3750*/  IMAD.HI.U32 R9, R4, R95, RZ ;  /* 0x0000005f04097227 */ /* 0x000fc600078e00ff */
[----:B------:R-:W-:Y:S01]  /*3760*/  STL [R1+0x640], R188 ;  /* 0x000640bc01007387 */ /* 0x000fe20000100800 */
[----:B------:R-:W-:Y:S02]  /*3770*/  IMAD.MOV R11, RZ, RZ, -R11 ;  /* 0x000000ffff0b7224 */ /* 0x000fe400078e0a0b */
[----:B------:R-:W-:Y:S01]  /*3780*/  IMAD.MOV R13, RZ, RZ, -R13 ;  /* 0x000000ffff0d7224 */ /* 0x000fe200078e0a0d */
[----:B------:R-:W-:Y:S01]  /*3790*/  STL [R1+0x63c], R187 ;  /* 0x00063cbb01007387 */ /* 0x000fe20000100800 */
[----:B------:R-:W-:Y:S01]  /*37a0*/  @!P1 IMAD.IADD R135, R135, 0x1, -R3 ;  /* 0x0000000187879824 */ /* 0x000fe200078e0a03 */
[C---:B------:R-:W-:Y:S01]  /*37b0*/  ISETP.GT.U32.AND P1, PT, R3.reuse, R128, PT ;  /* 0x000000800300720c */ /* 0x040fe20003f24070 */
[C---:B------:R-:W-:Y:S01]  /*37c0*/  IMAD R99, R3.reuse, R10, R99 ;  /* 0x0000000a03637224 */ /* 0x040fe200078e0263 */
[----:B------:R-:W-:Y:S01]  /*37d0*/  STL [R1+0x638], R186 ;  /* 0x000638ba01007387 */ /* 0x000fe20000100800 */
[----:B------:R-:W-:Y:S01]  /*37e0*/  @!P3 IMAD.IADD R120, R120, 0x1, -R3 ;  /* 0x000000017878b824 */ /* 0x000fe200078e0a03 */
[C---:B------:R-:W-:Y:S01]  /*37f0*/  ISETP.GT.U32.AND P3, PT, R3.reuse, R126, PT ;  /* 0x0000007e0300720c */ /* 0x040fe20003f64070 */
[----:B------:R-:W-:Y:S01]  /*3800*/  IMAD R105, R3, R16, R105 ;  /* 0x0000001003697224 */ /* 0x000fe200078e0269 */
[----:B------:R-:W-:Y:S01]  /*3810*/  STL [R1+0x634], R185 ;  /* 0x000634b901007387 */ /* 0x000fe20000100800 */
[----:B------:R-:W-:-:S03]  /*3820*/  IMAD.HI.U32 R10, R4, R94, RZ ;  /* 0x0000005e040a7227 */ /* 0x000fc600078e00ff */
[----:B------:R-:W-:Y:S01]  /*3830*/  STL [R1+0x630], R184 ;  /* 0x000630b801007387 */ /* 0x000fe20000100800 */
[----:B------:R-:W-:Y:S02]  /*3840*/  IMAD.MOV R16, RZ, RZ, -R9 ;  /* 0x000000ffff107224 */ /* 0x000fe400078e0a09 */
[C---:B------:R-:W-:Y:S01]  /*3850*/  IMAD R88, R3.reuse, R11, R88 ;  /* 0x0000000b03587224 */ /* 0x040fe200078e0258 */
[----:B------:R-:W-:Y:S01]  /*3860*/  STL [R1+0x62c], R183 ;  /* 0x00062cb701007387 */ /* 0x000fe20000100800 */
[C---:B------:R-:W-:Y:S02]  /*3870*/  IMAD R84, R3.reuse, R13, R84 ;  /* 0x0000000d03547224 */ /* 0x040fe400078e0254 */
[----:B------:R-:W-:Y:S01]  /*3880*/  @!P4 IMAD.IADD R130, R130, 0x1, -R3 ;  /* 0x000000018282c824 */ /* 0x000fe200078e0a03 */
[C---:B------:R-:W-:Y:S01]  /*3890*/  ISETP.GT.U32.AND P4, PT, R3.reuse, R123, PT ;  /* 0x0000007b0300720c */ /* 0x040fe20003f84070 */
[C---:B------:R-:W-:Y:S01]  /*38a0*/  IMAD.HI.U32 R11, R4.reuse, R79, RZ ;  /* 0x0000004f040b7227 */ /* 0x040fe200078e00ff */
[----:B------:R-:W-:Y:S03]  /*38b0*/  STL [R1+0x628], R182 ;  /* 0x000628b601007387 */ /* 0x000fe60000100800 */
[----:B------:R-:W-:Y:S01]  /*38c0*/  IMAD.HI.U32 R13, R4, R75, RZ ;  /* 0x0000004b040d7227 */ /* 0x000fe200078e00ff */
[----:B------:R-:W-:Y:S03]  /*38d0*/  STL [R1+0x624], R181 ;  /* 0x000624b501007387 */ /* 0x000fe60000100800 */
[----:B------:R-:W-:Y:S01]  /*38e0*/  IMAD.MOV R10, RZ, RZ, -R10 ;  /* 0x000000ffff0a7224 */ /* 0x000fe200078e0a0a */
[----:B------:R-:W-:Y:S01]  /*38f0*/  STL [R1+0x620], R180 ;  /* 0x000620b401007387 */ /* 0x000fe20000100800 */
[----:B------:R-:W-:-:S02]  /*3900*/  IMAD R95, R3, R16, R95 ;  /* 0x00000010035f7224 */ /* 0x000fc400078e025f */
[C---:B------:R-:W-:Y:S01]  /*3910*/  IMAD R93, R3.reuse, R18, R93 ;  /* 0x00000012035d7224 */ /* 0x040fe200078e025d */
[----:B------:R-:W-:Y:S01]  /*3920*/  STL [R1+0x61c], R179 ;  /* 0x00061cb301007387 */ /* 0x000fe20000100800 */
[----:B------:R-:W-:Y:S01]  /*3930*/  @!P2 IMAD.IADD R124, R124, 0x1, -R3 ;  /* 0x000000017c7ca824 */ /* 0x000fe200078e0a03 */
[C---:B------:R-:W-:Y:S01]  /*3940*/  ISETP.GT.U32.AND P2, PT, R3.reuse, R117, PT ;  /* 0x000000750300720c */ /* 0x040fe20003f44070 */
[----:B------:R-:W-:Y:S01]  /*3950*/  IMAD.MOV R16, RZ, RZ, -R11 ;  /* 0x000000ffff107224 */ /* 0x000fe200078e0a0b */
[----:B------:R-:W-:Y:S01]  /*3960*/  STL [R1+0x618], R178 ;  /* 0x000618b201007387 */ /* 0x000fe20000100800 */
[----:B------:R-:W-:Y:S02]  /*3970*/  IMAD.MOV R18, RZ, RZ, -R13 ;  /* 0x000000ffff127224 */ /* 0x000fe400078e0a0d */
[C---:B------:R-:W-:Y:S01]  /*3980*/  IMAD.HI.U32 R11, R4.reuse, R69, RZ ;  /* 0x00000045040b7227 */ /* 0x040fe200078e00ff */
[----:B------:R-:W-:Y:S03]  /*3990*/  STL [R1+0x614], R177 ;  /* 0x000614b101007387 */ /* 0x000fe60000100800 */
[----:B------:R-:W-:Y:S01]  /*39a0*/  IMAD R94, R3, R10, R94 ;  /* 0x0000000a035e7224 */ /* 0x000fe200078e025e */
[----:B------:R-:W-:Y:S01]  /*39b0*/  STL [R1+0x610], R176 ;  /* 0x000610b001007387 */ /* 0x000fe20000100800 */
[----:B------:R-:W-:-:S03]  /*39c0*/  IMAD.HI.U32 R10, R4, R89, RZ ;  /* 0x00000059040a7227 */ /* 0x000fc600078e00ff */
[----:B------:R-:W-:Y:S01]  /*39d0*/  STL [R1+0x60c], R175 ;  /* 0x00060caf01007387 */ /* 0x000fe20000100800 */
        /* <DEDUP_REMOVED lines=8> */
[----:B------:R-:W-:Y:S02]  /*3a60*/  IMAD.MOV R18, RZ, RZ, -R11 ;  /* 0x000000ffff127224 */ /* 0x000fe400078e0a0b */
[--C-:B------:R-:W-:Y:S01]  /*3a70*/  @!P1 IMAD.IADD R128, R128, 0x1, -R3.reuse ;  /* 0x0000000180809824 */ /* 0x100fe200078e0a03 */
[C---:B------:R-:W-:Y:S01]  /*3a80*/  ISETP.GT.U32.AND P1, PT, R3.reuse, R121, PT ;  /* 0x000000790300720c */ /* 0x040fe20003f24070 */
[----:B------:R-:W-:Y:S01]  /*3a90*/  IMAD.HI.U32 R11, R4, R59, RZ ;  /* 0x0000003b040b7227 */ /* 0x000fe200078e00ff */
[----:B------:R-:W-:Y:S03]  /*3aa0*/  STL [R1+0x604], R173 ;  /* 0x000604ad01007387 */ /* 0x000fe60000100800 */
[----:B------:R-:W-:Y:S01]  /*3ab0*/  IMAD.MOV R10, RZ, RZ, -R10 ;  /* 0x000000ffff0a7224 */ /* 0x000fe200078e0a0a */
[----:B------:R-:W-:Y:S01]  /*3ac0*/  STL [R1+0x600], R172 ;  /* 0x000600ac01007387 */ /* 0x000fe20000100800 */
[----:B------:R-:W-:Y:S01]  /*3ad0*/  @!P3 IMAD.IADD R126, R126, 0x1, -R3 ;  /* 0x000000017e7eb824 */ /* 0x000fe200078e0a03 */
[C---:B------:R-:W-:Y:S01]  /*3ae0*/  ISETP.GT.U32.AND P3, PT, R3.reuse, R120, PT ;  /* 0x000000780300720c */ /* 0x040fe20003f64070 */
[----:B------:R-:W-:Y:S01]  /*3af0*/  IMAD R69, R3, R18, R69 ;  /* 0x0000001203457224 */ /* 0x000fe200078e0245 */
[----:B------:R-:W-:Y:S01]  /*3b00*/  STL [R1+0x5fc], R171 ;  /* 0x0005fcab01007387 */ /* 0x000fe20000100800 */
[----:B------:R-:W-:Y:S01]  /*3b10*/  @!P4 IMAD.IADD R123, R123, 0x1, -R3 ;  /* 0x000000017b7bc824 */ /* 0x000fe200078e0a03 */
[----:B------:R-:W-:Y:S01]  /*3b20*/  ISETP.GT.U32.AND P4, PT, R3, R116, PT ;  /* 0x000000740300720c */ /* 0x000fe20003f84070 */
[----:B------:R-:W-:Y:S01]  /*3b30*/  IMAD.HI.U32 R9, R4, R90, RZ ;  /* 0x0000005a04097227 */ /* 0x000fe200078e00ff */
[----:B------:R-:W-:Y:S03]  /*3b40*/  STL [R1+0x5cc], R21 ;  /* 0x0005cc1501007387 */ /* 0x000fe60000100800 */
[----:B------:R-:W-:-:S02]  /*3b50*/  IMAD.MOV R18, RZ, RZ, -R11 ;  /* 0x000000ffff127224 */ /* 0x000fc400078e0a0b */
[----:B------:R-:W-:Y:S02]  /*3b60*/  IMAD R89, R3, R10, R89 ;  /* 0x0000000a03597224 */ /* 0x000fe400078e0259 */
[----:B------:R-:W-:-:S04]  /*3b70*/  IMAD.HI.U32 R11, R4, R49, RZ ;  /* 0x00000031040b7227 */ /* 0x000fc800078e00ff */
[----:B------:R-:W-:-:S04]  /*3b80*/  IMAD.HI.U32 R10, R4, R80, RZ ;  /* 0x00000050040a7227 */ /* 0x000fc800078e00ff */
[----:B------:R-:W-:Y:S01]  /*3b90*/  @!P2 IMAD.IADD R117, R117, 0x1, -R3 ;  /* 0x000000017575a824 */ /* 0x000fe200078e0a03 */
[C---:B------:R-:W-:Y:S01]  /*3ba0*/  ISETP.GT.U32.AND P2, PT, R3.reuse, R123, PT ;  /* 0x0000007b0300720c */ /* 0x040fe20003f44070 */
[----:B------:R-:W-:Y:S02]  /*3bb0*/  IMAD.MOV R9, RZ, RZ, -R9 ;  /* 0x000000ffff097224 */ /* 0x000fe400078e0a09 */
[----:B------:R-:W-:Y:S02]  /*3bc0*/  IMAD R59, R3, R18, R59 ;  /* 0x00000012033b7224 */ /* 0x000fe400078e023b */
[----:B------:R-:W-:Y:S02]  /*3bd0*/  IMAD.MOV R18, RZ, RZ, -R11 ;  /* 0x000000ffff127224 */ /* 0x000fe400078e0a0b */
[----:B------:R-:W-:Y:S02]  /*3be0*/  IMAD.MOV R10, RZ, RZ, -R10 ;  /* 0x000000ffff0a7224 */ /* 0x000fe400078e0a0a */
[----:B------:R-:W-:-:S04]  /*3bf0*/  IMAD.HI.U32 R11, R4, R40, RZ ;  /* 0x00000028040b7227 */ /* 0x000fc800078e00ff */
[--C-:B------:R-:W-:Y:S01]  /*3c00*/  @!P6 IMAD.IADD R122, R122, 0x1, -R3.reuse ;  /* 0x000000017a7ae824 */ /* 0x100fe200078e0a03 */
[----:B------:R-:W-:Y:S01]  /*3c10*/  ISETP.GT.U32.AND P6, PT, R3, R128, PT ;  /* 0x000000800300720c */ /* 0x000fe20003fc4070 */
[--C-:B------:R-:W-:Y:S01]  /*3c20*/  @!P5 IMAD.IADD R125, R125, 0x1, -R3.reuse ;  /* 0x000000017d7dd824 */ /* 0x100fe200078e0a03 */
[C---:B------:R-:W-:Y:S01]  /*3c30*/  ISETP.GT.U32.AND P5, PT, R3.reuse, R119, PT ;  /* 0x000000770300720c */ /* 0x040fe20003fa4070 */
[----:B------:R-:W-:Y:S01]  /*3c40*/  @!P0 IMAD.IADD R124, R124, 0x1, -R3 ;  /* 0x000000017c7c8824 */ /* 0x000fe200078e0a03 */
[C---:B------:R-:W-:Y:S01]  /*3c50*/  ISETP.GT.U32.AND P0, PT, R3.reuse, R118, PT ;  /* 0x000000760300720c */ /* 0x040fe20003f04070 */
[----:B------:R-:W-:Y:S02]  /*3c60*/  IMAD R90, R3, R9, R90 ;  /* 0x00000009035a7224 */ /* 0x000fe400078e025a */
[----:B------:R-:W-:-:S04]  /*3c70*/  IMAD.HI.U32 R9, R4, R82, RZ ;  /* 0x0000005204097227 */ /* 0x000fc800078e00ff */
[----:B------:R-:W-:Y:S01]  /*3c80*/  @!P1 IMAD.IADD R121, R121, 0x1, -R3 ;  /* 0x0000000179799824 */ /* 0x000fe200078e0a03 */
[C---:B------:R-:W-:Y:S01]  /*3c90*/  ISETP.GT.U32.AND P1, PT, R3.reuse, R127, PT ;  /* 0x0000007f0300720c */ /* 0x040fe20003f24070 */
[----:B------:R-:W-:Y:S02]  /*3ca0*/  IMAD R80, R3, R10, R80 ;  /* 0x0000000a03507224 */ /* 0x000fe400078e0250 */
[----:B------:R-:W-:Y:S02]  /*3cb0*/  IMAD.MOV R11, RZ, RZ, -R11 ;  /* 0x000000ffff0b7224 */ /* 0x000fe400078e0a0b */
[----:B------:R-:W-:-:S04]  /*3cc0*/  IMAD.HI.U32 R10, R4, R71, RZ ;  /* 0x00000047040a7227 */ /* 0x000fc800078e00ff */
[----:B------:R-:W-:Y:S01]  /*3cd0*/  @!P3 IMAD.IADD R120, R120, 0x1, -R3 ;  /* 0x000000017878b824 */ /* 0x000fe200078e0a03 */
[C---:B------:R-:W-:Y:S01]  /*3ce0*/  ISETP.GT.U32.AND P3, PT, R3.reuse, R113, PT ;  /* 0x000000710300720c */ /* 0x040fe20003f64070 */
[----:B------:R-:W-:Y:S02]  /*3cf0*/  IMAD.MOV R9, RZ, RZ, -R9 ;  /* 0x000000ffff097224 */ /* 0x000fe400078e0a09 */
[----:B------:R-:W-:Y:S01]  /*3d00*/  @!P4 IMAD.IADD R116, R116, 0x1, -R3 ;  /* 0x000000017474c824 */ /* 0x000fe200078e0a03 */
[C---:B------:R-:W-:Y:S01]  /*3d10*/  ISETP.GT.U32.AND P4, PT, R3.reuse, R122, PT ;  /* 0x0000007a0300720c */ /* 0x040fe20003f84070 */
[----:B------:R-:W-:Y:S02]  /*3d20*/  IMAD R40, R3, R11, R40 ;  /* 0x0000000b03287224 */ /* 0x000fe400078e0228 */
[----:B------:R-:W-:Y:S02]  /*3d30*/  IMAD.MOV R10, RZ, RZ, -R10 ;  /* 0x000000ffff0a7224 */ /* 0x000fe400078e0a0a */
[----:B------:R-:W-:-:S04]  /*3d40*/  IMAD.HI.U32 R11, R4, R68, RZ ;  /* 0x00000044040b7227 */ /* 0x000fc800078e00ff */
[----:B------:R-:W-:Y:S02]  /*3d50*/  IMAD R82, R3, R9, R82 ;  /* 0x0000000903527224 */ /* 0x000fe400078e0252 */
[----:B------:R-:W-:Y:S01]  /*3d60*/  @!P2 IMAD.IADD R123, R123, 0x1, -R3 ;  /* 0x000000017b7ba824 */ /* 0x000fe200078e0a03 */
[----:B------:R-:W-:Y:S01]  /*3d70*/  ISETP.GT.U32.AND P2, PT, R3, R117, PT ;  /* 0x000000750300720c */ /* 0x000fe20003f44070 */
[----:B------:R-:W-:-:S04]  /*3d80*/  IMAD.HI.U32 R9, R4, R73, RZ ;  /* 0x0000004904097227 */ /* 0x000fc800078e00ff */
[----:B------:R-:W-:Y:S02]  /*3d90*/  IMAD R71, R3, R10, R71 ;  /* 0x0000000a03477224 */ /* 0x000fe400078e0247 */
[----:B------:R-:W-:Y:S02]  /*3da0*/  IMAD.MOV R11, RZ, RZ, -R11 ;  /* 0x000000ffff0b7224 */ /* 0x000fe400078e0a0b */
[----:B------:R-:W-:-:S04]  /*3db0*/  IMAD.HI.U32 R10, R4, R61, RZ ;  /* 0x0000003d040a7227 */ /* 0x000fc800078e00ff */
[C---:B------:R-:W-:Y:S02]  /*3dc0*/  IMAD R79, R3.reuse, R16, R79 ;  /* 0x00000010034f7224 */ /* 0x040fe400078e024f */
[--C-:B------:R-:W-:Y:S01]  /*3dd0*/  @!P6 IMAD.IADD R128, R128, 0x1, -R3.reuse ;  /* 0x000000018080e824 */ /* 0x100fe200078e0a03 */
[----:B------:R-:W-:Y:S01]  /*3de0*/  ISETP.GT.U32.AND P6, PT, R3, R116, PT ;  /* 0x000000740300720c */ /* 0x000fe20003fc4070 */
[--C-:B------:R-:W-:Y:S01]  /*3df0*/  @!P5 IMAD.IADD R119, R119, 0x1, -R3.reuse ;  /* 0x000000017777d824 */ /* 0x100fe200078e0a03 */
[C---:B------:R-:W-:Y:S01]  /*3e00*/  ISETP.GT.U32.AND P5, PT, R3.reuse, R112, PT ;  /* 0x000000700300720c */ /* 0x040fe20003fa4070 */
[----:B------:R-:W-:Y:S01]  /*3e10*/  @!P0 IMAD.IADD R118, R118, 0x1, -R3 ;  /* 0x0000000176768824 */ /* 0x000fe200078e0a03 */
[----:B------:R-:W-:Y:S01]  /*3e20*/  ISETP.GT.U32.AND P0, PT, R3, R111, PT ;  /* 0x0000006f0300720c */ /* 0x000fe20003f04070 */
[----:B------:R-:W-:Y:S02]  /*3e30*/  IMAD.MOV R16, RZ, RZ, -R9 ;  /* 0x000000ffff107224 */ /* 0x000fe400078e0a09 */
[----:B------:R-:W-:-:S04]  /*3e40*/  IMAD.HI.U32 R9, R4, R63, RZ ;  /* 0x0000003f04097227 */ /* 0x000fc800078e00ff */
[----:B------:R-:W-:Y:S02]  /*3e50*/  IMAD R68, R3, R11, R68 ;  /* 0x0000000b03447224 */ /* 0x000fe400078e0244 */
[----:B------:R-:W-:Y:S01]  /*3e60*/  @!P1 IMAD.IADD R127, R127, 0x1, -R3 ;  /* 0x000000017f7f9824 */ /* 0x000fe200078e0a03 */
[----:B------:R-:W-:Y:S01]  /*3e70*/  ISETP.GT.U32.AND P1, PT, R3, R121, PT ;  /* 0x000000790300720c */ /* 0x000fe20003f24070 */
[----:B------:R-:W-:Y:S02]  /*3e80*/  IMAD.MOV R10, RZ, RZ, -R10 ;  /* 0x000000ffff0a7224 */ /* 0x000fe400078e0a0a */
[----:B------:R-:W-:-:S04]  /*3e90*/  IMAD.HI.U32 R11, R4, R62, RZ ;  /* 0x0000003e040b7227 */ /* 0x000fc800078e00ff */
[----:B------:R-:W-:Y:S01]  /*3ea0*/  @!P3 IMAD.IADD R113, R113, 0x1, -R3 ;  /* 0x000000017171b824 */ /* 0x000fe200078e0a03 */
[C---:B------:R-:W-:Y:S01]  /*3eb0*/  ISETP.GT.U32.AND P3, PT, R3.reuse, R106, PT ;  /* 0x0000006a0300720c */ /* 0x040fe20003f64070 */
[C---:B------:R-:W-:Y:S02]  /*3ec0*/  IMAD R73, R3.reuse, R16, R73 ;  /* 0x0000001003497224 */ /* 0x040fe400078e0249 */
[----:B------:R-:W-:Y:S02]  /*3ed0*/  IMAD.MOV R16, RZ, RZ, -R9 ;  /* 0x000000ffff107224 */ /* 0x000fe400078e0a09 */
[----:B------:R-:W-:Y:S01]  /*3ee0*/  @!P4 IMAD.IADD R122, R122, 0x1, -R3 ;  /* 0x000000017a7ac824 */ /* 0x000fe200078e0a03 */
[C---:B------:R-:W-:Y:S01]  /*3ef0*/  ISETP.GT.U32.AND P4, PT, R3.reuse, R115, PT ;  /* 0x000000730300720c */ /* 0x040fe20003f84070 */
[----:B------:R-:W-:Y:S02]  /*3f00*/  IMAD R61, R3, R10, R61 ;  /* 0x0000000a033d7224 */ /* 0x000fe400078e023d */
[----:B------:R-:W-:-:S04]  /*3f10*/  IMAD.HI.U32 R9, R4, R53, RZ ;  /* 0x0000003504097227 */ /* 0x000fc800078e00ff */
[----:B------:R-:W-:Y:S02]  /*3f20*/  IMAD.MOV R11, RZ, RZ, -R11 ;  /* 0x000000ffff0b7224 */ /* 0x000fe400078e0a0b */
[----:B------:R-:W-:-:S04]  /*3f30*/  IMAD.HI.U32 R10, R4, R51, RZ ;  /* 0x00000033040a7227 */ /* 0x000fc800078e00ff */
[----:B------:R-:W-:Y:S02]  /*3f40*/  IMAD R63, R3, R16, R63 ;  /* 0x00000010033f7224 */ /* 0x000fe400078e023f */
[----:B------:R-:W-:Y:S01]  /*3f50*/  @!P2 IMAD.IADD R117, R117, 0x1, -R3 ;  /* 0x000000017575a824 */ /* 0x000fe200078e0a03 */
[----:B------:R-:W-:Y:S01]  /*3f60*/  ISETP.GT.U32.AND P2, PT, R3, R110, PT ;  /* 0x0000006e0300720c */ /* 0x000fe20003f44070 */
[----:B------:R-:W-:-:S04]  /*3f70*/  IMAD.HI.U32 R13, R4, R65, RZ ;  /* 0x00000041040d7227 */ /* 0x000fc800078e00ff */
[----:B------:R-:W-:Y:S02]  /*3f80*/  IMAD.MOV R16, RZ, RZ, -R9 ;  /* 0x000000ffff107224 */ /* 0x000fe400078e0a09 */
[----:B------:R-:W-:Y:S02]  /*3f90*/  IMAD R62, R3, R11, R62 ;  /* 0x0000000b033e7224 */ /* 0x000fe400078e023e */
[----:B------:R-:W-:Y:S02]  /*3fa0*/  IMAD.MOV R10, RZ, RZ, -R10 ;  /* 0x000000ffff0a7224 */ /* 0x000fe400078e0a0a */
[----:B------:R-:W-:-:S04]  /*3fb0*/  IMAD.HI.U32 R9, R4, R43, RZ ;  /* 0x0000002b04097227 */ /* 0x000fc800078e00ff */
[----:B------:R-:W-:-:S04]  /*3fc0*/  IMAD.HI.U32 R11, R4, R37, RZ ;  /* 0x00000025040b7227 */ /* 0x000fc800078e00ff */
[C---:B------:R-:W-:Y:S02]  /*3fd0*/  IMAD R91, R3.reuse, R20, R91 ;  /* 0x00000014035b7224 */ /* 0x040fe400078e025b */
[--C-:B------:R-:W-:Y:S01]  /*3fe0*/  @!P6 IMAD.IADD R116, R116, 0x1, -R3.reuse ;  /* 0x000000017474e824 */ /* 0x100fe200078e0a03 */
[----:B------:R-:W-:Y:S01]  /*3ff0*/  ISETP.GT.U32.AND P6, PT, R3, R109, PT ;  /* 0x0000006d0300720c */ /* 0x000fe20003fc4070 */
[--C-:B------:R-:W-:Y:S02]  /*4000*/  @!P5 IMAD.IADD R112, R112, 0x1, -R3.reuse ;  /* 0x000000017070d824 */ /* 0x100fe400078e0a03 */
[----:B------:R-:W-:Y:S01]  /*4010*/  @!P0 IMAD.IADD R111, R111, 0x1, -R3 ;  /* 0x000000016f6f8824 */ /* 0x000fe200078e0a03 */
[C---:B------:R-:W-:Y:S01]  /*4020*/  ISETP.GT.U32.AND P0, PT, R3.reuse, R104, PT ;  /* 0x000000680300720c */ /* 0x040fe20003f04070 */
[----:B------:R-:W-:Y:S02]  /*4030*/  IMAD.MOV R20, RZ, RZ, -R13 ;  /* 0x000000ffff147224 */ /* 0x000fe400078e0a0d */
[----:B------:R-:W-:-:S02]  /*4040*/  IMAD R53, R3, R16, R53 ;  /* 0x0000001003357224 */ /* 0x000fc400078e0235 */
[----:B------:R-:W-:-:S04]  /*4050*/  IMAD.HI.U32 R13, R4, R55, RZ ;  /* 0x00000037040d7227 */ /* 0x000fc800078e00ff */
[----:B------:R-:W-:Y:S02]  /*4060*/  IMAD R51, R3, R10, R51 ;  /* 0x0000000a03337224 */ /* 0x000fe400078e0233 */
[----:B------:R-:W-:Y:S02]  /*4070*/  IMAD.MOV R16, RZ, RZ, -R9 ;  /* 0x000000ffff107224 */ /* 0x000fe400078e0a09 */
[----:B------:R-:W-:Y:S02]  /*4080*/  IMAD.MOV R11, RZ, RZ, -R11 ;  /* 0x000000ffff0b7224 */ /* 0x000fe400078e0a0b */
[----:B------:R-:W-:Y:S01]  /*4090*/  @!P1 IMAD.IADD R121, R121, 0x1, -R3 ;  /* 0x0000000179799824 */ /* 0x000fe200078e0a03 */
[----:B------:R-:W-:Y:S01]  /*40a0*/  ISETP.GT.U32.AND P1, PT, R3, R114, PT ;  /* 0x000000720300720c */ /* 0x000fe20003f24070 */
[----:B------:R-:W-:-:S04]  /*40b0*/  IMAD.HI.U32 R10, R4, R41, RZ ;  /* 0x00000029040a7227 */ /* 0x000fc800078e00ff */
[----:B------:R-:W-:Y:S01]  /*40c0*/  @!P3 IMAD.IADD R106, R106, 0x1, -R3 ;  /* 0x000000016a6ab824 */ /* 0x000fe200078e0a03 */
[C---:B------:R-:W-:Y:S01]  /*40d0*/  ISETP.GT.U32.AND P3, PT, R3.reuse, R112, PT ;  /* 0x000000700300720c */ /* 0x040fe20003f64070 */
[C---:B------:R-:W-:Y:S02]  /*40e0*/  IMAD R65, R3.reuse, R20, R65 ;  /* 0x0000001403417224 */ /* 0x040fe400078e0241 */
[----:B------:R-:W-:Y:S02]  /*40f0*/  IMAD.MOV R20, RZ, RZ, -R13 ;  /* 0x000000ffff147224 */ /* 0x000fe400078e0a0d */
[C---:B------:R-:W-:Y:S02]  /*4100*/  IMAD R43, R3.reuse, R16, R43 ;  /* 0x00000010032b7224 */ /* 0x040fe400078e022b */
[----:B------:R-:W-:Y:S02]  /*4110*/  IMAD R37, R3, R11, R37 ;  /* 0x0000000b03257224 */ /* 0x000fe400078e0225 */
[----:B------:R-:W-:Y:S01]  /*4120*/  @!P4 IMAD.IADD R115, R115, 0x1, -R3 ;  /* 0x000000017373c824 */ /* 0x000fe200078e0a03 */
[----:B------:R-:W-:Y:S01]  /*4130*/  ISETP.GT.U32.AND P4, PT, R3, R108, PT ;  /* 0x0000006c0300720c */ /* 0x000fe20003f84070 */
[----:B------:R-:W-:-:S04]  /*4140*/  IMAD.HI.U32 R13, R4, R45, RZ ;  /* 0x0000002d040d7227 */ /* 0x000fc800078e00ff */
[----:B------:R-:W-:Y:S02]  /*4150*/  IMAD.MOV R10, RZ, RZ, -R10 ;  /* 0x000000ffff0a7224 */ /* 0x000fe400078e0a0a */
[----:B------:R-:W-:Y:S01]  /*4160*/  IMAD.MOV.U32 R16, RZ, RZ, R170 ;  /* 0x000000ffff107224 */ /* 0x000fe200078e00aa */
[----:B------:R-:W-:Y:S01]  /*4170*/  LOP3.LUT R170, R0, 0xf8, RZ, 0xfc, !PT ;  /* 0x000000f800aa7812 */ /* 0x000fe200078efcff */
[----:B------:R-:W-:Y:S01]  /*4180*/  IMAD.HI.U32 R11, R4, R60, RZ ;  /* 0x0000003c040b7227 */ /* 0x000fe200078e00ff */
[----:B------:R-:W-:-:S03]  /*4190*/  ISETP.GT.U32.AND P5, PT, R3, R105, PT ;  /* 0x000000690300720c */ /* 0x000fc60003fa4070 */
[C---:B------:R-:W-:Y:S02]  /*41a0*/  IMAD R55, R3.reuse, R20, R55 ;  /* 0x0000001403377224 */ /* 0x040fe400078e0237 */
[----:B------:R-:W-:Y:S01]  /*41b0*/  @!P2 IMAD.IADD R110, R110, 0x1, -R3 ;  /* 0x000000016e6ea824 */ /* 0x000fe200078e0a03 */
[C---:B------:R-:W-:Y:S01]  /*41c0*/  ISETP.GT.U32.AND P2, PT, R3.reuse, R103, PT ;  /* 0x000000670300720c */ /* 0x040fe20003f44070 */
[----:B------:R-:W-:Y:S01]  /*41d0*/  IMAD.MOV R20, RZ, RZ, -R13 ;  /* 0x000000ffff147224 */ /* 0x000fe200078e0a0d */
[----:B------:R-:W-:Y:S01]  /*41e0*/  IABS R78, R170 ;  /* 0x000000aa004e7213 */ /* 0x000fe20000000000 */
[----:B------:R-:W-:Y:S02]  /*41f0*/  IMAD R41, R3, R10, R41 ;  /* 0x0000000a03297224 */ /* 0x000fe400078e0229 */
[----:B------:R-:W-:Y:S02]  /*4200*/  IMAD.MOV R11, RZ, RZ, -R11 ;  /* 0x000000ffff0b7224 */ /* 0x000fe400078e0a0b */
[----:B------:R-:W-:-:S04]  /*4210*/  IMAD.HI.U32 R13, R4, R52, RZ ;  /* 0x00000034040d7227 */ /* 0x000fc800078e00ff */
[----:B------:R-:W-:-:S04]  /*4220*/  IMAD.HI.U32 R9, R4, R56, RZ ;  /* 0x0000003804097227 */ /* 0x000fc800078e00ff */
[----:B------:R-:W-:-:S04]  /*4230*/  IMAD.HI.U32 R10, R4, R64, RZ ;  /* 0x00000040040a7227 */ /* 0x000fc800078e00ff */
[--C-:B------:R-:W-:Y:S01]  /*4240*/  @!P6 IMAD.IADD R109, R109, 0x1, -R3.reuse ;  /* 0x000000016d6de824 */ /* 0x100fe200078e0a03 */
[C---:B------:R-:W-:Y:S01]  /*4250*/  ISETP.GT.U32.AND P6, PT, R3.reuse, R115, PT ;  /* 0x000000730300720c */ /* 0x040fe20003fc4070 */
[----:B------:R-:W-:Y:S01]  /*4260*/  @!P0 IMAD.IADD R104, R104, 0x1, -R3 ;  /* 0x0000000168688824 */ /* 0x000fe200078e0a03 */
[C---:B------:R-:W-:Y:S01]  /*4270*/  ISETP.GT.U32.AND P0, PT, R3.reuse, R110, PT ;  /* 0x0000006e0300720c */ /* 0x040fe20003f04070 */
[----:B------:R-:W-:Y:S02]  /*4280*/  IMAD R60, R3, R11, R60 ;  /* 0x0000000b033c7224 */ /* 0x000fe400078e023c */
[----:B------:R-:W-:Y:S02]  /*4290*/  IMAD.MOV R13, RZ, RZ, -R13 ;  /* 0x000000ffff0d7224 */ /* 0x000fe400078e0a0d */
[----:B------:R-:W-:Y:S02]  /*42a0*/  IMAD.MOV R9, RZ, RZ, -R9 ;  /* 0x000000ffff097224 */ /* 0x000fe400078e0a09 */
[----:B------:R-:W-:-:S02]  /*42b0*/  IMAD.MOV R10, RZ, RZ, -R10 ;  /* 0x000000ffff0a7224 */ /* 0x000fc400078e0a0a */
[----:B------:R-:W-:Y:S01]  /*42c0*/  IMAD.MOV.U32 R11, RZ, RZ, R23 ;  /* 0x000000ffff0b7224 */ /* 0x000fe200078e0017 */
[----:B------:R-:W-:Y:S01]  /*42d0*/  LOP3.LUT R23, R0, 0xfa, RZ, 0xfc, !PT ;  /* 0x000000fa00177812 */ /* 0x000fe200078efcff */
[----:B------:R-:W-:Y:S01]  /*42e0*/  @!P1 IMAD.IADD R114, R114, 0x1, -R3 ;  /* 0x0000000172729824 */ /* 0x000fe200078e0a03 */
[----:B------:R-:W-:Y:S01]  /*42f0*/  ISETP.GT.U32.AND P1, PT, R3, R107, PT ;  /* 0x0000006b0300720c */ /* 0x000fe20003f24070 */
[----:B------:R-:W-:Y:S01]  /*4300*/  IMAD.HI.U32 R7, R4, R78, RZ ;  /* 0x0000004e04077227 */ /* 0x000fe200078e00ff */
[----:B------:R-:W-:-:S03]  /*4310*/  IABS R81, R23 ;  /* 0x0000001700517213 */ /* 0x000fc60000000000 */
[--C-:B------:R-:W-:Y:S01]  /*4320*/  @!P3 IMAD.IADD R112, R112, 0x1, -R3.reuse ;  /* 0x000000017070b824 */ /* 0x100fe200078e0a03 */
[C---:B------:R-:W-:Y:S01]  /*4330*/  ISETP.GT.U32.AND P3, PT, R3.reuse, R106, PT ;  /* 0x0000006a0300720c */ /* 0x040fe20003f64070 */
[C---:B------:R-:W-:Y:S02]  /*4340*/  IMAD R52, R3.reuse, R13, R52 ;  /* 0x0000000d03347224 */ /* 0x040fe400078e0234 */
[C---:B------:R-:W-:Y:S02]  /*4350*/  IMAD R56, R3.reuse, R9, R56 ;  /* 0x0000000903387224 */ /* 0x040fe400078e0238 */
[C---:B------:R-:W-:Y:S02]  /*4360*/  IMAD R64, R3.reuse, R10, R64 ;  /* 0x0000000a03407224 */ /* 0x040fe400078e0240 */
[----:B------:R-:W-:Y:S01]  /*4370*/  @!P4 IMAD.IADD R108, R108, 0x1, -R3 ;  /* 0x000000016c6cc824 */ /* 0x000fe200078e0a03 */
[----:B------:R-:W-:Y:S01]  /*4380*/  ISETP.GT.U32.AND P4, PT, R3, R114, PT ;  /* 0x000000720300720c */ /* 0x000fe20003f84070 */
[----:B------:R-:W-:-:S04]  /*4390*/  IMAD.HI.U32 R13, R4, R66, RZ ;  /* 0x00000042040d7227 */ /* 0x000fc800078e00ff */
[----:B------:R-:W-:-:S04]  /*43a0*/  IMAD.HI.U32 R9, R4, R50, RZ ;  /* 0x0000003204097227 */ /* 0x000fc800078e00ff */
[----:B------:R-:W-:-:S04]  /*43b0*/  IMAD.HI.U32 R10, R4, R46, RZ ;  /* 0x0000002e040a7227 */ /* 0x000fc800078e00ff */
[----:B------:R-:W-:Y:S02]  /*43c0*/  IMAD.MOV R7, RZ, RZ, -R7 ;  /* 0x000000ffff077224 */ /* 0x000fe400078e0a07 */
[--C-:B------:R-:W-:Y:S02]  /*43d0*/  @!P5 IMAD.IADD R105, R105, 0x1, -R3.reuse ;  /* 0x000000016969d824 */ /* 0x100fe400078e0a03 */
[----:B------:R-:W-:Y:S01]  /*43e0*/  @!P2 IMAD.IADD R103, R103, 0x1, -R3 ;  /* 0x000000016767a824 */ /* 0x000fe200078e0a03 */
[----:B------:R-:W-:Y:S01]  /*43f0*/  ISETP.GT.U32.AND P2, PT, R3, R109, PT ;  /* 0x0000006d0300720c */ /* 0x000fe20003f44070 */
[----:B------:R-:W-:Y:S02]  /*4400*/  IMAD.MOV R13, RZ, RZ, -R13 ;  /* 0x000000ffff0d7224 */ /* 0x000fe400078e0a0d */
[----:B------:R-:W-:Y:S02]  /*4410*/  IMAD.MOV R9, RZ, RZ, -R9 ;  /* 0x000000ffff097224 */ /* 0x000fe400078e0a09 */
[----:B------:R-:W-:-:S02]  /*4420*/  IMAD.MOV R10, RZ, RZ, -R10 ;  /* 0x000000ffff0a7224 */ /* 0x000fc400078e0a0a */
[C---:B------:R-:W-:Y:S02]  /*4430*/  IMAD R78, R3.reuse, R7, R78 ;  /* 0x00000007034e7224 */ /* 0x040fe400078e024e */
[----:B------:R-:W-:Y:S01]  /*4440*/  IMAD.HI.U32 R7, R4, R81, RZ ;  /* 0x0000005104077227 */ /* 0x000fe200078e00ff */
[----:B------:R-:W-:-:S03]  /*4450*/  ISETP.GT.U32.AND P5, PT, R3, R111, PT ;  /* 0x0000006f0300720c */ /* 0x000fc60003fa4070 */
[--C-:B------:R-:W-:Y:S01]  /*4460*/  @!P6 IMAD.IADD R115, R115, 0x1, -R3.reuse ;  /* 0x000000017373e824 */ /* 0x100fe200078e0a03 */
[C---:B------:R-:W-:Y:S01]  /*4470*/  ISETP.GT.U32.AND P6, PT, R3.reuse, R105, PT ;  /* 0x000000690300720c */ /* 0x040fe20003fc4070 */
[----:B------:R-:W-:Y:S01]  /*4480*/  @!P0 IMAD.IADD R110, R110, 0x1, -R3 ;  /* 0x000000016e6e8824 */ /* 0x000fe200078e0a03 */
[C---:B------:R-:W-:Y:S01]  /*4490*/  ISETP.GT.U32.AND P0, PT, R3.reuse, R103, PT ;  /* 0x000000670300720c */ /* 0x040fe20003f04070 */
[C---:B------:R-:W-:Y:S02]  /*44a0*/  IMAD R49, R3.reuse, R18, R49 ;  /* 0x0000001203317224 */ /* 0x040fe400078e0231 */
[C---:B------:R-:W-:Y:S02]  /*44b0*/  IMAD R66, R3.reuse, R13, R66 ;  /* 0x0000000d03427224 */ /* 0x040fe400078e0242 */
[C---:B------:R-:W-:Y:S02]  /*44c0*/  IMAD R50, R3.reuse, R9, R50 ;  /* 0x0000000903327224 */ /* 0x040fe400078e0232 */
[----:B------:R-:W-:-:S02]  /*44d0*/  IMAD R46, R3, R10, R46 ;  /* 0x0000000a032e7224 */ /* 0x000fc400078e022e */
[----:B------:R-:W-:-:S04]  /*44e0*/  IMAD.HI.U32 R13, R4, R54, RZ ;  /* 0x00000036040d7227 */ /* 0x000fc800078e00ff */
[----:B------:R-:W-:-:S04]  /*44f0*/  IMAD.HI.U32 R10, R4, R38, RZ ;  /* 0x00000026040a7227 */ /* 0x000fc800078e00ff */
[----:B------:R-:W-:-:S04]  /*4500*/  IMAD.HI.U32 R9, R4, R48, RZ ;  /* 0x0000003004097227 */ /* 0x000fc800078e00ff */
[----:B------:R-:W-:Y:S01]  /*4510*/  IMAD.MOV.U32 R18, RZ, RZ, R22 ;  /* 0x000000ffff127224 */ /* 0x000fe200078e0016 */
[----:B------:R-:W-:Y:S01]  /*4520*/  LOP3.LUT R22, R0, 0xfc, RZ, 0xfc, !PT ;  /* 0x000000fc00167812 */ /* 0x000fe200078efcff */
[----:B------:R-:W-:Y:S01]  /*4530*/  @!P1 IMAD.IADD R107, R107, 0x1, -R3 ;  /* 0x000000016b6b9824 */ /* 0x000fe200078e0a03 */
[C---:B------:R-:W-:Y:S01]  /*4540*/  ISETP.GT.U32.AND P1, PT, R3.reuse, R113, PT ;  /* 0x000000710300720c */ /* 0x040fe20003f24070 */
[----:B------:R-:W-:Y:S02]  /*4550*/  IMAD.MOV R7, RZ, RZ, -R7 ;  /* 0x000000ffff077224 */ /* 0x000fe400078e0a07 */
[----:B------:R-:W-:Y:S01]  /*4560*/  @!P3 IMAD.IADD R106, R106, 0x1, -R3 ;  /* 0x000000016a6ab824 */ /* 0x000fe200078e0a03 */
[----:B------:R-:W-:Y:S01]  /*4570*/  ISETP.GT.U32.AND P3, PT, R3, R99, PT ;  /* 0x000000630300720c */ /* 0x000fe20003f64070 */
[----:B------:R-:W-:Y:S02]  /*4580*/  IMAD.MOV R13, RZ, RZ, -R13 ;  /* 0x000000ffff0d7224 */ /* 0x000fe400078e0a0d */
[----:B------:R-:W-:-:S02]  /*4590*/  IMAD.MOV R10, RZ, RZ, -R10 ;  /* 0x000000ffff0a7224 */ /* 0x000fc400078e0a0a */
[----:B------:R-:W-:Y:S02]  /*45a0*/  IMAD.MOV R9, RZ, RZ, -R9 ;  /* 0x000000ffff097224 */ /* 0x000fe400078e0a09 */
[----:B------:R-:W-:Y:S01]  /*45b0*/  @!P4 IMAD.IADD R114, R114, 0x1, -R3 ;  /* 0x000000017272c824 */ /* 0x000fe200078e0a03 */
[C---:B------:R-:W-:Y:S01]  /*45c0*/  ISETP.GT.U32.AND P4, PT, R3.reuse, R108, PT ;  /* 0x0000006c0300720c */ /* 0x040fe20003f84070 */
[C---:B------:R-:W-:Y:S01]  /*45d0*/  IMAD R81, R3.reuse, R7, R81 ;  /* 0x0000000703517224 */ /* 0x040fe200078e0251 */
[----:B------:R-:W-:Y:S01]  /*45e0*/  IABS R7, R22 ;  /* 0x0000001600077213 */ /* 0x000fe20000000000 */
[C---:B------:R-:W-:Y:S02]  /*45f0*/  IMAD R54, R3.reuse, R13, R54 ;  /* 0x0000000d03367224 */ /* 0x040fe400078e0236 */
[C---:B------:R-:W-:Y:S02]  /*4600*/  IMAD R38, R3.reuse, R10, R38 ;  /* 0x0000000a03267224 */ /* 0x040fe400078e0226 */
[----:B------:R-:W-:-:S02]  /*4610*/  IMAD R48, R3, R9, R48 ;  /* 0x0000000903307224 */ /* 0x000fc400078e0230 */
[----:B------:R-:W-:Y:S01]  /*4620*/  @!P2 IMAD.IADD R109, R109, 0x1, -R3 ;  /* 0x000000016d6da824 */ /* 0x000fe200078e0a03 */
[----:B------:R-:W-:Y:S01]  /*4630*/  ISETP.GT.U32.AND P2, PT, R3, R102, PT ;  /* 0x000000660300720c */ /* 0x000fe20003f44070 */
[----:B------:R-:W-:-:S04]  /*4640*/  IMAD.HI.U32 R13, R4, R42, RZ ;  /* 0x0000002a040d7227 */ /* 0x000fc800078e00ff */
[----:B------:R-:W-:-:S04]  /*4650*/  IMAD.HI.U32 R10, R4, R72, RZ ;  /* 0x00000048040a7227 */ /* 0x000fc800078e00ff */
[----:B------:R-:W-:-:S04]  /*4660*/  IMAD.HI.U32 R9, R4, R74, RZ ;  /* 0x0000004a04097227 */ /* 0x000fc800078e00ff */
[----:B------:R-:W-:-:S04]  /*4670*/  IMAD.HI.U32 R8, R4, R76, RZ ;  /* 0x0000004c04087227 */ /* 0x000fc800078e00ff */
[----:B------:R-:W-:-:S04]  /*4680*/  IMAD.HI.U32 R4, R4, R7, RZ ;  /* 0x0000000704047227 */ /* 0x000fc800078e00ff */
[--C-:B------:R-:W-:Y:S01]  /*4690*/  @!P5 IMAD.IADD R111, R111, 0x1, -R3.reuse ;  /* 0x000000016f6fd824 */ /* 0x100fe200078e0a03 */
[----:B------:R-:W-:Y:S01]  /*46a0*/  ISETP.GT.U32.AND P5, PT, R3, R104, PT ;  /* 0x000000680300720c */ /* 0x000fe20003fa4070 */
[--C-:B------:R-:W-:Y:S01]  /*46b0*/  @!P6 IMAD.IADD R105, R105, 0x1, -R3.reuse ;  /* 0x000000016969e824 */ /* 0x100fe200078e0a03 */
[----:B------:R-:W-:Y:S01]  /*46c0*/  ISETP.GT.U32.AND P6, PT, R3, R98, PT ;  /* 0x000000620300720c */ /* 0x000fe20003fc4070 */
[--C-:B------:R-:W-:Y:S01]  /*46d0*/  @!P0 IMAD.IADD R103, R103, 0x1, -R3.reuse ;  /* 0x0000000167678824 */ /* 0x100fe200078e0a03 */
[----:B------:R-:W-:Y:S01]  /*46e0*/  ISETP.GT.U32.AND P0, PT, R3, R96, PT ;  /* 0x000000600300720c */ /* 0x000fe20003f04070 */
[--C-:B------:R-:W-:Y:S01]  /*46f0*/  @!P1 IMAD.IADD R113, R113, 0x1, -R3.reuse ;  /* 0x0000000171719824 */ /* 0x100fe200078e0a03 */
[----:B------:R-:W-:Y:S01]  /*4700*/  ISETP.GT.U32.AND P1, PT, R3, R107, PT ;  /* 0x0000006b0300720c */ /* 0x000fe20003f24070 */
[----:B------:R-:W-:Y:S02]  /*4710*/  IMAD.MOV R4, RZ, RZ, -R4 ;  /* 0x000000ffff047224 */ /* 0x000fe400078e0a04 */
[--C-:B------:R-:W-:Y:S01]  /*4720*/  @!P3 IMAD.IADD R99, R99, 0x1, -R3.reuse ;  /* 0x000000016363b824 */ /* 0x100fe200078e0a03 */
[C---:B------:R-:W-:Y:S01]  /*4730*/  ISETP.GT.U32.AND P3, PT, R3.reuse, R92, PT ;  /* 0x0000005c0300720c */ /* 0x040fe20003f64070 */
[----:B------:R-:W-:Y:S01]  /*4740*/  @!P4 IMAD.IADD R108, R108, 0x1, -R3 ;  /* 0x000000016c6cc824 */ /* 0x000fe200078e0a03 */
[C---:B------:R-:W-:Y:S01]  /*4750*/  ISETP.GT.U32.AND P4, PT, R3.reuse, R101, PT ;  /* 0x000000650300720c */ /* 0x040fe20003f84070 */
[----:B------:R-:W-:-:S02]  /*4760*/  IMAD R4, R3, R4, R7 ;  /* 0x0000000403047224 */ /* 0x000fc400078e0207 */
[----:B------:R-:W-:Y:S02]  /*4770*/  IMAD.SHL.U32 R7, R14, 0x10, RZ ;  /* 0x000000100e077824 */ /* 0x000fe400078e00ff */
[----:B------:R-:W-:Y:S02]  /*4780*/  IMAD.MOV R8, RZ, RZ, -R8 ;  /* 0x000000ffff087224 */ /* 0x000fe400078e0a08 */
[----:B------:R-:W-:Y:S01]  /*4790*/  @!P2 IMAD.IADD R102, R102, 0x1, -R3 ;  /* 0x000000016666a824 */ /* 0x000fe200078e0a03 */
[----:B------:R-:W-:Y:S01]  /*47a0*/  ISETP.GT.U32.AND P2, PT, R3, R95, PT ;  /* 0x0000005f0300720c */ /* 0x000fe20003f44070 */
[----:B------:R-:W-:Y:S01]  /*47b0*/  IMAD.MOV R13, RZ, RZ, -R13 ;  /* 0x000000ffff0d7224 */ /* 0x000fe200078e0a0d */
[----:B------:R-:W-:Y:S01]  /*47c0*/  LOP3.LUT R7, R7, 0x70, RZ, 0xc0, !PT ;  /* 0x0000007007077812 */ /* 0x000fe200078ec0ff */
[C---:B------:R-:W-:Y:S02]  /*47d0*/  IMAD R76, R3.reuse, R8, R76 ;  /* 0x00000008034c7224 */ /* 0x040fe400078e024c */
[----:B------:R-:W2:Y:S01]  /*47e0*/  LDL R8, [R1+0x27c] ;  /* 0x00027c0001087983 */ /* 0x000ea20000100800 */
[--C-:B------:R-:W-:Y:S01]  /*47f0*/  @!P5 IMAD.IADD R104, R104, 0x1, -R3.reuse ;  /* 0x000000016868d824 */ /* 0x100fe200078e0a03 */
[C---:B------:R-:W-:Y:S01]  /*4800*/  ISETP.GT.U32.AND P5, PT, R3.reuse, R97, PT ;  /* 0x000000610300720c */ /* 0x040fe20003fa4070 */
[--C-:B------:R-:W-:Y:S01]  /*4810*/  @!P6 IMAD.IADD R98, R98, 0x1, -R3.reuse ;  /* 0x000000016262e824 */ /* 0x100fe200078e0a03 */
[----:B------:R-:W-:Y:S01]  /*4820*/  STL [R1+0x5f8], R170 ;  /* 0x0005f8aa01007387 */ /* 0x000fe20000100800 */
[----:B------:R-:W-:Y:S01]  /*4830*/  @!P0 IMAD.IADD R96, R96, 0x1, -R3 ;  /* 0x0000000160608824 */ /* 0x000fe200078e0a03 */
[C---:B------:R-:W-:Y:S01]  /*4840*/  ISETP.GT.U32.AND P0, PT, R3.reuse, R102, PT ;  /* 0x000000660300720c */ /* 0x040fe20003f04070 */
[----:B------:R-:W-:Y:S01]  /*4850*/  IMAD R42, R3, R13, R42 ;  /* 0x0000000d032a7224 */ /* 0x000fe200078e022a */
[----:B------:R-:W-:Y:S01]  /*4860*/  STL [R1+0x5f4], R23 ;  /* 0x0005f41701007387 */ /* 0x000fe20000100800 */
[----:B------:R-:W-:-:S02]  /*4870*/  IMAD.MOV.U32 R13, RZ, RZ, R169 ;  /* 0x000000ffff0d7224 */ /* 0x000fc400078e00a9 */
[--C-:B------:R-:W-:Y:S01]  /*4880*/  @!P1 IMAD.IADD R107, R107, 0x1, -R3.reuse ;  /* 0x000000016b6b9824 */ /* 0x100fe200078e0a03 */
[----:B------:R-:W-:Y:S01]  /*4890*/  ISETP.GT.U32.AND P1, PT, R3, R100, PT ;  /* 0x000000640300720c */ /* 0x000fe20003f24070 */
[----:B------:R-:W-:Y:S01]  /*48a0*/  STL [R1+0x5f0], R22 ;  /* 0x0005f01601007387 */ /* 0x000fe20000100800 */
[----:B------:R-:W-:Y:S02]  /*48b0*/  IMAD.IADD R169, R7, 0x1, R6 ;  /* 0x0000000107a97824 */ /* 0x000fe400078e0206 */
[--C-:B------:R-:W-:Y:S01]  /*48c0*/  @!P3 IMAD.IADD R92, R92, 0x1, -R3.reuse ;  /* 0x000000015c5cb824 */ /* 0x100fe200078e0a03 */
[----:B------:R-:W4:Y:S01]  /*48d0*/  LDL R6, [R1+0x5d4] ;  /* 0x0005d40001067983 */ /* 0x000f220000100800 */
[----:B------:R-:W-:Y:S01]  /*48e0*/  ISETP.GT.U32.AND P3, PT, R3, R98, PT ;  /* 0x000000620300720c */ /* 0x000fe20003f64070 */
[--C-:B------:R-:W-:Y:S01]  /*48f0*/  @!P4 IMAD.IADD R101, R101, 0x1, -R3.reuse ;  /* 0x000000016565c824 */ /* 0x100fe200078e0a03 */
[----:B------:R-:W-:Y:S01]  /*4900*/  ISETP.GT.U32.AND P4, PT, R3, R94, PT ;  /* 0x0000005e0300720c */ /* 0x000fe20003f84070 */
[----:B------:R-:W-:Y:S01]  /*4910*/  @!P2 IMAD.IADD R95, R95, 0x1, -R3 ;  /* 0x000000015f5fa824 */ /* 0x000fe200078e0a03 */
[C---:B------:R-:W-:Y:S01]  /*4920*/  ISETP.GT.U32.AND P6, PT, R3.reuse, R91, PT ;  /* 0x0000005b0300720c */ /* 0x040fe20003fc4070 */
[C---:B------:R-:W-:Y:S01]  /*4930*/  IMAD R45, R3.reuse, R20, R45 ;  /* 0x00000014032d7224 */ /* 0x040fe200078e022d */
[----:B------:R-:W-:Y:S01]  /*4940*/  ISETP.GT.U32.AND P2, PT, R3, R101, PT ;  /* 0x000000650300720c */ /* 0x000fe20003f44070 */
[--C-:B------:R-:W-:Y:S01]  /*4950*/  @!P5 IMAD.IADD R97, R97, 0x1, -R3.reuse ;  /* 0x000000016161d824 */ /* 0x100fe200078e0a03 */
[C---:B------:R-:W-:Y:S01]  /*4960*/  ISETP.GT.U32.AND P5, PT, R3.reuse, R90, PT ;  /* 0x0000005a0300720c */ /* 0x040fe20003fa4070 */
[--C-:B------:R-:W-:Y:S01]  /*4970*/  @!P0 IMAD.IADD R102, R102, 0x1, -R3.reuse ;  /* 0x0000000166668824 */ /* 0x100fe200078e0a03 */
[C---:B------:R-:W-:Y:S01]  /*4980*/  ISETP.GT.U32.AND P0, PT, R3.reuse, R96, PT ;  /* 0x000000600300720c */ /* 0x040fe20003f04070 */
[----:B------:R-:W-:Y:S01]  /*4990*/  @!P1 IMAD.IADD R100, R100, 0x1, -R3 ;  /* 0x0000000164649824 */ /* 0x000fe200078e0a03 */
[----:B------:R-:W-:Y:S01]  /*49a0*/  ISETP.GT.U32.AND P1, PT, R3, R93, PT ;  /* 0x0000005d0300720c */ /* 0x000fe20003f24070 */
[----:B------:R-:W-:-:S02]  /*49b0*/  IMAD.MOV.U32 R20, RZ, RZ, R18 ;  /* 0x000000ffff147224 */ /* 0x000fc400078e0012 */
[--C-:B------:R-:W-:Y:S01]  /*49c0*/  @!P3 IMAD.IADD R98, R98, 0x1, -R3.reuse ;  /* 0x000000016262b824 */ /* 0x100fe200078e0a03 */
[----:B------:R-:W3:Y:S01]  /*49d0*/  LDL R18, [R1+0x5d8] ;  /* 0x0005d80001127983 */ /* 0x000ee20000100800 */
[C---:B------:R-:W-:Y:S01]  /*49e0*/  ISETP.GT.U32.AND P3, PT, R3.reuse, R92, PT ;  /* 0x0000005c0300720c */ /* 0x040fe20003f64070 */
[--C-:B------:R-:W-:Y:S01]  /*49f0*/  @!P4 IMAD.IADD R94, R94, 0x1, -R3.reuse ;  /* 0x000000015e5ec824 */ /* 0x100fe200078e0a03 */
[----:B------:R-:W-:Y:S01]  /*4a00*/  ISETP.GT.U32.AND P4, PT, R3, R100, PT ;  /* 0x000000640300720c */ /* 0x000fe20003f84070 */
[--C-:B------:R-:W-:Y:S01]  /*4a10*/  @!P6 IMAD.IADD R91, R91, 0x1, -R3.reuse ;  /* 0x000000015b5be824 */ /* 0x100fe200078e0a03 */
[----:B------:R-:W-:Y:S01]  /*4a20*/  ISETP.GT.U32.AND P6, PT, R3, R97, PT ;  /* 0x000000610300720c */ /* 0x000fe20003fc4070 */
[--C-:B------:R-:W-:Y:S01]  /*4a30*/  @!P2 IMAD.IADD R101, R101, 0x1, -R3.reuse ;  /* 0x000000016565a824 */ /* 0x100fe200078e0a03 */
[C---:B------:R-:W-:Y:S01]  /*4a40*/  ISETP.GT.U32.AND P2, PT, R3.reuse, R95, PT ;  /* 0x0000005f0300720c */ /* 0x040fe20003f44070 */
[--C-:B------:R-:W-:Y:S01]  /*4a50*/  @!P5 IMAD.IADD R90, R90, 0x1, -R3.reuse ;  /* 0x000000015a5ad824 */ /* 0x100fe200078e0a03 */
[C---:B------:R-:W-:Y:S01]  /*4a60*/  ISETP.GT.U32.AND P5, PT, R3.reuse, R91, PT ;  /* 0x0000005b0300720c */ /* 0x040fe20003fa4070 */
        /* <DEDUP_REMOVED lines=35> */
[----:B------:R-:W-:Y:S01]  /*4ca0*/  ISETP.GT.U32.AND P4, PT, R3, R73, PT ;  /* 0x000000490300720c */ /* 0x000fe20003f84070 */
[----:B------:R-:W-:-:S02]  /*4cb0*/  @!P6 IMAD.IADD R79, R79, 0x1, -R3 ;  /* 0x000000014f4fe824 */ /* 0x000fc400078e0a03 */
        /* <DEDUP_REMOVED lines=10> */
[----:B------:R-:W-:Y:S01]  /*4d60*/  @!P4 IMAD.IADD R73, R73, 0x1, -R3 ;  /* 0x000000014949c824 */ /* 0x000fe200078e0a03 */
[----:B------:R-:W-:Y:S01]  /*4d70*/  ISETP.GT.U32.AND P4, PT, R3, R84, PT ;  /* 0x000000540300720c */ /* 0x000fe20003f84070 */
[----:B------:R-:W-:-:S02]  /*4d80*/  IMAD.MOV R10, RZ, RZ, -R10 ;  /* 0x000000ffff0a7224 */ /* 0x000fc400078e0a0a */
        /* <DEDUP_REMOVED lines=12> */
[----:B------:R-:W-:Y:S01]  /*4e50*/  IMAD.SHL.U32 R14, R14, 0x400, RZ ;  /* 0x000004000e0e7824 */ /* 0x000fe200078e00ff */
        /* <DEDUP_REMOVED lines=17> */
[----:B------:R-:W-:-:S02]  /*4f70*/  @!P6 IMAD.IADD R53, R53, 0x1, -R3 ;  /* 0x000000013535e824 */ /* 0x000fc400078e0a03 */
[--C-:B------:R-:W-:Y:S01]  /*4f80*/  @!P5 IMAD.IADD R51, R51, 0x1, -R3.reuse ;  /* 0x000000013333d824 */ /* 0x100fe200078e0a03 */
[----:B------:R-:W-:Y:S01]  /*4f90*/  ISETP.GT.U32.AND P5, PT, R3, R63, PT ;  /* 0x0000003f0300720c */ /* 0x000fe20003fa4070 */
[--C-:B------:R-:W-:Y:S01]  /*4fa0*/  @!P0 IMAD.IADD R49, R49, 0x1, -R3.reuse ;  /* 0x0000000131318824 */ /* 0x100fe200078e0a03 */
[----:B------:R-:W-:Y:S01]  /*4fb0*/  ISETP.GT.U32.AND P0, PT, R3, R61, PT ;  /* 0x0000003d0300720c */ /* 0x000fe20003f04070 */
[--C-:B------:R-:W-:Y:S01]  /*4fc0*/  @!P3 IMAD.IADD R41, R41, 0x1, -R3.reuse ;  /* 0x000000012929b824 */ /* 0x100fe200078e0a03 */
[----:B------:R-:W-:Y:S01]  /*4fd0*/  ISETP.GT.U32.AND P3, PT, R3, R53, PT ;  /* 0x000000350300720c */ /* 0x000fe20003f64070 */
[--C-:B------:R-:W-:Y:S02]  /*4fe0*/  @!P4 IMAD.IADD R59, R59, 0x1, -R3.reuse ;  /* 0x000000013b3bc824 */ /* 0x100fe400078e0a03 */
        /* <DEDUP_REMOVED lines=10> */
[C---:B------:R-:W-:Y:S01]  /*5090*/  ISETP.GT.U32.AND P3, PT, R3.reuse, R40, PT ;  /* 0x000000280300720c */ /* 0x040fe20003f64070 */
[----:B------:R-:W-:Y:S02]  /*50a0*/  IMAD R72, R3, R10, R72 ;  /* 0x0000000a03487224 */ /* 0x000fe400078e0248 */
[--C-:B------:R-:W-:Y:S01]  /*50b0*/  @!P1 IMAD.IADD R71, R71, 0x1, -R3.reuse ;  /* 0x0000000147479824 */ /* 0x100fe200078e0a03 */
[----:B------:R-:W-:Y:S01]  /*50c0*/  ISETP.GT.U32.AND P1, PT, R3, R57, PT ;  /* 0x000000390300720c */ /* 0x000fe20003f24070 */
[----:B------:R-:W-:Y:S01]  /*50d0*/  @!P2 IMAD.IADD R59, R59, 0x1, -R3 ;  /* 0x000000013b3ba824 */ /* 0x000fe200078e0a03 */
[C---:B------:R-:W-:Y:S01]  /*50e0*/  ISETP.GT.U32.AND P2, PT, R3.reuse, R47, PT ;  /* 0x0000002f0300720c */ /* 0x040fe20003f44070 */
[----:B------:R-:W-:-:S02]  /*50f0*/  IMAD R74, R3, R9, R74 ;  /* 0x00000009034a7224 */ /* 0x000fc400078e024a */
[--C-:B------:R-:W-:Y:S01]  /*5100*/  @!P5 IMAD.IADD R51, R51, 0x1, -R3.reuse ;  /* 0x000000013333d824 */ /* 0x100fe200078e0a03 */
[----:B------:R-:W-:Y:S01]  /*5110*/  ISETP.GT.U32.AND P5, PT, R3, R44, PT ;  /* 0x0000002c0300720c */ /* 0x000fe20003fa4070 */
[--C-:B------:R-:W-:Y:S01]  /*5120*/  @!P0 IMAD.IADD R49, R49, 0x1, -R3.reuse ;  /* 0x0000000131318824 */ /* 0x100fe200078e0a03 */
[C---:B------:R-:W-:Y:S01]  /*5130*/  ISETP.GT.U32.AND P0, PT, R3.reuse, R52, PT ;  /* 0x000000340300720c */ /* 0x040fe20003f04070 */
[----:B------:R-:W-:Y:S01]  /*5140*/  @!P3 IMAD.IADD R40, R40, 0x1, -R3 ;  /* 0x000000012828b824 */ /* 0x000fe200078e0a03 */
[----:B------:R-:W-:-:S03]  /*5150*/  ISETP.GT.U32.AND P3, PT, R3, R66, PT ;  /* 0x000000420300720c */ /* 0x000fc60003f64070 */
[--C-:B------:R-:W-:Y:S01]  /*5160*/  @!P1 IMAD.IADD R57, R57, 0x1, -R3.reuse ;  /* 0x0000000139399824 */ /* 0x100fe200078e0a03 */
[----:B------:R-:W-:Y:S01]  /*5170*/  ISETP.GT.U32.AND P1, PT, R3, R43, PT ;  /* 0x0000002b0300720c */ /* 0x000fe20003f24070 */
[----:B------:R-:W-:Y:S01]  /*5180*/  @!P2 IMAD.IADD R47, R47, 0x1, -R3 ;  /* 0x000000012f2fa824 */ /* 0x000fe200078e0a03 */
[----:B------:R-:W-:-:S03]  /*5190*/  ISETP.GT.U32.AND P2, PT, R3, R56, PT ;  /* 0x000000380300720c */ /* 0x000fc60003f44070 */
[--C-:B------:R-:W-:Y:S01]  /*51a0*/  @!P5 IMAD.IADD R44, R44, 0x1, -R3.reuse ;  /* 0x000000012c2cd824 */ /* 0x100fe200078e0a03 */
[C---:B------:R-:W-:Y:S01]  /*51b0*/  ISETP.GT.U32.AND P5, PT, R3.reuse, R62, PT ;  /* 0x0000003e0300720c */ /* 0x040fe20003fa4070 */
[--C-:B------:R-:W-:Y:S01]  /*51c0*/  @!P0 IMAD.IADD R52, R52, 0x1, -R3.reuse ;  /* 0x0000000134348824 */ /* 0x100fe200078e0a03 */
[C---:B------:R-:W-:Y:S02]  /*51d0*/  ISETP.GT.U32.AND P0, PT, R3.reuse, R58, PT ;  /* 0x0000003a0300720c */ /* 0x040fe40003f04070 */
[C---:B------:R-:W-:Y:S01]  /*51e0*/  ISETP.GT.U32.AND P4, PT, R3.reuse, R45, PT ;  /* 0x0000002d0300720c */ /* 0x040fe20003f84070 */
[--C-:B------:R-:W-:Y:S01]  /*51f0*/  @!P3 IMAD.IADD R66, R66, 0x1, -R3.reuse ;  /* 0x000000014242b824 */ /* 0x100fe200078e0a03 */
[----:B------:R-:W-:Y:S01]  /*5200*/  ISETP.GT.U32.AND P3, PT, R3, R44, PT ;  /* 0x0000002c0300720c */ /* 0x000fe20003f64070 */
[--C-:B------:R-:W-:Y:S01]  /*5210*/  @!P1 IMAD.IADD R43, R43, 0x1, -R3.reuse ;  /* 0x000000012b2b9824 */ /* 0x100fe200078e0a03 */
[----:B------:R-:W-:Y:S01]  /*5220*/  ISETP.GT.U32.AND P1, PT, R3, R55, PT ;  /* 0x000000370300720c */ /* 0x000fe20003f24070 */
[----:B------:R-:W-:-:S04]  /*5230*/  @!P2 IMAD.IADD R56, R56, 0x1, -R3 ;  /* 0x000000013838a824 */ /* 0x000fc800078e0a03 */
[--C-:B------:R-:W-:Y:S01]  /*5240*/  @!P5 IMAD.IADD R62, R62, 0x1, -R3.reuse ;  /* 0x000000013e3ed824 */ /* 0x100fe200078e0a03 */
[C---:B------:R-:W-:Y:S01]  /*5250*/  ISETP.GT.U32.AND P5, PT, R3.reuse, R52, PT ;  /* 0x000000340300720c */ /* 0x040fe20003fa4070 */
[--C-:B------:R-:W-:Y:S01]  /*5260*/  @!P0 IMAD.IADD R58, R58, 0x1, -R3.reuse ;  /* 0x000000013a3a8824 */ /* 0x100fe200078e0a03 */
[----:B------:R-:W-:Y:S01]  /*5270*/  ISETP.GT.U32.AND P0, PT, R3, R56, PT ;  /* 0x000000380300720c */ /* 0x000fe20003f04070 */
[--C-:B------:R-:W-:Y:S01]  /*5280*/  @!P4 IMAD.IADD R45, R45, 0x1, -R3.reuse ;  /* 0x000000012d2dc824 */ /* 0x100fe200078e0a03 */
[C---:B------:R-:W-:Y:S01]  /*5290*/  ISETP.GT.U32.AND P4, PT, R3.reuse, R57, PT ;  /* 0x000000390300720c */ /* 0x040fe20003f84070 */
[--C-:B------:R-:W-:Y:S01]  /*52a0*/  @!P3 IMAD.IADD R44, R44, 0x1, -R3.reuse ;  /* 0x000000012c2cb824 */ /* 0x100fe200078e0a03 */
[C---:B------:R-:W-:Y:S02]  /*52b0*/  ISETP.GT.U32.AND P3, PT, R3.reuse, R66, PT ;  /* 0x000000420300720c */ /* 0x040fe40003f64070 */
[----:B------:R-:W-:Y:S01]  /*52c0*/  ISETP.GT.U32.AND P6, PT, R3, R65, PT ;  /* 0x000000410300720c */ /* 0x000fe20003fc4070 */
[----:B------:R-:W-:Y:S01]  /*52d0*/  @!P1 IMAD.IADD R55, R55, 0x1, -R3 ;  /* 0x0000000137379824 */ /* 0x000fe200078e0a03 */
[----:B------:R-:W-:-:S03]  /*52e0*/  ISETP.GT.U32.AND P1, PT, R3, R43, PT ;  /* 0x0000002b0300720c */ /* 0x000fc60003f24070 */
        /* <DEDUP_REMOVED lines=21> */
[C---:B------:R-:W-:Y:S02]  /*5440*/  ISETP.GT.U32.AND P6, PT, R3.reuse, R70, PT ;  /* 0x000000460300720c */ /* 0x040fe40003fc4070 */
[C---:B------:R-:W-:Y:S01]  /*5450*/  ISETP.GT.U32.AND P2, PT, R3.reuse, R54, PT ;  /* 0x000000360300720c */ /* 0x040fe20003f44070 */
[--C-:B------:R-:W-:Y:S01]  /*5460*/  @!P1 IMAD.IADD R68, R68, 0x1, -R3.reuse ;  /* 0x0000000144449824 */ /* 0x100fe200078e0a03 */
[----:B------:R-:W-:Y:S01]  /*5470*/  ISETP.GT.U32.AND P1, PT, R3, R46, PT ;  /* 0x0000002e0300720c */ /* 0x000fe20003f24070 */
[--C-:B------:R-:W-:Y:S01]  /*5480*/  @!P5 IMAD.IADD R37, R37, 0x1, -R3.reuse ;  /* 0x000000012525d824 */ /* 0x100fe200078e0a03 */
[----:B------:R-:W-:Y:S01]  /*5490*/  ISETP.GT.U32.AND P5, PT, R3, R78, PT ;  /* 0x0000004e0300720c */ /* 0x000fe20003fa4070 */
[----:B------:R-:W-:-:S02]  /*54a0*/  @!P0 IMAD.IADD R38, R38, 0x1, -R3 ;  /* 0x0000000126268824 */ /* 0x000fc400078e0a03 */
[--C-:B------:R-:W-:Y:S02]  /*54b0*/  @!P4 IMAD.IADD R64, R64, 0x1, -R3.reuse ;  /* 0x000000014040c824 */ /* 0x100fe400078e0a03 */
[--C-:B------:R-:W-:Y:S01]  /*54c0*/  @!P3 IMAD.IADD R76, R76, 0x1, -R3.reuse ;  /* 0x000000014c4cb824 */ /* 0x100fe200078e0a03 */
[C---:B------:R-:W-:Y:S01]  /*54d0*/  ISETP.GT.U32.AND P3, PT, R3.reuse, R38, PT ;  /* 0x000000260300720c */ /* 0x040fe20003f64070 */
[--C-:B------:R-:W-:Y:S02]  /*54e0*/  @!P6 IMAD.IADD R70, R70, 0x1, -R3.reuse ;  /* 0x000000014646e824 */ /* 0x100fe400078e0a03 */
[--C-:B------:R-:W-:Y:S01]  /*54f0*/  @!P2 IMAD.IADD R54, R54, 0x1, -R3.reuse ;  /* 0x000000013636a824 */ /* 0x100fe200078e0a03 */
[C---:B------:R-:W-:Y:S01]  /*5500*/  ISETP.GT.U32.AND P2, PT, R3.reuse, R64, PT ;  /* 0x000000400300720c */ /* 0x040fe20003f44070 */
[--C-:B------:R-:W-:Y:S01]  /*5510*/  @!P1 IMAD.IADD R46, R46, 0x1, -R3.reuse ;  /* 0x000000012e2e9824 */ /* 0x100fe200078e0a03 */
[C---:B------:R-:W-:Y:S02]  /*5520*/  ISETP.GT.U32.AND P4, PT, R3.reuse, R50, PT ;  /* 0x000000320300720c */ /* 0x040fe40003f84070 */
[----:B------:R-:W-:Y:S01]  /*5530*/  ISETP.GT.U32.AND P1, PT, R3, R70, PT ;  /* 0x000000460300720c */ /* 0x000fe20003f24070 */
[----:B------:R-:W-:-:S04]  /*5540*/  @!P5 IMAD.IADD R78, R78, 0x1, -R3 ;  /* 0x000000014e4ed824 */ /* 0x000fc800078e0a03 */
[----:B------:R-:W-:Y:S01]  /*5550*/  @!P3 IMAD.IADD R38, R38, 0x1, -R3 ;  /* 0x000000012626b824 */ /* 0x000fe200078e0a03 */
[----:B------:R-:W-:-:S03]  /*5560*/  ISETP.GT.U32.AND P3, PT, R3, R78, PT ;  /* 0x0000004e0300720c */ /* 0x000fc60003f64070 */
[--C-:B------:R-:W-:Y:S01]  /*5570*/  @!P2 IMAD.IADD R64, R64, 0x1, -R3.reuse ;  /* 0x000000014040a824 */ /* 0x100fe200078e0a03 */
[C---:B------:R-:W-:Y:S01]  /*5580*/  ISETP.GT.U32.AND P2, PT, R3.reuse, R54, PT ;  /* 0x000000360300720c */ /* 0x040fe20003f44070 */
[--C-:B------:R-:W-:Y:S01]  /*5590*/  @!P4 IMAD.IADD R50, R50, 0x1, -R3.reuse ;  /* 0x000000013232c824 */ /* 0x100fe200078e0a03 */
[C---:B------:R-:W-:Y:S01]  /*55a0*/  ISETP.GT.U32.AND P4, PT, R3.reuse, R68, PT ;  /* 0x000000440300720c */ /* 0x040fe20003f84070 */
[----:B------:R-:W-:Y:S01]  /*55b0*/  @!P1 IMAD.IADD R70, R70, 0x1, -R3 ;  /* 0x0000000146469824 */ /* 0x000fe200078e0a03 */
[----:B------:R-:W-:Y:S02]  /*55c0*/  ISETP.GT.U32.AND P1, PT, R3, R42, PT ;  /* 0x0000002a0300720c */ /* 0x000fe40003f24070 */
[----:B------:R-:W-:-:S03]  /*55d0*/  LOP3.LUT R5, R5, 0x8000, R14, 0xf8, !PT ;  /* 0x0000800005057812 */ /* 0x000fc600078ef80e */
[--C-:B------:R-:W-:Y:S02]  /*55e0*/  @!P3 IMAD.IADD R78, R78, 0x1, -R3.reuse ;  /* 0x000000014e4eb824 */ /* 0x100fe400078e0a03 */
[----:B------:R1:W-:Y:S01]  /*55f0*/  STL [R1+0x270], R5 ;  /* 0x0002700501007387 */ /* 0x0003e20000100800 */
[----:B------:R-:W-:Y:S01]  /*5600*/  ISETP.GE.AND P3, PT, R12, RZ, PT ;  /* 0x000000ff0c00720c */ /* 0x000fe20003f66270 */
[----:B------:R-:W-:Y:S02]  /*5610*/  @!P2 IMAD.IADD R54, R54, 0x1, -R3 ;  /* 0x000000013636a824 */ /* 0x000fe400078e0a03 */
[----:B------:R-:W3:Y:S01]  /*5620*/  LDL R10, [R1+0x5d0] ;  /* 0x0005d000010a7983 */ /* 0x000ee20000100800 */
[----:B------:R-:W-:-:S03]  /*5630*/  ISETP.GT.U32.AND P2, PT, R3, R48, PT ;  /* 0x000000300300720c */ /* 0x000fc60003f44070 */
[----:B------:R-:W3:Y:S04]  /*5640*/  LDL R9, [R1+0x5c8] ;  /* 0x0005c80001097983 */ /* 0x000ee80000100800 */
[----:B------:R-:W-:Y:S04]  /*5650*/  STL [R1+0x26c], R169 ;  /* 0x00026ca901007387 */ /* 0x000fe80000100800 */
[----:B------:R1:W-:Y:S01]  /*5660*/  STL [R1+0x8b0], R0 ;  /* 0x0008b00001007387 */ /* 0x0003e20000100800 */
[----:B------:R-:W-:-:S03]  /*5670*/  @!P4 IMAD.IADD R68, R68, 0x1, -R3 ;  /* 0x000000014444c824 */ /* 0x000fc600078e0a03 */
[----:B------:R-:W3:Y:S01]  /*5680*/  LDL R12, [R1+0x5c0] ;  /* 0x0005c000010c7983 */ /* 0x000ee20000100800 */
[--C-:B------:R-:W-:Y:S01]  /*5690*/  @!P1 IMAD.IADD R42, R42, 0x1, -R3.reuse ;  /* 0x000000012a2a9824 */ /* 0x100fe200078e0a03 */
[C---:B------:R-:W-:Y:S02]  /*56a0*/  ISETP.GT.U32.AND P4, PT, R3.reuse, R46, PT ;  /* 0x0000002e0300720c */ /* 0x040fe40003f84070 */
[C---:B------:R-:W-:Y:S01]  /*56b0*/  ISETP.GT.U32.AND P1, PT, R3.reuse, R74, PT ;  /* 0x0000004a0300720c */ /* 0x040fe20003f24070 */
[--C-:B------:R-:W-:Y:S01]  /*56c0*/  @!P2 IMAD.IADD R48, R48, 0x1, -R3.reuse ;  /* 0x000000013030a824 */ /* 0x100fe200078e0a03 */
[C---:B------:R-:W-:Y:S02]  /*56d0*/  ISETP.GT.U32.AND P2, PT, R3.reuse, R4, PT ;  /* 0x000000040300720c */ /* 0x040fe40003f44070 */
[C---:B------:R-:W-:Y:S02]  /*56e0*/  ISETP.GT.U32.AND P6, PT, R3.reuse, R40, PT ;  /* 0x000000280300720c */ /* 0x040fe40003fc4070 */
[C---:B------:R-:W-:Y:S01]  /*56f0*/  ISETP.GT.U32.AND P0, PT, R3.reuse, R81, PT ;  /* 0x000000510300720c */ /* 0x040fe20003f04070 */
[----:B------:R-:W-:Y:S01]  /*5700*/  @!P3 IMAD.MOV R160, RZ, RZ, -R160 ;  /* 0x000000ffffa0b224 */ /* 0x000fe200078e0aa0 */
[C---:B------:R-:W-:Y:S01]  /*5710*/  ISETP.GT.U32.AND P5, PT, R3.reuse, R48, PT ;  /* 0x000000300300720c */ /* 0x040fe20003fa4070 */
[----:B------:R-:W3:Y:S02]  /*5720*/  LDL R14, [R1+0x56c] ;  /* 0x00056c00010e7983 */ /* 0x000ee40000100800 */
[--C-:B------:R-:W-:Y:S01]  /*5730*/  @!P4 IMAD.IADD R46, R46, 0x1, -R3.reuse ;  /* 0x000000012e2ec824 */ /* 0x100fe200078e0a03 */
[C---:B------:R-:W-:Y:S01]  /*5740*/  ISETP.GT.U32.AND P4, PT, R3.reuse, R72, PT ;  /* 0x000000480300720c */ /* 0x040fe20003f84070 */
[--C-:B------:R-:W-:Y:S01]  /*5750*/  @!P1 IMAD.IADD R74, R74, 0x1, -R3.reuse ;  /* 0x000000014a4a9824 */ /* 0x100fe200078e0a03 */
[----:B------:R-:W-:Y:S01]  /*5760*/  ISETP.GT.U32.AND P1, PT, R3, R37, PT ;  /* 0x000000250300720c */ /* 0x000fe20003f24070 */
[----:B------:R-:W-:-:S06]  /*5770*/  @!P2 IMAD.IADD R4, R4, 0x1, -R3 ;  /* 0x000000010404a824 */ /* 0x000fcc00078e0a03 */
[----:B------:R-:W-:Y:S01]  /*5780*/  @!P5 IMAD.IADD R48, R48, 0x1, -R3 ;  /* 0x000000013030d824 */ /* 0x000fe200078e0a03 */
[----:B------:R-:W-:-:S03]  /*5790*/  ISETP.GT.U32.AND P5, PT, R3, R4, PT ;  /* 0x000000040300720c */ /* 0x000fc60003fa4070 */
[--C-:B------:R-:W-:Y:S01]  /*57a0*/  @!P4 IMAD.IADD R72, R72, 0x1, -R3.reuse ;  /* 0x000000014848c824 */ /* 0x100fe200078e0a03 */
[----:B------:R-:W-:Y:S01]  /*57b0*/  ISETP.GT.U32.AND P4, PT, R3, R39, PT ;  /* 0x000000270300720c */ /* 0x000fe20003f84070 */
[----:B------:R-:W-:Y:S01]  /*57c0*/  @!P1 IMAD.IADD R37, R37, 0x1, -R3 ;  /* 0x0000000125259824 */ /* 0x000fe200078e0a03 */
[C---:B------:R-:W-:Y:S02]  /*57d0*/  ISETP.GT.U32.AND P1, PT, R3.reuse, R76, PT ;  /* 0x0000004c0300720c */ /* 0x040fe40003f24070 */
[----:B------:R-:W-:-:S05]  /*57e0*/  ISETP.GT.U32.AND P2, PT, R3, R72, PT ;  /* 0x000000480300720c */ /* 0x000fca0003f44070 */
[--C-:B------:R-:W-:Y:S01]  /*57f0*/  @!P5 IMAD.IADD R4, R4, 0x1, -R3.reuse ;  /* 0x000000010404d824 */ /* 0x100fe200078e0a03 */
[----:B------:R-:W-:Y:S02]  /*5800*/  ISETP.GE.AND P5, PT, R11, RZ, PT ;  /* 0x000000ff0b00720c */ /* 0x000fe40003fa6270 */
[----:B------:R-:W3:Y:S01]  /*5810*/  LDL R11, [R1+0x5c4] ;  /* 0x0005c400010b7983 */ /* 0x000ee20000100800 */
[--C-:B------:R-:W-:Y:S01]  /*5820*/  @!P4 IMAD.IADD R39, R39, 0x1, -R3.reuse ;  /* 0x000000012727c824 */ /* 0x100fe200078e0a03 */
[----:B------:R-:W-:Y:S01]  /*5830*/  ISETP.GT.U32.AND P4, PT, R3, R74, PT ;  /* 0x0000004a0300720c */ /* 0x000fe20003f84070 */
[--C-:B------:R-:W-:Y:S01]  /*5840*/  @!P1 IMAD.IADD R76, R76, 0x1, -R3.reuse ;  /* 0x000000014c4c9824 */ /* 0x100fe200078e0a03 */
[----:B------:R-:W-:Y:S01]  /*5850*/  ISETP.GE.AND P1, PT, R0, RZ, PT ;  /* 0x000000ff0000720c */ /* 0x000fe20003f26270 */
[----:B------:R-:W-:Y:S01]  /*5860*/  @!P2 IMAD.IADD R72, R72, 0x1, -R3 ;  /* 0x000000014848a824 */ /* 0x000fe200078e0a03 */
[----:B------:R-:W-:Y:S02]  /*5870*/  ISETP.GE.AND P2, PT, R13, RZ, PT ;  /* 0x000000ff0d00720c */ /* 0x000fe40003f46270 */
[----:B------:R-:W3:Y:S03]  /*5880*/  LDL R13, [R1+0x5bc] ;  /* 0x0005bc00010d7983 */ /* 0x000ee60000100800 */
[----:B------:R-:W-:Y:S01]  /*5890*/  @!P5 IMAD.MOV R164, RZ, RZ, -R164 ;  /* 0x000000ffffa4d224 */ /* 0x000fe200078e0aa4 */
[----:B------:R-:W-:-:S02]  /*58a0*/  ISETP.GE.AND P5, PT, R20, RZ, PT ;  /* 0x000000ff1400720c */ /* 0x000fc40003fa6270 */
[----:B------:R-:W3:Y:S01]  /*58b0*/  LDL R20, [R1+0x5b4] ;  /* 0x0005b40001147983 */ /* 0x000ee20000100800 */
[--C-:B------:R-:W-:Y:S01]  /*58c0*/  @!P4 IMAD.IADD R74, R74, 0x1, -R3.reuse ;  /* 0x000000014a4ac824 */ /* 0x100fe200078e0a03 */
[----:B----4-:R-:W-:Y:S01]  /*58d0*/  ISETP.GE.AND P4, PT, R6, RZ, PT ;  /* 0x000000ff0600720c */ /* 0x010fe20003f86270 */
[----:B------:R-:W-:Y:S01]  /*58e0*/  @!P1 IMAD.MOV R166, RZ, RZ, -R166 ;  /* 0x000000ffffa69224 */ /* 0x000fe200078e0aa6 */
[----:B------:R-:W-:Y:S01]  /*58f0*/  ISETP.GE.AND P1, PT, R16, RZ, PT ;  /* 0x000000ff1000720c */ /* 0x000fe20003f26270 */
[--C-:B------:R-:W-:Y:S01]  /*5900*/  @!P6 IMAD.IADD R40, R40, 0x1, -R3.reuse ;  /* 0x000000012828e824 */ /* 0x100fe200078e0a03 */
[----:B------:R-:W4:Y:S01]  /*5910*/  LDL R16, [R1+0x5b8] ;  /* 0x0005b80001107983 */ /* 0x000f220000100800 */
[----:B------:R-:W-:Y:S01]  /*5920*/  @!P0 IMAD.IADD R81, R81, 0x1, -R3 ;  /* 0x0000000151518824 */ /* 0x000fe200078e0a03 */
[----:B--2---:R-:W-:Y:S01]  /*5930*/  LOP3.LUT R83, RZ, R8, RZ, 0x33, !PT ;  /* 0x00000008ff537212 */ /* 0x004fe200078e33ff */
[----:B------:R-:W-:Y:S01]  /*5940*/  @!P2 IMAD.MOV R158, RZ, RZ, -R158 ;  /* 0x000000ffff9ea224 */ /* 0x000fe200078e0a9e */
[----:B------:R-:W2:Y:S05]  /*5950*/  LDL R6, [R1+0x568] ;  /* 0x0005680001067983 */ /* 0x000eaa0000100800 */
[----:B------:R-:W-:Y:S01]  /*5960*/  @!P4 IMAD.MOV R162, RZ, RZ, -R162 ;  /* 0x000000ffffa2c224 */ /* 0x000fe200078e0aa2 */
[----:B---3--:R-:W-:-:S02]  /*5970*/  ISETP.GE.AND P4, PT, R18, RZ, PT ;  /* 0x000000ff1200720c */ /* 0x008fc40003f86270 */
[----:B------:R-:W3:Y:S01]  /*5980*/  LDL R18, [R1+0x5b0] ;  /* 0x0005b00001127983 */ /* 0x000ee20000100800 */
[----:B------:R-:W-:Y:S01]  /*5990*/  ISETP.GT.U32.AND P6, PT, R3, R50, PT ;  /* 0x000000320300720c */ /* 0x000fe20003fc4070 */
[----:B------:R-:W-:-:S12]  /*59a0*/  @!P5 IMAD.MOV R154, RZ, RZ, -R154 ;  /* 0x000000ffff9ad224 */ /* 0x000fd800078e0a9a */
[----:B------:R-:W-:Y:S01]  /*59b0*/  @!P6 IMAD.IADD R50, R50, 0x1, -R3 ;  /* 0x000000013232e824 */ /* 0x000fe200078e0a03 */
[----:B------:R-:W-:-:S13]  /*59c0*/  ISETP.GT.U32.AND P6, PT, R3, R60, PT ;  /* 0x0000003c0300720c */ /* 0x000fda0003fc4070 */
[----:B------:R-:W-:-:S05]  /*59d0*/  @!P6 IMAD.IADD R60, R60, 0x1, -R3 ;  /* 0x000000013c3ce824 */ /* 0x000fca00078e0a03 */
[----:B------:R-:W-:-:S13]  /*59e0*/  ISETP.GT.U32.AND P0, PT, R3, R60, PT ;  /* 0x0000003c0300720c */ /* 0x000fda0003f04070 */
[----:B------:R-:W-:Y:S01]  /*59f0*/  @!P0 IMAD.IADD R60, R60, 0x1, -R3 ;  /* 0x000000013c3c8824 */ /* 0x000fe200078e0a03 */
[----:B------:R-:W-:-:S13]  /*5a00*/  ISETP.GT.U32.AND P0, PT, R2, R246, PT ;  /* 0x000000f60200720c */ /* 0x000fda0003f04070 */
[----:B------:R-:W-:Y:S01]  /*5a10*/  @!P0 IMAD.IADD R246, R246, 0x1, -R2 ;  /* 0x00000001f6f68824 */ /* 0x000fe200078e0a02 */
[----:B------:R-:W-:Y:S02]  /*5a20*/  ISETP.NE.AND P0, PT, R8, RZ, PT ;  /* 0x000000ff0800720c */ /* 0x000fe40003f05270 */
[----:B------:R-:W2:Y:S01]  /*5a30*/  LDL R8, [R1+0x5a8] ;  /* 0x0005a80001087983 */ /* 0x000ea20000100800 */
[----:B------:R-:W-:Y:S02]  /*5a40*/  @!P1 IMAD.MOV R156, RZ, RZ, -R156 ;  /* 0x000000ffff9c9224 */ /* 0x000fe400078e0a9c */
[----:B------:R-:W-:Y:S01]  /*5a50*/  @!P4 IMAD.MOV R152, RZ, RZ, -R152 ;  /* 0x000000ffff98c224 */ /* 0x000fe200078e0a98 */
[----:B------:R-:W-:Y:S02]  /*5a60*/  ISETP.GE.AND P5, PT, R12, RZ, PT ;  /* 0x000000ff0c00720c */ /* 0x000fe40003fa6270 */
[----:B------:R-:W2:Y:S01]  /*5a70*/  LDL R12, [R1+0x5a0] ;  /* 0x0005a000010c7983 */ /* 0x000ea20000100800 */
[----:B------:R-:W-:-:S02]  /*5a80*/  ISETP.GE.AND P3, PT, R10, RZ, PT ;  /* 0x000000ff0a00720c */ /* 0x000fc40003f66270 */
[----:B------:R-:W-:Y:S01]  /*5a90*/  ISETP.GE.AND P2, PT, R9, RZ, PT ;  /* 0x000000ff0900720c */ /* 0x000fe20003f46270 */
[----:B------:R-:W2:Y:S04]  /*5aa0*/  LDL R10, [R1+0x5ac] ;  /* 0x0005ac00010a7983 */ /* 0x000ea80000100800 */
[----:B------:R-:W2:Y:S06]  /*5ab0*/  LDL R9, [R1+0x58c] ;  /* 0x00058c0001097983 */ /* 0x000eac0000100800 */
[----:B------:R-:W-:-:S02]  /*5ac0*/  @!P3 IMAD.MOV R153, RZ, RZ, -R153 ;  /* 0x000000ffff99b224 */ /* 0x000fc400078e0a99 */
[----:B------:R-:W-:Y:S01]  /*5ad0*/  @!P2 IMAD.MOV R155, RZ, RZ, -R155 ;  /* 0x000000ffff9ba224 */ /* 0x000fe200078e0a9b */
[----:B------:R-:W-:Y:S02]  /*5ae0*/  ISETP.GE.AND P1, PT, R11, RZ, PT ;  /* 0x000000ff0b00720c */ /* 0x000fe40003f26270 */
[----:B------:R-:W2:Y:S01]  /*5af0*/  LDL R11, [R1+0x5a4] ;  /* 0x0005a400010b7983 */ /* 0x000ea20000100800 */
[----:B------:R-:W-:-:S03]  /*5b00*/  ISETP.GE.AND P4, PT, R13, RZ, PT ;  /* 0x000000ff0d00720c */ /* 0x000fc60003f86270 */
[----:B------:R-:W2:Y:S01]  /*5b10*/  LDL R13, [R1+0x59c] ;  /* 0x00059c00010d7983 */ /* 0x000ea20000100800 */
[----:B------:R-:W-:-:S03]  /*5b20*/  ISETP.GE.AND P2, PT, R20, RZ, PT ;  /* 0x000000ff1400720c */ /* 0x000fc60003f46270 */
[----:B------:R-:W2:Y:S01]  /*5b30*/  LDL R20, [R1+0x594] ;  /* 0x0005940001147983 */ /* 0x000ea20000100800 */
[----:B----4-:R-:W-:-:S03]  /*5b40*/  ISETP.GE.AND P3, PT, R16, RZ, PT ;  /* 0x000000ff1000720c */ /* 0x010fc60003f66270 */
[----:B------:R-:W4:Y:S01]  /*5b50*/  LDL R16, [R1+0x598] ;  /* 0x0005980001107983 */ /* 0x000f220000100800 */
[----:B------:R-:W-:Y:S01]  /*5b60*/  @!P1 IMAD.MOV R157, RZ, RZ, -R157 ;  /* 0x000000ffff9d9224 */ /* 0x000fe200078e0a9d */
[----:B---3--:R-:W-:Y:S02]  /*5b70*/  ISETP.GE.AND P1, PT, R18, RZ, PT ;  /* 0x000000ff1200720c */ /* 0x008fe40003f26270 */
[----:B------:R-:W3:Y:S02]  /*5b80*/  LDL R18, [R1+0x590] ;  /* 0x0005900001127983 */ /* 0x000ee40000100800 */
[----:B------:R-:W-:Y:S02]  /*5b90*/  @!P2 IMAD.MOV R165, RZ, RZ, -R165 ;  /* 0x000000ffffa5a224 */ /* 0x000fe400078e0aa5 */
[----:B------:R-:W-:Y:S02]  /*5ba0*/  @!P5 IMAD.MOV R159, RZ, RZ, -R159 ;  /* 0x000000ffff9fd224 */ /* 0x000fe400078e0a9f */
[----:B------:R-:W-:-:S02]  /*5bb0*/  @!P4 IMAD.MOV R161, RZ, RZ, -R161 ;  /* 0x000000ffffa1c224 */ /* 0x000fc400078e0aa1 */
[----:B------:R-:W-:-:S03]  /*5bc0*/  @!P3 IMAD.MOV R163, RZ, RZ, -R163 ;  /* 0x000000ffffa3b224 */ /* 0x000fc600078e0aa3 */
[----:B------:R-:W-:Y:S01]  /*5bd0*/  @!P1 IMAD.MOV R151, RZ, RZ, -R151 ;  /* 0x000000ffff979224 */ /* 0x000fe200078e0a97 */
[----:B--2---:R-:W-:Y:S02]  /*5be0*/  ISETP.GE.AND P4, PT, R8, RZ, PT ;  /* 0x000000ff0800720c */ /* 0x004fe40003f86270 */
[----:B------:R-:W2:Y:S11]  /*5bf0*/  LDL R8, [R1+0x6b4] ;  /* 0x0006b40001087983 */ /* 0x000eb60000100800 */
[----:B------:R-:W-:Y:S01]  /*5c00*/  @!P4 IMAD.MOV R149, RZ, RZ, -R149 ;  /* 0x000000ffff95c224 */ /* 0x000fe200078e0a95 */
[----:B------:R-:W-:-:S02]  /*5c10*/  ISETP.GE.AND P2, PT, R12, RZ, PT ;  /* 0x000000ff0c00720c */ /* 0x000fc40003f46270 */
[----:B------:R-:W2:Y:S01]  /*5c20*/  LDL R12, [R1+0x580] ;  /* 0x00058000010c7983 */ /* 0x000ea20000100800 */
[----:B------:R-:W-:-:S03]  /*5c30*/  ISETP.GE.AND P5, PT, R10, RZ, PT ;  /* 0x000000ff0a00720c */ /* 0x000fc60003fa6270 */
[----:B------:R-:W2:Y:S10]  /*5c40*/  LDL R10, [R1+0x588] ;  /* 0x00058800010a7983 */ /* 0x000eb40000100800 */
[----:B------:R-:W-:Y:S01]  /*5c50*/  @!P5 IMAD.MOV R150, RZ, RZ, -R150 ;  /* 0x000000ffff96d224 */ /* 0x000fe200078e0a96 */
[----:B------:R-:W-:-:S02]  /*5c60*/  ISETP.GE.AND P3, PT, R11, RZ, PT ;  /* 0x000000ff0b00720c */ /* 0x000fc40003f66270 */
        /* <DEDUP_REMOVED lines=11> */
[----:B------:R-:W-:Y:S01]  /*5d20*/  @!P2 IMAD.MOV R147, RZ, RZ, -R147 ;  /* 0x000000ffff93a224 */ /* 0x000fe200078e0a93 */
[----:B------:R-:W-:Y:S01]  /*5d30*/  ISETP.GE.AND P2, PT, R9, RZ, PT ;  /* 0x000000ff0900720c */ /* 0x000fe20003f46270 */
[----:B------:R-:W-:Y:S01]  /*5d40*/  @!P1 IMAD.MOV R146, RZ, RZ, -R146 ;  /* 0x000000ffff929224 */ /* 0x000fe200078e0a92 */
[----:B------:R-:W3:Y:S01]  /*5d50*/  LDL R9, [R1+0x6b0] ;  /* 0x0006b00001097983 */ /* 0x000ee20000100800 */
[----:B------:R-:W-:-:S03]  /*5d60*/  @!P5 IMAD.MOV R145, RZ, RZ, -R145 ;  /* 0x000000ffff91d224 */ /* 0x000fc600078e0a91 */
[----:B------:R-:W-:-:S07]  /*5d70*/  @!P3 IMAD.MOV R143, RZ, RZ, -R143 ;  /* 0x000000ffff8fb224 */ /* 0x000fce00078e0a8f */
[----:B------:R-:W-:Y:S01]  /*5d80*/  @!P2 IMAD.MOV R142, RZ, RZ, -R142 ;  /* 0x000000ffff8ea224 */ /* 0x000fe200078e0a8e */
[----:B--2---:R-:W-:Y:S02]  /*5d90*/  ISETP.GE.AND P4, PT, R12, RZ, PT ;  /* 0x000000ff0c00720c */ /* 0x004fe40003f86270 */
        /* <DEDUP_REMOVED lines=14> */
[----:B------:R-:W3:Y:S01]  /*5e80*/  LDL R18, [R1+0x744] ;  /* 0x0007440001127983 */ /* 0x000ee20000100800 */
[----:B------:R-:W-:Y:S01]  /*5e90*/  @!P3 IMAD.MOV R138, RZ, RZ, -R138 ;  /* 0x000000ffff8ab224 */ /* 0x000fe200078e0a8a */
[----:B------:R-:W-:-:S13]  /*5ea0*/  ISETP.GE.AND P3, PT, R6, RZ, PT ;  /* 0x000000ff0600720c */ /* 0x000fda0003f66270 */
[----:B------:R-:W-:Y:S02]  /*5eb0*/  @!P3 IMAD.MOV R133, RZ, RZ, -R133 ;  /* 0x000000ffff85b224 */ /* 0x000fe400078e0a85 */
[----:B------:R-:W-:Y:S01]  /*5ec0*/  @!P4 IMAD.MOV R139, RZ, RZ, -R139 ;  /* 0x000000ffff8bc224 */ /* 0x000fe200078e0a8b */
[----:B------:R-:W-:Y:S01]  /*5ed0*/  ISETP.GE.AND P4, PT, R14, RZ, PT ;  /* 0x000000ff0e00720c */ /* 0x000fe20003f86270 */
[----:B------:R-:W-:Y:S01]  /*5ee0*/  @!P2 IMAD.MOV R137, RZ, RZ, -R137 ;  /* 0x000000ffff89a224 */ /* 0x000fe200078e0a89 */
[----:B------:R-:W-:Y:S01]  /*5ef0*/  ISETP.GE.AND P2, PT, R8, RZ, PT ;  /* 0x000000ff0800720c */ /* 0x000fe20003f46270 */
[----:B------:R-:W-:Y:S01]  /*5f00*/  @!P1 IMAD.MOV R136, RZ, RZ, -R136 ;  /* 0x000000ffff889224 */ /* 0x000fe200078e0a88 */
[----:B------:R-:W-:Y:S01]  /*5f10*/  ISETP.GE.AND P1, PT, R9, RZ, PT ;  /* 0x000000ff0900720c */ /* 0x000fe20003f26270 */
[----:B------:R-:W-:-:S08]  /*5f20*/  @!P5 IMAD.MOV R135, RZ, RZ, -R135 ;  /* 0x000000ffff87d224 */ /* 0x000fd000078e0a87 */
[----:B------:R-:W-:Y:S02]  /*5f30*/  @!P4 IMAD.MOV R134, RZ, RZ, -R134 ;  /* 0x000000ffff86c224 */ /* 0x000fe400078e0a86 */
[----:B------:R-:W-:Y:S02]  /*5f40*/  @!P2 IMAD.MOV R132, RZ, RZ, -R132 ;  /* 0x000000ffff84a224 */ /* 0x000fe400078e0a84 */
[----:B------:R-:W-:Y:S01]  /*5f50*/  @!P1 IMAD.MOV R131, RZ, RZ, -R131 ;  /* 0x000000ffff839224 */ /* 0x000fe200078e0a83 */
[----:B--2---:R-:W-:-:S13]  /*5f60*/  ISETP.GE.AND P3, PT, R12, RZ, PT ;  /* 0x000000ff0c00720c */ /* 0x004fda0003f66270 */
[----:B------:R-:W-:Y:S01]  /*5f70*/  @!P3 IMAD.MOV R128, RZ, RZ, -R128 ;  /* 0x000000ffff80b224 */ /* 0x000fe200078e0a80 */
[----:B------:R-:W-:Y:S02]  /*5f80*/  ISETP.GE.AND P3, PT, R19, RZ, PT ;  /* 0x000000ff1300720c */ /* 0x000fe40003f66270 */
[----:B------:R-:W2:Y:S01]  /*5f90*/  LDL.LU R19, [R1+0xa00] ;  /* 0x000a000001137983 */ /* 0x000ea20000300800 */
[----:B------:R-:W-:-:S13]  /*5fa0*/  ISETP.GE.AND P5, PT, R10, RZ, PT ;  /* 0x000000ff0a00720c */ /* 0x000fda0003fa6270 */
[----:B------:R-:W-:Y:S01]  /*5fb0*/  @!P5 IMAD.MOV R130, RZ, RZ, -R130 ;  /* 0x000000ffff82d224 */ /* 0x000fe200078e0a82 */
[----:B------:R-:W-:Y:S02]  /*5fc0*/  ISETP.GE.AND P4, PT, R11, RZ, PT ;  /* 0x000000ff0b00720c */ /* 0x000fe40003f86270 */
[----:B------:R-:W-:Y:S02]  /*5fd0*/  ISETP.GE.AND P2, PT, R13, RZ, PT ;  /* 0x000000ff0d00720c */ /* 0x000fe40003f46270 */
[----:B------:R-:W-:Y:S02]  /*5fe0*/  ISETP.GE.AND P5, PT, R20, RZ, PT ;  /* 0x000000ff1400720c */ /* 0x000fe40003fa6270 */
[----:B----4-:R-:W-:-:S07]  /*5ff0*/  ISETP.GE.AND P1, PT, R16, RZ, PT ;  /* 0x000000ff1000720c */ /* 0x010fce0003f26270 */
[----:B------:R-:W-:Y:S02]  /*6000*/  @!P4 IMAD.MOV R129, RZ, RZ, -R129 ;  /* 0x000000ffff81c224 */ /* 0x000fe400078e0a81 */
[----:B------:R-:W-:Y:S01]  /*6010*/  @!P2 IMAD.MOV R127, RZ, RZ, -R127 ;  /* 0x000000ffff7fa224 */ /* 0x000fe200078e0a7f */
[----:B------:R-:W-:Y:S01]  /*6020*/  ISETP.GE.AND P2, PT, R15, RZ, PT ;  /* 0x000000ff0f00720c */ /* 0x000fe20003f46270 */
[----:B------:R-:W-:Y:S01]  /*6030*/  @!P5 IMAD.MOV R125, RZ, RZ, -R125 ;  /* 0x000000ffff7dd224 */ /* 0x000fe200078e0a7d */
[----:B------:R-:W-:Y:S02]  /*6040*/  ISETP.GE.AND P5, PT, R252, RZ, PT ;  /* 0x000000fffc00720c */ /* 0x000fe40003fa6270 */
[----:B---3--:R-:W-:Y:S01]  /*6050*/  ISETP.GE.AND P4, PT, R18, RZ, PT ;  /* 0x000000ff1200720c */ /* 0x008fe20003f86270 */
[----:B------:R-:W-:Y:S01]  /*6060*/  @!P1 IMAD.MOV R126, RZ, RZ, -R126 ;  /* 0x000000ffff7e9224 */ /* 0x000fe200078e0a7e */
[----:B------:R-:W-:Y:S01]  /*6070*/  ISETP.GE.AND P1, PT, R17, RZ, PT ;  /* 0x000000ff1100720c */ /* 0x000fe20003f26270 */
[----:B------:R-:W-:Y:S01]  /*6080*/  @!P3 IMAD.MOV R123, RZ, RZ, -R123 ;  /* 0x000000ffff7bb224 */ /* 0x000fe200078e0a7b */
[----:B------:R-:W-:-:S05]  /*6090*/  ISETP.GE.AND P3, PT, R248, RZ, PT ;  /* 0x000000fff800720c */ /* 0x000fca0003f66270 */
[----:B------:R-:W-:Y:S01]  /*60a0*/  @!P2 IMAD.MOV R122, RZ, RZ, -R122 ;  /* 0x000000ffff7aa224 */ /* 0x000fe200078e0a7a */
[----:B------:R-:W-:Y:S01]  /*60b0*/  ISETP.GE.AND P2, PT, R247, RZ, PT ;  /* 0x000000fff700720c */ /* 0x000fe20003f46270 */
[----:B------:R-:W-:Y:S01]  /*60c0*/  @!P5 IMAD.MOV R120, RZ, RZ, -R120 ;  /* 0x000000ffff78d224 */ /* 0x000fe200078e0a78 */
[----:B------:R-:W-:Y:S01]  /*60d0*/  ISETP.GE.AND P5, PT, R244, RZ, PT ;  /* 0x000000fff400720c */ /* 0x000fe20003fa6270 */
[----:B------:R-:W-:Y:S01]  /*60e0*/  @!P4 IMAD.MOV R124, RZ, RZ, -R124 ;  /* 0x000000ffff7cc224 */ /* 0x000fe200078e0a7c */
[----:B------:R-:W-:Y:S01]  /*60f0*/  ISETP.GE.AND P4, PT, R249, RZ, PT ;  /* 0x000000fff900720c */ /* 0x000fe20003f86270 */
        /* <DEDUP_REMOVED lines=121> */
[----:B------:R-:W-:Y:S02]  /*6890*/  ISETP.GE.AND P1, PT, R185, RZ, PT ;  /* 0x000000ffb900720c */ /* 0x000fe40003f26270 */
[----:B------:R-:W-:Y:S01]  /*68a0*/  ISETP.GT.U32.AND P6, PT, R3, R42, PT ;  /* 0x0000002a0300720c */ /* 0x000fe20003fc4070 */
[----:B------:R-:W-:Y:S01]  /*68b0*/  @!P3 IMAD.MOV R68, RZ, RZ, -R68 ;  /* 0x000000ffff44b224 */ /* 0x000fe200078e0a44 */
[----:B------:R-:W-:-:S03]  /*68c0*/  ISETP.GE.AND P3, PT, R182, RZ, PT ;  /* 0x000000ffb600720c */ /* 0x000fc60003f66270 */
        /* <DEDUP_REMOVED lines=8> */
[----:B------:R-:W-:Y:S01]  /*6950*/  @!P6 IMAD.IADD R42, R42, 0x1, -R3 ;  /* 0x000000012a2ae824 */ /* 0x000fe200078e0a03 */
[----:B------:R-:W-:Y:S01]  /*6960*/  ISETP.GT.U32.AND P6, PT, R3, R81, PT ;  /* 0x000000510300720c */ /* 0x000fe20003fc4070 */
[----:B-1----:R-:W-:-:S02]  /*6970*/  IMAD R5, R168, R250, RZ ;  /* 0x000000faa8057224 */ /* 0x002fc400078e02ff */
[----:B------:R-:W-:Y:S01]  /*6980*/  @!P3 IMAD.MOV R54, RZ, RZ, -R54 ;  /* 0x000000ffff36b224 */ /* 0x000fe200078e0a36 */
[----:B------:R-:W-:Y:S01]  /*6990*/  ISETP.GE.AND P3, PT, R177, RZ, PT ;  /* 0x000000ffb100720c */ /* 0x000fe20003f66270 */
[----:B------:R-:W-:Y:S02]  /*69a0*/  IMAD R7, R250, 0x2, R5 ;  /* 0x00000002fa077824 */ /* 0x000fe400078e0205 */
        /* <DEDUP_REMOVED lines=8> */
[----:B------:R-:W-:-:S02]  /*6a30*/  IMAD R10, R250, 0x2, R7 ;  /* 0x00000002fa0a7824 */ /* 0x000fc400078e0207 */
[----:B------:R-:W-:Y:S02]  /*6a40*/  @!P6 IMAD.IADD R81, R81, 0x1, -R3 ;  /* 0x000000015151e824 */ /* 0x000fe400078e0a03 */
[----:B------:R-:W1:Y:S01]  /*6a50*/  LDC.64 R2, c[0x0][0x230] ;  /* 0x00008c00ff027b82 */ /* 0x000e620000000a00 */
[C---:B------:R-:W-:Y:S02]  /*6a60*/  IMAD R11, R250.reuse, 0x2, R10 ;  /* 0x00000002fa0b7824 */ /* 0x040fe400078e020a */
[----:B------:R-:W-:Y:S02]  /*6a70*/  @!P3 IMAD.MOV R37, RZ, RZ, -R37 ;  /* 0x000000ffff25b224 */ /* 0x000fe400078e0a25 */
[----:B------:R-:W-:Y:S01]  /*6a80*/  IMAD R208, R250, 0x2, R11 ;  /* 0x00000002fad07824 */ /* 0x000fe200078e020b */
        /* <DEDUP_REMOVED lines=9> */
[----:B------:R-:W-:Y:S01]  /*6b20*/  IMAD R244, R250, 0x2, R208 ;  /* 0x00000002faf47824 */ /* 0x000fe200078e02d0 */
[----:B------:R-:W-:-:S03]  /*6b30*/  ISETP.GE.AND P6, PT, R22, RZ, PT ;  /* 0x000000ff1600720c */ /* 0x000fc60003fc6270 */
[----:B------:R-:W-:-:S04]  /*6b40*/  IMAD R243, R250, 0x2, R244 ;  /* 0x00000002faf37824 */ /* 0x000fc800078e02f4 */
[----:B------:R-:W-:Y:S02]  /*6b50*/  IMAD R242, R250, 0x2, R243 ;  /* 0x00000002faf27824 */ /* 0x000fe400078e02f3 */
[----:B------:R-:W-:Y:S02]  /*6b60*/  @!P4 IMAD.MOV R72, RZ, RZ, -R72 ;  /* 0x000000ffff48c224 */ /* 0x000fe400078e0a48 */
[----:B------:R-:W-:Y:S02]  /*6b70*/  @!P3 IMAD.MOV R74, RZ, RZ, -R74 ;  /* 0x000000ffff4ab224 */ /* 0x000fe400078e0a4a */
[----:B------:R-:W-:Y:S02]  /*6b80*/  @!P2 IMAD.MOV R76, RZ, RZ, -R76 ;  /* 0x000000ffff4ca224 */ /* 0x000fe400078e0a4c */
[----:B------:R-:W-:Y:S02]  /*6b90*/  @!P1 IMAD.MOV R78, RZ, RZ, -R78 ;  /* 0x000000ffff4e9224 */ /* 0x000fe400078e0a4e */
[----:B------:R-:W-:-:S02]  /*6ba0*/  @!P5 IMAD.MOV R81, RZ, RZ, -R81 ;  /* 0x000000ffff51d224 */ /* 0x000fc400078e0a51 */
[----:B------:R-:W-:Y:S01]  /*6bb0*/  IMAD R241, R250, 0x2, R242 ;  /* 0x00000002faf17824 */ /* 0x000fe200078e02f2 */
[----:B------:R-:W-:Y:S01]  /*6bc0*/  ISETP.GE.AND P3, PT, R21, RZ, PT ;  /* 0x000000ff1500720c */ /* 0x000fe20003f66270 */
[----:B------:R-:W-:Y:S01]  /*6bd0*/  @!P6 IMAD.MOV R4, RZ, RZ, -R4 ;  /* 0x000000ffff04e224 */ /* 0x000fe200078e0a04 */
[----:B--2---:R-:W-:Y:S01]  /*6be0*/  ISETP.NE.AND P2, PT, R19, RZ, PT ;  /* 0x000000ff1300720c */ /* 0x004fe20003f45270 */
[----:B-1----:R-:W-:Y:S01]  /*6bf0*/  VIADD R245, R2, 0x3f ;  /* 0x0000003f02f57836 */ /* 0x002fe20000000000 */
[C---:B------:R-:W-:Y:S01]  /*6c00*/  SEL R166, R83.reuse, R166, !P0 ;  /* 0x000000a653a67207 */ /* 0x040fe20004000000 */
[----:B------:R-:W-:Y:S01]  /*6c10*/  IMAD R240, R250, 0x2, R241 ;  /* 0x00000002faf07824 */ /* 0x000fe200078e02f1 */
[C---:B------:R-:W-:Y:S02]  /*6c20*/  SEL R164, R83.reuse, R164, !P0 ;  /* 0x000000a453a47207 */ /* 0x040fe40004000000 */
[C---:B------:R-:W-:Y:S02]  /*6c30*/  SEL R162, R83.reuse, R162, !P0 ;  /* 0x000000a253a27207 */ /* 0x040fe40004000000 */
[----:B------:R-:W-:-:S02]  /*6c40*/  SEL R160, R83, R160, !P0 ;  /* 0x000000a053a07207 */ /* 0x000fc40004000000 */
[C---:B------:R-:W-:Y:S02]  /*6c50*/  SEL R158, R83.reuse, R158, !P0 ;  /* 0x0000009e539e7207 */ /* 0x040fe40004000000 */
[C---:B------:R-:W-:Y:S02]  /*6c60*/  SEL R156, R83.reuse, R156, !P0 ;  /* 0x0000009c539c7207 */ /* 0x040fe40004000000 */
[C---:B------:R-:W-:Y:S02]  /*6c70*/  SEL R154, R83.reuse, R154, !P0 ;  /* 0x0000009a539a7207 */ /* 0x040fe40004000000 */
        /* <DEDUP_REMOVED lines=120> */
[----:B------:R-:W-:Y:S01]  /*7400*/  SEL R83, R83, R4, !P0 ;  /* 0x0000000453537207 */ /* 0x000fe20004000000 */
[----:B------:R-:W-:Y:S01]  /*7410*/  IMAD R239, R250, 0x2, R240 ;  /* 0x00000002faef7824 */ /* 0x000fe200078e02f0 */
[----:B------:R-:W-:Y:S02]  /*7420*/  ISETP.GT.AND P0, PT, R245, 0x3f, PT ;  /* 0x0000003ff500780c */ /* 0x000fe40003f04270 */
[----:B------:R-:W-:Y:S01]  /*7430*/  LOP3.LUT R6, R168, 0x2, RZ, 0xfc, !PT ;  /* 0x00000002a8067812 */ /* 0x000fe200078efcff */
[----:B------:R-:W1:Y:S01]  /*7440*/  S2UR UR4, SR_CgaCtaId ;  /* 0x00000000000479c3 */ /* 0x000e620000008800 */
[----:B------:R-:W-:Y:S01]  /*7450*/  SEL R87, RZ, 0x4, !P0 ;  /* 0x00000004ff577807 */ /* 0x000fe20004000000 */
[----:B------:R-:W-:Y:S01]  /*7460*/  IMAD R238, R250, 0x2, R239 ;  /* 0x00000002faee7824 */ /* 0x000fe200078e02ef */
[----:B------:R-:W-:Y:S01]  /*7470*/  ISETP.GE.AND P0, PT, R6, UR6, PT ;  /* 0x0000000606007c0c */ /* 0x000fe2000bf06270 */
[----:B------:R-:W-:Y:S01]  /*7480*/  @!P3 IMAD.MOV R246, RZ, RZ, -R246 ;  /* 0x000000fffff6b224 */ /* 0x000fe200078e0af6 */
[----:B------:R-:W-:Y:S01]  /*7490*/  ISETP.GE.AND P1, PT, R168, UR5, PT ;  /* 0x00000005a8007c0c */ /* 0x000fe2000bf26270 */
[----:B------:R-:W-:Y:S01]  /*74a0*/  IMAD R24, R250, 0x2, R238 ;  /* 0x00000002fa187824 */ /* 0x000fe200078e02ee */
[----:B------:R-:W-:Y:S01]  /*74b0*/  LOP3.LUT R0, R168, 0x20, RZ, 0xfc, !PT ;  /* 0x00000020a8007812 */ /* 0x000fe200078efcff */
[----:B------:R-:W-:Y:S01]  /*74c0*/  ULDC UR5, c[0x0][0x230] ;  /* 0x00008c0000057ab9 */ /* 0x000fe20000000800 */
[----:B------:R-:W-:-:S02]  /*74d0*/  SEL R4, R87, RZ, !P0 ;  /* 0x000000ff57047207 */ /* 0x000fc40004000000 */
[----:B------:R-:W-:Y:S02]  /*74e0*/  @!P2 LOP3.LUT R246, RZ, R19, RZ, 0x33, !PT ;  /* 0x00000013fff6a212 */ /* 0x000fe400078e33ff */
[C---:B------:R-:W-:Y:S01]  /*74f0*/  SEL R2, R87.reuse, RZ, !P1 ;  /* 0x000000ff57027207 */ /* 0x040fe20004800000 */
[----:B------:R-:W-:Y:S01]  /*7500*/  IMAD R17, R250, 0x2, R24 ;  /* 0x00000002fa117824 */ /* 0x000fe200078e0218 */
[----:B------:R-:W-:Y:S01]  /*7510*/  ISETP.GE.AND P1, PT, R0, UR7, PT ;  /* 0x0000000700007c0c */ /* 0x000fe2000bf26270 */
[----:B------:R-:W-:Y:S01]  /*7520*/  IMAD R246, R246, R3, RZ ;  /* 0x00000003f6f67224 */ /* 0x000fe200078e02ff */
[----:B------:R-:W-:Y:S02]  /*7530*/  ISETP.NE.U32.AND P0, PT, R4, RZ, PT ;  /* 0x000000ff0400720c */ /* 0x000fe40003f05070 */
[----:B------:R-:W-:Y:S02]  /*7540*/  ISETP.NE.U32.AND P4, PT, R2, RZ, PT ;  /* 0x000000ff0200720c */ /* 0x000fe40003f85070 */
[----:B------:R-:W-:Y:S01]  /*7550*/  LOP3.LUT R6, R168, 0x22, RZ, 0xfc, !PT ;  /* 0x00000022a8067812 */ /* 0x000fe200078efcff */
[----:B------:R-:W-:Y:S01]  /*7560*/  IMAD R21, R250, 0x2, R17 ;  /* 0x00000002fa157824 */ /* 0x000fe200078e0211 */
[----:B------:R-:W-:Y:S01]  /*7570*/  LOP3.LUT R4, R168, 0x4, RZ, 0xfc, !PT ;  /* 0x00000004a8047812 */ /* 0x000fe200078efcff */
[----:B------:R-:W-:Y:S01]  /*7580*/  ULDC.64 UR6, c[0x0][0x210] ;  /* 0x0000840000067ab9 */ /* 0x000fe20000000a00 */
[----:B------:R-:W-:Y:S01]  /*7590*/  SEL R2, R87, RZ, !P1 ;  /* 0x000000ff57027207 */ /* 0x000fe20004800000 */
[----:B------:R-:W-:Y:S01]  /*75a0*/  IMAD.SHL.U32 R209, R246, 0x4, RZ ;  /* 0x00000004f6d17824 */ /* 0x000fe200078e00ff */
[----:B------:R-:W-:-:S02]  /*75b0*/  ISETP.GE.AND P3, PT, R4, UR5, PT ;  /* 0x0000000504007c0c */ /* 0x000fc4000bf66270 */
[----:B------:R-:W-:Y:S01]  /*75c0*/  ISETP.GE.AND P5, PT, R6, UR10, PT ;  /* 0x0000000a06007c0c */ /* 0x000fe2000bfa6270 */
[----:B------:R-:W-:Y:S01]  /*75d0*/  IMAD R20, R250, 0x2, R21 ;  /* 0x00000002fa147824 */ /* 0x000fe200078e0215 */
[----:B------:R-:W-:Y:S01]  /*75e0*/  ISETP.NE.U32.AND P1, PT, R2, RZ, PT ;  /* 0x000000ff0200720c */ /* 0x000fe20003f25070 */
[----:B------:R-:W-:Y:S01]  /*75f0*/  UMOV UR8, 0x400 ;  /* 0x0000040000087882 */ /* 0x000fe20000000000 */
[C---:B------:R-:W-:Y:S01]  /*7600*/  LOP3.LUT R0, R168.reuse, 0x24, RZ, 0xfc, !PT ;  /* 0x00000024a8007812 */ /* 0x040fe200078efcff */
[----:B------:R-:W-:Y:S01]  /*7610*/  ULDC.64 UR16, c[0x0][0x208] ;  /* 0x0000820000107ab9 */ /* 0x000fe20000000a00 */
[----:B------:R-:W-:Y:S01]  /*7620*/  LOP3.LUT R2, R168, 0x6, RZ, 0xfc, !PT ;  /* 0x00000006a8027812 */ /* 0x000fe200078efcff */
[----:B------:R-:W-:Y:S01]  /*7630*/  ULDC UR10, c[0x0][0x230] ;  /* 0x00008c00000a7ab9 */ /* 0x000fe20000000800 */
[C---:B------:R-:W-:Y:S01]  /*7640*/  SEL R9, R87.reuse, RZ, !P3 ;  /* 0x000000ff57097207 */ /* 0x040fe20005800000 */
[----:B------:R-:W-:Y:S01]  /*7650*/  ULDC UR5, c[0x0][0x230] ;  /* 0x00008c0000057ab9 */ /* 0x000fe20000000800 */
[----:B------:R-:W-:-:S02]  /*7660*/  SEL R8, R87, RZ, !P5 ;  /* 0x000000ff57087207 */ /* 0x000fc40006800000 */
[----:B------:R-:W-:Y:S01]  /*7670*/  IADD3 R22, P3, R209, UR6, RZ ;  /* 0x00000006d1167c10 */ /* 0x000fe2000ff7e0ff */
[----:B------:R-:W-:Y:S01]  /*7680*/  IMAD R13, R250, 0x2, R20 ;  /* 0x00000002fa0d7824 */ /* 0x000fe200078e0214 */
[----:B------:R-:W-:Y:S01]  /*7690*/  ISETP.GE.AND P5, PT, R0, UR11, PT ;  /* 0x0000000b00007c0c */ /* 0x000fe2000bfa6270 */
[----:B-1----:R-:W-:Y:S01]  /*76a0*/  ULEA UR8, UR4, UR8, 0x18 ;  /* 0x0000000804087291 */ /* 0x002fe2000f8ec03f */
[----:B------:R-:W-:Y:S02]  /*76b0*/  ISETP.GE.AND P2, PT, R2, UR9, PT ;  /* 0x0000000902007c0c */ /* 0x000fe4000bf46270 */
[----:B------:R-:W-:Y:S01]  /*76c0*/  LEA.HI.X.SX32 R23, R246, UR7, 0x2, P3 ;  /* 0x00000007f6177c11 */ /* 0x000fe200098f16ff */
[----:B------:R-:W-:Y:S01]  /*76d0*/  IMAD R19, R250, 0x2, R13 ;  /* 0x00000002fa137824 */ /* 0x000fe200078e020d */
[----:B------:R-:W-:Y:S01]  /*76e0*/  SEL R14, R87, RZ, !P5 ;  /* 0x000000ff570e7207 */ /* 0x000fe20006800000 */
[----:B------:R-:W-:Y:S01]  /*76f0*/  ULDC UR9, c[0x0][0x230] ;  /* 0x00008c0000097ab9 */ /* 0x000fe20000000800 */
[-C--:B------:R-:W-:Y:S01]  /*7700*/  LEA R2, P3, R5, R22.reuse, 0x2 ;  /* 0x0000001605027211 */ /* 0x080fe200078610ff */
[----:B------:R-:W-:Y:S01]  /*7710*/  ULDC UR4, c[0x0][0x230] ;  /* 0x00008c0000047ab9 */ /* 0x000fe20000000800 */
[----:B------:R-:W-:Y:S01]  /*7720*/  SEL R12, R87, RZ, !P2 ;  /* 0x000000ff570c7207 */ /* 0x000fe20005000000 */
[----:B------:R-:W-:Y:S01]  /*7730*/  ULDC UR11, c[0x0][0x230] ;  /* 0x00008c00000b7ab9 */ /* 0x000fe20000000800 */
[----:B------:R-:W-:-:S02]  /*7740*/  LEA R4, P5, R7, R22, 0x2 ;  /* 0x0000001607047211 */ /* 0x000fc400078a10ff */
[----:B------:R-:W-:Y:S02]  /*7750*/  LEA R6, P2, R13, R22, 0x2 ;  /* 0x000000160d067211 */ /* 0x000fe400078410ff */
[-C--:B------:R-:W-:Y:S02]  /*7760*/  LEA.HI.X.SX32 R3, R5, R23.reuse, 0x2, P3 ;  /* 0x0000001705037211 */ /* 0x080fe400018f16ff */
[-C--:B------:R-:W-:Y:S02]  /*7770*/  LEA.HI.X.SX32 R5, R7, R23.reuse, 0x2, P5 ;  /* 0x0000001707057211 */ /* 0x080fe400028f16ff */
[----:B------:R-:W-:Y:S01]  /*7780*/  LEA.HI.X.SX32 R7, R13, R23, 0x2, P2 ;  /* 0x000000170d077211 */ /* 0x000fe200010f16ff */
[----:B------:R-:W-:Y:S01]  /*7790*/  VIADD R13, R169, UR8 ;  /* 0x00000008a90d7c36 */ /* 0x000fe20008000000 */
[----:B------:R-:W-:Y:S02]  /*77a0*/  ISETP.NE.U32.AND P6, PT, R8, RZ, PT ;  /* 0x000000ff0800720c */ /* 0x000fe40003fc5070 */
[----:B------:R-:W-:-:S02]  /*77b0*/  LOP3.LUT R0, R168, 0x26, RZ, 0xfc, !PT ;  /* 0x00000026a8007812 */ /* 0x000fc400078efcff */
[----:B------:R-:W-:Y:S01]  /*77c0*/  @!PT LDS RZ, [RZ] ;  /* 0x00000000fffff984 */ /* 0x000fe20000000800 */
[----:B------:R-:W-:Y:S01]  /*77d0*/  @!PT LDS RZ, [RZ] ;  /* 0x00000000fffff984 */ /* 0x000fe20000000800 */
[----:B------:R-:W-:Y:S01]  /*77e0*/  @!PT LDS RZ, [RZ] ;  /* 0x00000000fffff984 */ /* 0x000fe20000000800 */
[----:B------:R-:W-:Y:S01]  /*77f0*/  LDGSTS.E [R13+0x20000], desc[UR16][R2.64], P4 ;  /* 0x20000000020d7fae */ /* 0x000fe2000a121850 */
[----:B------:R-:W-:Y:S02]  /*7800*/  LEA R8, P3, R19, R22, 0x2 ;  /* 0x0000001613087211 */ /* 0x000fe400078610ff */
[----:B------:R-:W-:Y:S01]  /*7810*/  LOP3.LUT R18, R168, 0x8, RZ, 0xfc, !PT ;  /* 0x00000008a8127812 */ /* 0x000fe200078efcff */
[----:B------:R-:W-:Y:S01]  /*7820*/  LDGSTS.E [R13+0x20008], desc[UR16][R4.64], P0 ;  /* 0x20008000040d7fae */ /* 0x000fe20008121850 */
[----:B------:R-:W-:Y:S01]  /*7830*/  ISETP.GE.AND P0, PT, R0, UR9, PT ;  /* 0x0000000900007c0c */ /* 0x000fe2000bf06270 */
[----:B------:R-:W-:Y:S01]  /*7840*/  ULDC UR9, c[0x0][0x230] ;  /* 0x00008c0000097ab9 */ /* 0x000fe20000000800 */
[----:B------:R-:W-:Y:S01]  /*7850*/  LOP3.LUT R15, R168, 0x28, RZ, 0xfc, !PT ;  /* 0x00000028a80f7812 */ /* 0x000fe200078efcff */
[----:B------:R1:W-:Y:S01]  /*7860*/  LDGSTS.E [R13+0x22000], desc[UR16][R6.64], P1 ;  /* 0x22000000060d7fae */ /* 0x0003e20008921850 */
[----:B------:R-:W-:Y:S02]  /*7870*/  ISETP.NE.U32.AND P2, PT, R9, RZ, PT ;  /* 0x000000ff0900720c */ /* 0x000fe40003f45070 */
[----:B------:R-:W-:-:S02]  /*7880*/  LEA.HI.X.SX32 R9, R19, R23, 0x2, P3 ;  /* 0x0000001713097211 */ /* 0x000fc400018f16ff */
[----:B------:R-:W-:Y:S02]  /*7890*/  ISETP.GE.AND P4, PT, R18, UR4, PT ;  /* 0x0000000412007c0c */ /* 0x000fe4000bf86270 */
[C---:B------:R-:W-:Y:S01]  /*78a0*/  LOP3.LUT R16, R168.reuse, 0xa, RZ, 0xfc, !PT ;  /* 0x0000000aa8107812 */ /* 0x040fe200078efcff */
[----:B------:R2:W-:Y:S01]  /*78b0*/  LDGSTS.E [R13+0x22008], desc[UR16][R8.64], P6 ;  /* 0x22008000080d7fae */ /* 0x0005e2000b121850 */
[----:B------:R-:W-:Y:S02]  /*78c0*/  LOP3.LUT R0, R168, 0x2a, RZ, 0xfc, !PT ;  /* 0x0000002aa8007812 */ /* 0x000fe400078efcff */
[----:B-1----:R-:W-:Y:S02]  /*78d0*/  SEL R6, R87, RZ, !P0 ;  /* 0x000000ff57067207 */ /* 0x002fe40004000000 */
[----:B------:R-:W-:Y:S01]  /*78e0*/  ISETP.NE.U32.AND P5, PT, R14, RZ, PT ;  /* 0x000000ff0e00720c */ /* 0x000fe20003fa5070 */
[----:B------:R-:W-:Y:S01]  /*78f0*/  IMAD R19, R250, 0x2, R19 ;  /* 0x00000002fa137824 */ /* 0x000fe200078e0213 */
[----:B------:R-:W-:Y:S01]  /*7900*/  ISETP.GE.AND P0, PT, R15, UR10, PT ;  /* 0x0000000a0f007c0c */ /* 0x000fe2000bf06270 */
[----:B------:R1:W-:Y:S01]  /*7910*/  STL.64 [R1+0x810], R2 ;  /* 0x0008100201007387 */ /* 0x0003e20000100a00 */
[----:B------:R-:W-:Y:S01]  /*7920*/  ISETP.NE.U32.AND P3, PT, R12, RZ, PT ;  /* 0x000000ff0c00720c */ /* 0x000fe20003f65070 */
[----:B------:R-:W-:Y:S01]  /*7930*/  ULDC UR4, c[0x0][0x230] ;  /* 0x00008c0000047ab9 */ /* 0x000fe20000000800 */
[----:B------:R-:W-:Y:S01]  /*7940*/  SEL R14, R87, RZ, !P4 ;  /* 0x000000ff570e7207 */ /* 0x000fe20006000000 */
[----:B------:R-:W-:Y:S01]  /*7950*/  ULDC UR10, c[0x0][0x230] ;  /* 0x00008c00000a7ab9 */ /* 0x000fe20000000800 */
[----:B------:R-:W-:-:S02]  /*7960*/  ISETP.GE.AND P1, PT, R16, UR5, PT ;  /* 0x0000000510007c0c */ /* 0x000fc4000bf26270 */
[----:B------:R-:W-:Y:S01]  /*7970*/  ISETP.GE.AND P6, PT, R0, UR11, PT ;  /* 0x0000000b00007c0c */ /* 0x000fe2000bfc6270 */
[----:B------:R-:W-:Y:S01]  /*7980*/  STL.64 [R1+0x818], R4 ;  /* 0x0008180401007387 */ /* 0x000fe20000100a00 */
[----:B------:R-:W-:Y:S01]  /*7990*/  ISETP.NE.U32.AND P4, PT, R6, RZ, PT ;  /* 0x000000ff0600720c */ /* 0x000fe20003f85070 */
[----:B------:R-:W-:Y:S01]  /*79a0*/  ULDC UR5, c[0x0][0x230] ;  /* 0x00008c0000057ab9 */ /* 0x000fe20000000800 */
[C---:B------:R-:W-:Y:S02]  /*79b0*/  SEL R12, R87.reuse, RZ, !P0 ;  /* 0x000000ff570c7207 */ /* 0x040fe40004000000 */
[----:B------:R-:W-:Y:S02]  /*79c0*/  LEA R6, P0, R10, R22, 0x2 ;  /* 0x000000160a067211 */ /* 0x000fe400078010ff */
[----:B------:R-:W-:Y:S02]  /*79d0*/  SEL R15, R87, RZ, !P1 ;  /* 0x000000ff570f7207 */ /* 0x000fe40004800000 */
[----:B------:R-:W-:-:S02]  /*79e0*/  LOP3.LUT R0, R169, 0x10, RZ, 0x3c, !PT ;  /* 0x00000010a9007812 */ /* 0x000fc400078e3cff */
[----:B--2---:R-:W-:Y:S02]  /*79f0*/  SEL R13, R87, RZ, !P6 ;  /* 0x000000ff570d7207 */ /* 0x004fe40007000000 */
[-C--:B------:R-:W-:Y:S02]  /*7a00*/  LEA R8, P1, R11, R22.reuse, 0x2 ;  /* 0x000000160b087211 */ /* 0x080fe400078210ff */
[-C--:B------:R-:W-:Y:S02]  /*7a10*/  LEA.HI.X.SX32 R7, R10, R23.reuse, 0x2, P0 ;  /* 0x000000170a077211 */ /* 0x080fe400000f16ff */
[----:B------:R-:W-:Y:S02]  /*7a20*/  LEA R10, P6, R19, R22, 0x2 ;  /* 0x00000016130a7211 */ /* 0x000fe400078c10ff */
[----:B------:R-:W-:Y:S01]  /*7a30*/  ISETP.NE.U32.AND P0, PT, R14, RZ, PT ;  /* 0x000000ff0e00720c */ /* 0x000fe20003f05070 */
[----:B------:R-:W-:Y:S01]  /*7a40*/  VIADD R14, R0, UR8 ;  /* 0x00000008000e7c36 */ /* 0x000fe20008000000 */
[----:B------:R-:W-:-:S02]  /*7a50*/  LEA.HI.X.SX32 R9, R11, R23, 0x2, P1 ;  /* 0x000000170b097211 */ /* 0x000fc400008f16ff */
[----:B------:R-:W-:Y:S01]  /*7a60*/  LEA.HI.X.SX32 R11, R19, R23, 0x2, P6 ;  /* 0x00000017130b7211 */ /* 0x000fe200030f16ff */
[----:B------:R-:W-:Y:S01]  /*7a70*/  IMAD R19, R250, 0x2, R19 ;  /* 0x00000002fa137824 */ /* 0x000fe200078e0213 */
[----:B------:R-:W-:Y:S01]  /*7a80*/  LDGSTS.E [R14+0x20000], desc[UR16][R6.64], P2 ;  /* 0x20000000060e7fae */ /* 0x000fe20009121850 */
[----:B------:R-:W-:-:S03]  /*7a90*/  ISETP.NE.U32.AND P2, PT, R12, RZ, PT ;  /* 0x000000ff0c00720c */ /* 0x000fc60003f45070 */
[----:B------:R-:W-:Y:S01]  /*7aa0*/  LEA R12, P6, R19, R22, 0x2 ;  /* 0x00000016130c7211 */ /* 0x000fe200078c10ff */
[----:B------:R-:W-:Y:S01]  /*7ab0*/  LDGSTS.E [R14+0x20008], desc[UR16][R8.64], P3 ;  /* 0x20008000080e7fae */ /* 0x000fe20009921850 */
[----:B------:R-:W-:Y:S02]  /*7ac0*/  ISETP.NE.U32.AND P3, PT, R13, RZ, PT ;  /* 0x000000ff0d00720c */ /* 0x000fe40003f65070 */
[----:B-1----:R-:W-:Y:S01]  /*7ad0*/  LOP3.LUT R2, R168, 0xc, RZ, 0xfc, !PT ;  /* 0x0000000ca8027812 */ /* 0x002fe200078efcff */
[----:B------:R1:W-:Y:S01]  /*7ae0*/  STL [R1+0x7f4], R0 ;  /* 0x0007f40001007387 */ /* 0x0003e20000100800 */
[----:B------:R-:W-:-:S03]  /*7af0*/  LEA.HI.X.SX32 R13, R19, R23, 0x2, P6 ;  /* 0x00000017130d7211 */ /* 0x000fc600030f16ff */
[----:B------:R2:W-:Y:S01]  /*7b00*/  LDGSTS.E [R14+0x22000], desc[UR16][R10.64], P5 ;  /* 0x220000000a0e7fae */ /* 0x0005e2000a921850 */
[----:B------:R-:W-:Y:S02]  /*7b10*/  ISETP.GE.AND P5, PT, R2, UR4, PT ;  /* 0x0000000402007c0c */ /* 0x000fe4000bfa6270 */
[----:B-1----:R-:W-:Y:S01]  /*7b20*/  LOP3.LUT R0, R168, 0xe, RZ, 0xfc, !PT ;  /* 0x0000000ea8007812 */ /* 0x002fe200078efcff */
[----:B------:R1:W-:Y:S01]  /*7b30*/  LDGSTS.E [R14+0x22008], desc[UR16][R12.64], P4 ;  /* 0x220080000c0e7fae */ /* 0x0003e2000a121850 */
[----:B------:R-:W-:Y:S01]  /*7b40*/  ISETP.NE.U32.AND P1, PT, R15, RZ, PT ;  /* 0x000000ff0f00720c */ /* 0x000fe20003f25070 */
[----:B------:R-:W-:Y:S01]  /*7b50*/  IMAD R19, R250, 0x2, R19 ;  /* 0x00000002fa137824 */ /* 0x000fe200078e0213 */
[----:B------:R-:W-:Y:S01]  /*7b60*/  ISETP.GE.AND P4, PT, R0, UR5, PT ;  /* 0x0000000500007c0c */ /* 0x000fe2000bf86270 */
[----:B------:R-:W-:Y:S01]  /*7b70*/  STL.64 [R1+0x820], R6 ;  /* 0x0008200601007387 */ /* 0x000fe20000100a00 */
[----:B------:R-:W-:Y:S01]  /*7b80*/  SEL R15, R87, RZ, !P5 ;  /* 0x000000ff570f7207 */ /* 0x000fe20006800000 */
[----:B------:R-:W-:Y:S01]  /*7b90*/  ULDC UR5, c[0x0][0x230] ;  /* 0x00008c0000057ab9 */ /* 0x000fe20000000800 */
[----:B------:R-:W-:Y:S01]  /*7ba0*/  LOP3.LUT R0, R169, 0x20, RZ, 0x3c, !PT ;  /* 0x00000020a9007812 */ /* 0x000fe200078e3cff */
[----:B------:R-:W-:Y:S01]  /*7bb0*/  ULDC UR4, c[0x0][0x230] ;  /* 0x00008c0000047ab9 */ /* 0x000fe20000000800 */
[----:B--2---:R-:W-:-:S02]  /*7bc0*/  LEA R10, P5, R208, R22, 0x2 ;  /* 0x00000016d00a7211 */ /* 0x004fc400078a10ff */
[----:B------:R-:W-:Y:S02]  /*7bd0*/  SEL R16, R87, RZ, !P4 ;  /* 0x000000ff57107207 */ /* 0x000fe40006000000 */
[-C--:B-1----:R-:W-:Y:S01]  /*7be0*/  LEA R12, P4, R244, R22.reuse, 0x2 ;  /* 0x00000016f40c7211 */ /* 0x082fe200078810ff */
[----:B------:R-:W-:Y:S01]  /*7bf0*/  STL.64 [R1+0x828], R8 ;  /* 0x0008280801007387 */ /* 0x000fe20000100a00 */
[-C--:B------:R-:W-:Y:S01]  /*7c00*/  LEA.HI.X.SX32 R11, R208, R23.reuse, 0x2, P5 ;  /* 0x00000017d00b7211 */ /* 0x080fe200028f16ff */
[----:B------:R-:W-:Y:S01]  /*7c10*/  VIADD R18, R0, UR8 ;  /* 0x0000000800127c36 */ /* 0x000fe20008000000 */
[----:B------:R-:W-:Y:S01]  /*7c20*/  LEA R14, P5, R19, R22, 0x2 ;  /* 0x00000016130e7211 */ /* 0x000fe200078a10ff */
[----:B------:R1:W-:Y:S01]  /*7c30*/  STL [R1+0x7e8], R0 ;  /* 0x0007e80001007387 */ /* 0x0003e20000100800 */
[-C--:B------:R-:W-:Y:S02]  /*7c40*/  LEA.HI.X.SX32 R13, R244, R23.reuse, 0x2, P4 ;  /* 0x00000017f40d7211 */ /* 0x080fe400020f16ff */
[----:B------:R-:W-:Y:S01]  /*7c50*/  ISETP.NE.U32.AND P4, PT, R15, RZ, PT ;  /* 0x000000ff0f00720c */ /* 0x000fe20003f85070 */
[----:B------:R2:W-:Y:S01]  /*7c60*/  LDGSTS.E [R18+0x20000], desc[UR16][R10.64], P0 ;  /* 0x200000000a127fae */ /* 0x0005e20008121850 */
[----:B------:R-:W-:-:S02]  /*7c70*/  LEA.HI.X.SX32 R15, R19, R23, 0x2, P5 ;  /* 0x00000017130f7211 */ /* 0x000fc400028f16ff */
[C---:B-1----:R-:W-:Y:S01]  /*7c80*/  LOP3.LUT R0, R168.reuse, 0x2c, RZ, 0xfc, !PT ;  /* 0x0000002ca8007812 */ /* 0x042fe200078efcff */
[----:B------:R-:W-:Y:S01]  /*7c90*/  LDGSTS.E [R18+0x20008], desc[UR16][R12.64], P1 ;  /* 0x200080000c127fae */ /* 0x000fe20008921850 */
[----:B------:R-:W-:Y:S02]  /*7ca0*/  LOP3.LUT R2, R168, 0x2e, RZ, 0xfc, !PT ;  /* 0x0000002ea8027812 */ /* 0x000fe400078efcff */
[----:B------:R-:W-:Y:S01]  /*7cb0*/  ISETP.GE.AND P0, PT, R0, UR5, PT ;  /* 0x0000000500007c0c */ /* 0x000fe2000bf06270 */
[----:B------:R-:W-:Y:S01]  /*7cc0*/  ULDC UR5, c[0x0][0x230] ;  /* 0x00008c0000057ab9 */ /* 0x000fe20000000800 */
[----:B------:R-:W-:Y:S01]  /*7cd0*/  LOP3.LUT R0, R168, 0x10, RZ, 0xfc, !PT ;  /* 0x00000010a8007812 */ /* 0x000fe200078efcff */
[----:B------:R1:W-:Y:S01]  /*7ce0*/  LDGSTS.E [R18+0x22000], desc[UR16][R14.64], P2 ;  /* 0x220000000e127fae */ /* 0x0003e20009121850 */
[----:B--2---:R-:W-:Y:S01]  /*7cf0*/  SEL R10, R87, RZ, !P0 ;  /* 0x000000ff570a7207 */ /* 0x004fe20004000000 */
[----:B------:R-:W-:Y:S01]  /*7d00*/  IMAD R19, R250, 0x2, R19 ;  /* 0x00000002fa137824 */ /* 0x000fe200078e0213 */
[----:B------:R-:W-:Y:S01]  /*7d10*/  ISETP.GE.AND P2, PT, R2, UR5, PT ;  /* 0x0000000502007c0c */ /* 0x000fe2000bf46270 */
[----:B------:R-:W-:Y:S01]  /*7d20*/  STL.64 [R1+0x830], R208 ;  /* 0x000830d001007387 */ /* 0x000fe20000100a00 */
[----:B------:R-:W-:Y:S01]  /*7d30*/  ISETP.GE.AND P1, PT, R0, UR4, PT ;  /* 0x0000000400007c0c */ /* 0x000fe2000bf26270 */
[----:B------:R-:W-:Y:S01]  /*7d40*/  ULDC UR4, c[0x0][0x230] ;  /* 0x00008c0000047ab9 */ /* 0x000fe20000000800 */
[----:B------:R-:W-:Y:S01]  /*7d50*/  ISETP.NE.U32.AND P5, PT, R16, RZ, PT ;  /* 0x000000ff1000720c */ /* 0x000fe20003fa5070 */
[----:B------:R-:W-:Y:S01]  /*7d60*/  ULDC UR5, c[0x0][0x230] ;  /* 0x00008c0000057ab9 */ /* 0x000fe20000000800 */
[----:B------:R-:W-:-:S02]  /*7d70*/  ISETP.NE.U32.AND P0, PT, R10, RZ, PT ;  /* 0x000000ff0a00720c */ /* 0x000fc40003f05070 */
[C---:B------:R-:W-:Y:S02]  /*7d80*/  SEL R25, R87.reuse, RZ, !P1 ;  /* 0x000000ff57197207 */ /* 0x040fe40004800000 */
[----:B-1----:R-:W-:Y:S02]  /*7d90*/  SEL R15, R87, RZ, !P2 ;  /* 0x000000ff570f7207 */ /* 0x002fe40005000000 */
[-C--:B------:R-:W-:Y:S02]  /*7da0*/  LEA R10, P2, R19, R22.reuse, 0x2 ;  /* 0x00000016130a7211 */ /* 0x080fe400078410ff */
[----:B------:R-:W-:Y:S02]  /*7db0*/  LOP3.LUT R0, R169, 0x30, RZ, 0x3c, !PT ;  /* 0x00000030a9007812 */ /* 0x000fe400078e3cff */
[-C--:B------:R-:W-:Y:S02]  /*7dc0*/  LEA R12, P1, R243, R22.reuse, 0x2 ;  /* 0x00000016f30c7211 */ /* 0x080fe400078210ff */
[----:B------:R-:W-:Y:S01]  /*7dd0*/  LEA R14, P6, R242, R22, 0x2 ;  /* 0x00000016f20e7211 */ /* 0x000fe200078c10ff */
[----:B------:R-:W-:Y:S01]  /*7de0*/  VIADD R16, R0, UR8 ;  /* 0x0000000800107c36 */ /* 0x000fe20008000000 */
[----:B------:R-:W-:-:S02]  /*7df0*/  LEA.HI.X.SX32 R11, R19, R23, 0x2, P2 ;  /* 0x00000017130b7211 */ /* 0x000fc400010f16ff */
[-C--:B------:R-:W-:Y:S02]  /*7e00*/  LEA.HI.X.SX32 R13, R243, R23.reuse, 0x2, P1 ;  /* 0x00000017f30d7211 */ /* 0x080fe400008f16ff */
[----:B------:R-:W-:Y:S02]  /*7e10*/  ISETP.NE.U32.AND P2, PT, R15, RZ, PT ;  /* 0x000000ff0f00720c */ /* 0x000fe40003f45070 */
[----:B------:R-:W-:Y:S01]  /*7e20*/  LOP3.LUT R3, R168, 0x12, RZ, 0xfc, !PT ;  /* 0x00000012a8037812 */ /* 0x000fe200078efcff */
[----:B------:R-:W-:Y:S01]  /*7e30*/  STL.64 [R1+0x838], R244 ;  /* 0x000838f401007387 */ /* 0x000fe20000100a00 */
[----:B------:R-:W-:Y:S02]  /*7e40*/  LEA.HI.X.SX32 R15, R242, R23, 0x2, P6 ;  /* 0x00000017f20f7211 */ /* 0x000fe400030f16ff */
[----:B------:R-:W-:Y:S01]  /*7e50*/  LOP3.LUT R2, R168, 0x30, RZ, 0xfc, !PT ;  /* 0x00000030a8027812 */ /* 0x000fe200078efcff */
[----:B------:R1:W-:Y:S04]  /*7e60*/  LDGSTS.E [R18+0x22008], desc[UR16][R10.64], P3 ;  /* 0x220080000a127fae */ /* 0x0003e80009921850 */
[----:B------:R2:W-:Y:S04]  /*7e70*/  STL [R1+0x7e0], R0 ;  /* 0x0007e00001007387 */ /* 0x0005e80000100800 */
[----:B------:R3:W-:Y:S01]  /*7e80*/  LDGSTS.E [R16+0x20000], desc[UR16][R12.64], P4 ;  /* 0x200000000c107fae */ /* 0x0007e2000a121850 */
[----:B------:R-:W-:Y:S01]  /*7e90*/  ISETP.GE.AND P4, PT, R3, UR4, PT ;  /* 0x0000000403007c0c */ /* 0x000fe2000bf86270 */
[----:B------:R-:W-:-:S02]  /*7ea0*/  ULDC UR4, c[0x0][0x230] ;  /* 0x00008c0000047ab9 */ /* 0x000fc40000000800 */
[----:B------:R4:W-:Y:S01]  /*7eb0*/  LDGSTS.E [R16+0x20008], desc[UR16][R14.64], P5 ;  /* 0x200080000e107fae */ /* 0x0009e2000a921850 */
[----:B-1----:R-:W-:Y:S01]  /*7ec0*/  IMAD R11, R250, 0x2, R19 ;  /* 0x00000002fa0b7824 */ /* 0x002fe200078e0213 */
[----:B--2---:R-:W-:Y:S02]  /*7ed0*/  LOP3.LUT R0, R168, 0x32, RZ, 0xfc, !PT ;  /* 0x00000032a8007812 */ /* 0x004fe400078efcff */
[----:B------:R-:W-:Y:S01]  /*7ee0*/  ISETP.GE.AND P5, PT, R2, UR5, PT ;  /* 0x0000000502007c0c */ /* 0x000fe2000bfa6270 */
[----:B------:R-:W-:Y:S01]  /*7ef0*/  IMAD R19, R250, 0x2, R11 ;  /* 0x00000002fa137824 */ /* 0x000fe200078e020b */
[----:B------:R-:W-:Y:S02]  /*7f00*/  ISETP.GE.AND P3, PT, R0, UR9, PT ;  /* 0x0000000900007c0c */ /* 0x000fe4000bf66270 */
[----:B------:R-:W-:Y:S01]  /*7f10*/  ISETP.NE.U32.AND P1, PT, R25, RZ, PT ;  /* 0x000000ff1900720c */ /* 0x000fe20003f25070 */
[----:B------:R-:W-:Y:S01]  /*7f20*/  STL.64 [R1+0x840], R242 ;  /* 0x000840f201007387 */ /* 0x000fe20000100a00 */
[C---:B---3--:R-:W-:Y:S01]  /*7f30*/  SEL R12, R87.reuse, RZ, !P4 ;  /* 0x000000ff570c7207 */ /* 0x048fe20006000000 */
[----:B------:R-:W-:Y:S01]  /*7f40*/  ULDC UR5, c[0x0][0x230] ;  /* 0x00008c0000057ab9 */ /* 0x000fe20000000800 */
[----:B----4-:R-:W-:Y:S01]  /*7f50*/  SEL R15, R87, RZ, !P5 ;  /* 0x000000ff570f7207 */ /* 0x010fe20006800000 */
[----:B------:R-:W-:Y:S01]  /*7f60*/  ULDC UR9, c[0x0][0x230] ;  /* 0x00008c0000097ab9 */ /* 0x000fe20000000800 */
[----:B------:R-:W-:-:S02]  /*7f70*/  LEA R10, P5, R11, R22, 0x2 ;  /* 0x000000160b0a7211 */ /* 0x000fc400078a10ff */
[----:B------:R-:W-:Y:S02]  /*7f80*/  ISETP.NE.U32.AND P4, PT, R12, RZ, PT ;  /* 0x000000ff0c00720c */ /* 0x000fe40003f85070 */
[----:B------:R-:W-:Y:S02]  /*7f90*/  SEL R18, R87, RZ, !P3 ;  /* 0x000000ff57127207 */ /* 0x000fe40005800000 */
[-C--:B------:R-:W-:Y:S02]  /*7fa0*/  LEA R12, P3, R19, R22.reuse, 0x2 ;  /* 0x00000016130c7211 */ /* 0x080fe400078610ff */
[-C--:B------:R-:W-:Y:S02]  /*7fb0*/  LEA.HI.X.SX32 R11, R11, R23.reuse, 0x2, P5 ;  /* 0x000000170b0b7211 */ /* 0x080fe400028f16ff */
[----:B------:R-:W-:Y:S02]  /*7fc0*/  LEA R14, P5, R241, R22, 0x2 ;  /* 0x00000016f10e7211 */ /* 0x000fe400078a10ff */
[----:B------:R-:W-:Y:S01]  /*7fd0*/  LOP3.LUT R0, R169, 0x40, RZ, 0x3c, !PT ;  /* 0x00000040a9007812 */ /* 0x000fe200078e3cff */
[----:B------:R-:W-:Y:S01]  /*7fe0*/  LDGSTS.E [R16+0x22000], desc[UR16][R10.64], P0 ;  /* 0x220000000a107fae */ /* 0x000fe20008121850 */
[----:B------:R-:W-:-:S02]  /*7ff0*/  LEA.HI.X.SX32 R13, R19, R23, 0x2, P3 ;  /* 0x00000017130d7211 */ /* 0x000fc400018f16ff */
[----:B------:R-:W-:Y:S02]  /*8000*/  ISETP.NE.U32.AND P3, PT, R15, RZ, PT ;  /* 0x000000ff0f00720c */ /* 0x000fe40003f65070 */
[----:B------:R-:W-:Y:S01]  /*8010*/  LEA.HI.X.SX32 R15, R241, R23, 0x2, P5 ;  /* 0x00000017f10f7211 */ /* 0x000fe200028f16ff */
[----:B------:R1:W-:Y:S01]  /*8020*/  STL [R1+0x7d8], R0 ;  /* 0x0007d80001007387 */ /* 0x0003e20000100800 */
[----:B------:R-:W-:Y:S01]  /*8030*/  ISETP.NE.U32.AND P5, PT, R18, RZ, PT ;  /* 0x000000ff1200720c */ /* 0x000fe20003fa5070 */
[----:B------:R-:W-:Y:S01]  /*8040*/  VIADD R18, R0, UR8 ;  /* 0x0000000800127c36 */ /* 0x000fe20008000000 */
[C---:B------:R-:W-:Y:S01]  /*8050*/  LOP3.LUT R3, R168.reuse, 0x16, RZ, 0xfc, !PT ;  /* 0x00000016a8037812 */ /* 0x040fe200078efcff */
[----:B------:R-:W-:Y:S01]  /*8060*/  LDGSTS.E [R16+0x22008], desc[UR16][R12.64], P2 ;  /* 0x220080000c107fae */ /* 0x000fe20009121850 */
[----:B------:R-:W-:-:S03]  /*8070*/  LOP3.LUT R2, R168, 0x34, RZ, 0xfc, !PT ;  /* 0x00000034a8027812 */ /* 0x000fc600078efcff */
[----:B------:R2:W-:Y:S01]  /*8080*/  LDGSTS.E [R18+0x20000], desc[UR16][R14.64], P1 ;  /* 0x200000000e127fae */ /* 0x0005e20008921850 */
[----:B-1----:R-:W-:Y:S02]  /*8090*/  LOP3.LUT R0, R168, 0x14, RZ, 0xfc, !PT ;  /* 0x00000014a8007812 */ /* 0x002fe400078efcff */
[----:B------:R-:W-:Y:S01]  /*80a0*/  ISETP.GE.AND P1, PT, R3, UR5, PT ;  /* 0x0000000503007c0c */ /* 0x000fe2000bf26270 */
[----:B------:R-:W-:Y:S01]  /*80b0*/  ULDC UR5, c[0x0][0x230] ;  /* 0x00008c0000057ab9 */ /* 0x000fe20000000800 */
[----:B------:R-:W-:Y:S01]  /*80c0*/  ISETP.GE.AND P0, PT, R0, UR4, PT ;  /* 0x0000000400007c0c */ /* 0x000fe2000bf06270 */
[----:B------:R-:W-:Y:S01]  /*80d0*/  ULDC UR4, c[0x0][0x230] ;  /* 0x00008c0000047ab9 */ /* 0x000fe20000000800 */
[----:B------:R-:W-:Y:S01]  /*80e0*/  LOP3.LUT R0, R168, 0x36, RZ, 0xfc, !PT ;  /* 0x00000036a8007812 */ /* 0x000fe200078efcff */
[----:B--2---:R-:W-:Y:S01]  /*80f0*/  IMAD R15, R250, 0x2, R19 ;  /* 0x00000002fa0f7824 */ /* 0x004fe200078e0213 */
[----:B------:R-:W-:Y:S01]  /*8100*/  ISETP.GE.AND P2, PT, R2, UR9, PT ;  /* 0x0000000902007c0c */ /* 0x000fe2000bf46270 */
[----:B------:R-:W-:Y:S01]  /*8110*/  ULDC UR9, c[0x0][0x230] ;  /* 0x00008c0000097ab9 */ /* 0x000fe20000000800 */
[----:B------:R-:W-:Y:S01]  /*8120*/  SEL R13, R87, RZ, !P0 ;  /* 0x000000ff570d7207 */ /* 0x000fe20004000000 */
[----:B------:R-:W-:Y:S01]  /*8130*/  IMAD R25, R250, 0x2, R15 ;  /* 0x00000002fa197824 */ /* 0x000fe200078e020f */
[----:B------:R-:W-:-:S02]  /*8140*/  ISETP.GE.AND P0, PT, R0, UR10, PT ;  /* 0x0000000a00007c0c */ /* 0x000fc4000bf06270 */
[C---:B------:R-:W-:Y:S02]  /*8150*/  SEL R16, R87.reuse, RZ, !P1 ;  /* 0x000000ff57107207 */ /* 0x040fe40004800000 */
[-C--:B------:R-:W-:Y:S02]  /*8160*/  LEA R10, P1, R240, R22.reuse, 0x2 ;  /* 0x00000016f00a7211 */ /* 0x080fe400078210ff */
[----:B------:R-:W-:Y:S02]  /*8170*/  SEL R19, R87, RZ, !P2 ;  /* 0x000000ff57137207 */ /* 0x000fe40005000000 */
[-C--:B------:R-:W-:Y:S02]  /*8180*/  LEA R12, P6, R15, R22.reuse, 0x2 ;  /* 0x000000160f0c7211 */ /* 0x080fe400078c10ff */
[----:B------:R-:W-:Y:S02]  /*8190*/  LEA R14, P2, R25, R22, 0x2 ;  /* 0x00000016190e7211 */ /* 0x000fe400078410ff */
[----:B------:R-:W-:-:S02]  /*81a0*/  SEL R26, R87, RZ, !P0 ;  /* 0x000000ff571a7207 */ /* 0x000fc40004000000 */
[-C--:B------:R-:W-:Y:S02]  /*81b0*/  LEA.HI.X.SX32 R11, R240, R23.reuse, 0x2, P1 ;  /* 0x00000017f00b7211 */ /* 0x080fe400008f16ff */
[----:B------:R-:W-:Y:S02]  /*81c0*/  ISETP.NE.U32.AND P0, PT, R13, RZ, PT ;  /* 0x000000ff0d00720c */ /* 0x000fe40003f05070 */
[-C--:B------:R-:W-:Y:S01]  /*81d0*/  LEA.HI.X.SX32 R13, R15, R23.reuse, 0x2, P6 ;  /* 0x000000170f0d7211 */ /* 0x080fe200030f16ff */
[----:B------:R1:W-:Y:S01]  /*81e0*/  LDGSTS.E [R18+0x20008], desc[UR16][R10.64], P4 ;  /* 0x200080000a127fae */ /* 0x0003e2000a121850 */
[----:B------:R-:W-:Y:S02]  /*81f0*/  LEA.HI.X.SX32 R15, R25, R23, 0x2, P2 ;  /* 0x00000017190f7211 */ /* 0x000fe400010f16ff */
[C---:B------:R-:W-:Y:S01]  /*8200*/  LOP3.LUT R247, R168.reuse, 0x18, RZ, 0xfc, !PT ;  /* 0x00000018a8f77812 */ /* 0x040fe200078efcff */
[----:B------:R-:W-:Y:S01]  /*8210*/  LDGSTS.E [R18+0x22000], desc[UR16][R12.64], P3 ;  /* 0x220000000c127fae */ /* 0x000fe20009921850 */
[----:B------:R-:W-:Y:S01]  /*8220*/  LOP3.LUT R249, R168, 0x1a, RZ, 0xfc, !PT ;  /* 0x0000001aa8f97812 */ /* 0x000fe200078efcff */
[----:B------:R-:W-:Y:S01]  /*8230*/  IMAD R25, R250, 0x2, R25 ;  /* 0x00000002fa197824 */ /* 0x000fe200078e0219 */
[----:B------:R-:W-:Y:S01]  /*8240*/  ISETP.GE.AND P3, PT, R247, UR4, PT ;  /* 0x00000004f7007c0c */ /* 0x000fe2000bf66270 */
[----:B------:R2:W-:Y:S01]  /*8250*/  LDGSTS.E [R18+0x22008], desc[UR16][R14.64], P5 ;  /* 0x220080000e127fae */ /* 0x0005e2000a921850 */
[----:B------:R-:W-:Y:S01]  /*8260*/  ISETP.GE.AND P5, PT, R249, UR5, PT ;  /* 0x00000005f9007c0c */ /* 0x000fe2000bfa6270 */
[----:B------:R-:W-:Y:S01]  /*8270*/  ULDC UR5, c[0x0][0x230] ;  /* 0x00008c0000057ab9 */ /* 0x000fe20000000800 */
[----:B------:R-:W-:Y:S01]  /*8280*/  LOP3.LUT R0, R168, 0x38, RZ, 0xfc, !PT ;  /* 0x00000038a8007812 */ /* 0x000fe200078efcff */
[C---:B-1----:R-:W-:Y:S01]  /*8290*/  IMAD R10, R250.reuse, 0x2, R25 ;  /* 0x00000002fa0a7824 */ /* 0x042fe200078e0219 */
[C---:B------:R-:W-:Y:S01]  /*82a0*/  SEL R34, R87.reuse, RZ, !P3 ;  /* 0x000000ff57227207 */ /* 0x040fe20005800000 */
[----:B------:R-:W-:Y:S01]  /*82b0*/  STL.64 [R1+0x848], R240 ;  /* 0x000848f001007387 */ /* 0x000fe20000100a00 */
[----:B------:R-:W-:Y:S01]  /*82c0*/  SEL R35, R87, RZ, !P5 ;  /* 0x000000ff57237207 */ /* 0x000fe20006800000 */
[----:B------:R-:W-:Y:S01]  /*82d0*/  IMAD R11, R250, 0x2, R10 ;  /* 0x00000002fa0b7824 */ /* 0x000fe200078e020a */
[----:B------:R-:W-:Y:S01]  /*82e0*/  ISETP.GE.AND P3, PT, R0, UR9, PT ;  /* 0x0000000900007c0c */ /* 0x000fe2000bf66270 */
[----:B------:R-:W-:Y:S01]  /*82f0*/  ULDC UR4, c[0x0][0x230] ;  /* 0x00008c0000047ab9 */ /* 0x000fe20000000800 */
[----:B--2---:R-:W-:-:S02]  /*8300*/  LEA R18, P5, R25, R22, 0x2 ;  /* 0x0000001619127211 */ /* 0x004fc400078a10ff */
[----:B------:R-:W-:Y:S02]  /*8310*/  ISETP.NE.U32.AND P2, PT, R19, RZ, PT ;  /* 0x000000ff1300720c */ /* 0x000fe40003f45070 */
[----:B------:R-:W-:Y:S02]  /*8320*/  ISETP.NE.U32.AND P1, PT, R16, RZ, PT ;  /* 0x000000ff1000720c */ /* 0x000fe40003f25070 */
[-C--:B------:R-:W-:Y:S02]  /*8330*/  LEA R12, P6, R10, R22.reuse, 0x2 ;  /* 0x000000160a0c7211 */ /* 0x080fe400078c10ff */
[----:B------:R-:W-:Y:S02]  /*8340*/  ISETP.NE.U32.AND P4, PT, R26, RZ, PT ;  /* 0x000000ff1a00720c */ /* 0x000fe40003f85070 */
[----:B------:R-:W-:Y:S01]  /*8350*/  LOP3.LUT R252, R168, 0x3a, RZ, 0xfc, !PT ;  /* 0x0000003aa8fc7812 */ /* 0x000fe200078efcff */
[----:B------:R-:W-:Y:S01]  /*8360*/  STL.64 [R1+0x850], R246 ;  /* 0x000850f601007387 */ /* 0x000fe20000100a00 */
[----:B------:R-:W-:Y:S01]  /*8370*/  SEL R36, R87, RZ, !P3 ;  /* 0x000000ff57247207 */ /* 0x000fe20005800000 */
[----:B------:R-:W-:Y:S01]  /*8380*/  ULDC UR9, c[0x0][0x230] ;  /* 0x00008c0000097ab9 */ /* 0x000fe20000000800 */
[----:B------:R-:W-:Y:S01]  /*8390*/  LEA.HI.X.SX32 R19, R25, R23, 0x2, P5 ;  /* 0x0000001719137211 */ /* 0x000fe200028f16ff */
[----:B------:R-:W-:Y:S01]  /*83a0*/  IMAD R25, R250, 0x2, R11 ;  /* 0x00000002fa197824 */ /* 0x000fe200078e020b */
[----:B------:R-:W-:-:S02]  /*83b0*/  LEA R14, P3, R24, R22, 0x2 ;  /* 0x00000016180e7211 */ /* 0x000fc400078610ff */
[CC--:B------:R-:W-:Y:S01]  /*83c0*/  LEA R16, P5, R17.reuse, R22.reuse, 0x2 ;  /* 0x0000001611107211 */ /* 0x0c0fe200078a10ff */
[----:B------:R-:W-:Y:S01]  /*83d0*/  IMAD R31, R250, 0x2, R25 ;  /* 0x00000002fa1f7824 */ /* 0x000fe200078e0219 */
[-C--:B------:R-:W-:Y:S02]  /*83e0*/  LEA.HI.X.SX32 R13, R10, R23.reuse, 0x2, P6 ;  /* 0x000000170a0d7211 */ /* 0x080fe400030f16ff */
[-C--:B------:R-:W-:Y:S02]  /*83f0*/  LEA.HI.X.SX32 R15, R24, R23.reuse, 0x2, P3 ;  /* 0x00000017180f7211 */ /* 0x080fe400018f16ff */
[-C--:B------:R-:W-:Y:S02]  /*8400*/  LEA.HI.X.SX32 R17, R17, R23.reuse, 0x2, P5 ;  /* 0x0000001711117211 */ /* 0x080fe400028f16ff */
[-C--:B------:R-:W-:Y:S02]  /*8410*/  LEA R10, P3, R11, R22.reuse, 0x2 ;  /* 0x000000160b0a7211 */ /* 0x080fe400078610ff */
[----:B------:R-:W-:Y:S01]  /*8420*/  LEA R24, P5, R25, R22, 0x2 ;  /* 0x0000001619187211 */ /* 0x000fe200078a10ff */
[----:B------:R-:W-:Y:S01]  /*8430*/  IMAD R33, R250, 0x2, R31 ;  /* 0x00000002fa217824 */ /* 0x000fe200078e021f */
[----:B------:R-:W-:-:S02]  /*8440*/  LEA.HI.X.SX32 R11, R11, R23, 0x2, P3 ;  /* 0x000000170b0b7211 */ /* 0x000fc400018f16ff */
[-C--:B------:R-:W-:Y:S02]  /*8450*/  LEA.HI.X.SX32 R25, R25, R23.reuse, 0x2, P5 ;  /* 0x0000001719197211 */ /* 0x080fe400028f16ff */
[-C--:B------:R-:W-:Y:S02]  /*8460*/  LEA R26, P3, R21, R22.reuse, 0x2 ;  /* 0x00000016151a7211 */ /* 0x080fe400078610ff */
[CC--:B------:R-:W-:Y:S02]  /*8470*/  LEA R28, P5, R20.reuse, R22.reuse, 0x2 ;  /* 0x00000016141c7211 */ /* 0x0c0fe400078a10ff */
[----:B------:R-:W-:Y:S02]  /*8480*/  LEA R30, P6, R31, R22, 0x2 ;  /* 0x000000161f1e7211 */ /* 0x000fe400078c10ff */
[-C--:B------:R-:W-:Y:S02]  /*8490*/  LEA.HI.X.SX32 R27, R21, R23.reuse, 0x2, P3 ;  /* 0x00000017151b7211 */ /* 0x080fe400018f16ff */
[----:B------:R-:W-:-:S02]  /*84a0*/  LEA.HI.X.SX32 R29, R20, R23, 0x2, P5 ;  /* 0x00000017141d7211 */ /* 0x000fc400028f16ff */
[----:B------:R-:W-:Y:S02]  /*84b0*/  LOP3.LUT R0, R169, 0x50, RZ, 0x3c, !PT ;  /* 0x00000050a9007812 */ /* 0x000fe400078e3cff */
[-C--:B------:R-:W-:Y:S02]  /*84c0*/  LEA.HI.X.SX32 R31, R31, R23.reuse, 0x2, P6 ;  /* 0x000000171f1f7211 */ /* 0x080fe400030f16ff */
[-C--:B------:R-:W-:Y:S02]  /*84d0*/  LEA R20, P3, R239, R22.reuse, 0x2 ;  /* 0x00000016ef147211 */ /* 0x080fe400078610ff */
[-C--:B------:R-:W-:Y:S02]  /*84e0*/  LEA R32, P6, R33, R22.reuse, 0x2 ;  /* 0x0000001621207211 */ /* 0x080fe400078c10ff */
[----:B------:R-:W-:Y:S01]  /*84f0*/  LEA R22, P5, R238, R22, 0x2 ;  /* 0x00000016ee167211 */ /* 0x000fe200078a10ff */
[----:B------:R-:W-:Y:S01]  /*8500*/  VIADD R85, R0, UR8 ;  /* 0x0000000800557c36 */ /* 0x000fe20008000000 */
[----:B------:R-:W-:-:S02]  /*8510*/  LEA.HI.X.SX32 R21, R239, R23, 0x2, P3 ;  /* 0x00000017ef157211 */ /* 0x000fc400018f16ff */
[-C--:B------:R-:W-:Y:S02]  /*8520*/  LEA.HI.X.SX32 R33, R33, R23.reuse, 0x2, P6 ;  /* 0x0000001721217211 */ /* 0x080fe400030f16ff */
[----:B------:R-:W-:Y:S01]  /*8530*/  LEA.HI.X.SX32 R23, R238, R23, 0x2, P5 ;  /* 0x00000017ee177211 */ /* 0x000fe200028f16ff */
[----:B------:R-:W-:Y:S04]  /*8540*/  LDGSTS.E [R85+0x20000], desc[UR16][R20.64], P0 ;  /* 0x2000000014557fae */ /* 0x000fe80008121850 */
[----:B------:R1:W-:Y:S04]  /*8550*/  STL [R1+0x7cc], R0 ;  /* 0x0007cc0001007387 */ /* 0x0003e80000100800 */
[----:B------:R-:W-:Y:S04]  /*8560*/  LDGSTS.E [R85+0x20008], desc[UR16][R22.64], P1 ;  /* 0x2000800016557fae */ /* 0x000fe80008921850 */
[----:B------:R-:W-:Y:S04]  /*8570*/  STL.64 [R1+0x858], R238 ;  /* 0x000858ee01007387 */ /* 0x000fe80000100a00 */
[----:B------:R2:W-:Y:S01]  /*8580*/  LDGSTS.E [R85+0x22000], desc[UR16][R18.64], P2 ;  /* 0x2200000012557fae */ /* 0x0005e20009121850 */
[----:B------:R-:W-:-:S03]  /*8590*/  ISETP.GE.AND P2, PT, R252, UR5, PT ;  /* 0x00000005fc007c0c */ /* 0x000fc6000bf46270 */
[----:B------:R3:W-:Y:S01]  /*85a0*/  STL [R1+0x920], R252 ;  /* 0x000920fc01007387 */ /* 0x0007e20000100800 */
[C---:B------:R-:W-:Y:S02]  /*85b0*/  LOP3.LUT R2, R168.reuse, 0x1c, RZ, 0xfc, !PT ;  /* 0x0000001ca8027812 */ /* 0x040fe400078efcff */
[----:B-1----:R-:W-:Y:S01]  /*85c0*/  LOP3.LUT R0, R168, 0x1e, RZ, 0xfc, !PT ;  /* 0x0000001ea8007812 */ /* 0x002fe200078efcff */
[----:B------:R-:W-:Y:S04]  /*85d0*/  LDGSTS.E [R85+0x22008], desc[UR16][R12.64], P4 ;  /* 0x220080000c557fae */ /* 0x000fe8000a121850 */
[----:B---3--:R-:W3:Y:S01]  /*85e0*/  LDL R252, [R1+0x26c] ;  /* 0x00026c0001fc7983 */ /* 0x008ee20000100800 */
[----:B------:R-:W-:Y:S01]  /*85f0*/  ISETP.GE.AND P1, PT, R2, UR4, PT ;  /* 0x0000000402007c0c */ /* 0x000fe2000bf26270 */
[----:B------:R-:W-:Y:S01]  /*8600*/  ULDC UR4, c[0x0][0x230] ;  /* 0x00008c0000047ab9 */ /* 0x000fe20000000800 */
[----:B------:R-:W-:-:S02]  /*8610*/  ISETP.NE.U32.AND P3, PT, R34, RZ, PT ;  /* 0x000000ff2200720c */ /* 0x000fc40003f65070 */
[----:B------:R-:W-:Y:S01]  /*8620*/  ISETP.GE.AND P6, PT, R0, UR4, PT ;  /* 0x0000000400007c0c */ /* 0x000fe2000bfc6270 */
[----:B------:R-:W-:Y:S01]  /*8630*/  ULDC.64 UR4, c[0x0][0x218] ;  /* 0x0000860000047ab9 */ /* 0x000fe20000000a00 */
[----:B------:R-:W-:Y:S02]  /*8640*/  ISETP.NE.U32.AND P5, PT, R35, RZ, PT ;  /* 0x000000ff2300720c */ /* 0x000fe40003fa5070 */
[----:B------:R-:W-:Y:S01]  /*8650*/  ISETP.NE.U32.AND P0, PT, R36, RZ, PT ;  /* 0x000000ff2400720c */ /* 0x000fe20003f05070 */
[----:B------:R-:W-:Y:S01]  /*8660*/  IMAD R36, R167, R251, RZ ;  /* 0x000000fba7247224 */ /* 0x000fe200078e02ff */
[----:B------:R-:W-:Y:S02]  /*8670*/  LOP3.LUT R248, R168, 0x3e, RZ, 0xfc, !PT ;  /* 0x0000003ea8f87812 */ /* 0x000fe400078efcff */
[C---:B--2---:R-:W-:Y:S02]  /*8680*/  SEL R18, R87.reuse, RZ, !P2 ;  /* 0x000000ff57127207 */ /* 0x044fe40005000000 */
[----:B------:R-:W-:-:S02]  /*8690*/  SEL R19, R87, RZ, !P1 ;  /* 0x000000ff57137207 */ /* 0x000fc40004800000 */
[----:B------:R-:W-:Y:S02]  /*86a0*/  ISETP.NE.U32.AND P2, PT, R18, RZ, PT ;  /* 0x000000ff1200720c */ /* 0x000fe40003f45070 */
[----:B------:R-:W-:Y:S02]  /*86b0*/  SEL R18, R87, RZ, !P6 ;  /* 0x000000ff57127207 */ /* 0x000fe40007000000 */
[----:B------:R-:W-:Y:S02]  /*86c0*/  ISETP.NE.U32.AND P1, PT, R19, RZ, PT ;  /* 0x000000ff1300720c */ /* 0x000fe40003f25070 */
[----:B------:R-:W-:Y:S02]  /*86d0*/  ISETP.NE.U32.AND P4, PT, R18, RZ, PT ;  /* 0x000000ff1200720c */ /* 0x000fe40003f85070 */
[----:B---3--:R-:W-:-:S05]  /*86e0*/  LOP3.LUT R0, R252, 0x60, RZ, 0x3c, !PT ;  /* 0x00000060fc007812 */ /* 0x008fca00078e3cff */
[----:B------:R-:W-:Y:S01]  /*86f0*/  VIADD R34, R0, UR8 ;  /* 0x0000000800227c36 */ /* 0x000fe20008000000 */
[----:B------:R1:W-:Y:S04]  /*8700*/  STL [R1+0x7c8], R0 ;  /* 0x0007c80001007387 */ /* 0x0003e80000100800 */
[----:B------:R2:W-:Y:S01]  /*8710*/  LDGSTS.E [R34+0x20000], desc[UR16][R14.64], P3 ;  /* 0x200000000e227fae */ /* 0x0005e20009921850 */
[----:B------:R-:W-:Y:S01]  /*8720*/  LEA R35, P3, R36, UR4, 0x2 ;  /* 0x0000000424237c11 */ /* 0x000fe2000f8610ff */
[----:B------:R-:W-:Y:S02]  /*8730*/  ULDC UR4, c[0x0][0x230] ;  /* 0x00008c0000047ab9 */ /* 0x000fe40000000800 */
[----:B------:R-:W-:Y:S01]  /*8740*/  LDGSTS.E [R34+0x20008], desc[UR16][R16.64], P5 ;  /* 0x2000800010227fae */ /* 0x000fe2000a921850 */
[----:B-1----:R-:W-:-:S03]  /*8750*/  LOP3.LUT R0, R168, 0x3c, RZ, 0xfc, !PT ;  /* 0x0000003ca8007812 */ /* 0x002fc600078efcff */
[----:B------:R1:W-:Y:S01]  /*8760*/  LDGSTS.E [R34+0x22000], desc[UR16][R10.64], P0 ;  /* 0x220000000a227fae */ /* 0x0003e20008121850 */
[----:B------:R-:W-:Y:S02]  /*8770*/  LEA.HI.X.SX32 R36, R36, UR5, 0x2, P3 ;  /* 0x0000000524247c11 */ /* 0x000fe400098f16ff */
[----:B------:R-:W-:Y:S01]  /*8780*/  ISETP.GE.AND P0, PT, R0, UR9, PT ;  /* 0x0000000900007c0c */ /* 0x000fe2000bf06270 */
[----:B------:R-:W-:Y:S01]  /*8790*/  ULDC UR9, c[0x0][0x230] ;  /* 0x00008c0000097ab9 */ /* 0x000fe20000000800 */
[----:B------:R-:W-:Y:S01]  /*87a0*/  ISETP.GE.AND P3, PT, R248, UR4, PT ;  /* 0x00000004f8007c0c */ /* 0x000fe2000bf66270 */
[----:B------:R-:W-:Y:S01]  /*87b0*/  ULDC UR4, c[0x0][0x240] ;  /* 0x0000900000047ab9 */ /* 0x000fe20000000800 */
[----:B------:R-:W-:Y:S01]  /*87c0*/  ISETP.GE.AND P5, PT, R167, UR9, PT ;  /* 0x00000009a7007c0c */ /* 0x000fe2000bfa6270 */
[----:B--2---:R-:W-:Y:S01]  /*87d0*/  IMAD R14, R164, UR4, RZ ;  /* 0x00000004a40e7c24 */ /* 0x004fe2000f8e02ff */
[----:B------:R-:W-:Y:S01]  /*87e0*/  STL.64 [R1+0x860], R250 ;  /* 0x000860fa01007387 */ /* 0x000fe20000100a00 */
[C---:B-1----:R-:W-:Y:S01]  /*87f0*/  SEL R10, R87.reuse, RZ, !P0 ;  /* 0x000000ff570a7207 */ /* 0x042fe20004000000 */
[----:B------:R-:W-:Y:S01]  /*8800*/  IMAD R11, R166, UR4, RZ ;  /* 0x00000004a60b7c24 */ /* 0x000fe2000f8e02ff */
[C---:B------:R-:W-:Y:S01]  /*8810*/  SEL R85, R87.reuse, RZ, !P5 ;  /* 0x000000ff57557207 */ /* 0x040fe20006800000 */
[----:B------:R-:W-:Y:S01]  /*8820*/  IMAD R13, R162, UR4, RZ ;  /* 0x00000004a20d7c24 */ /* 0x000fe2000f8e02ff */
[----:B------:R-:W-:Y:S01]  /*8830*/  ISETP.NE.U32.AND P0, PT, R10, RZ, PT ;  /* 0x000000ff0a00720c */ /* 0x000fe20003f05070 */
[----:B------:R1:W-:Y:S01]  /*8840*/  LDGSTS.E [R34+0x22008], desc[UR16][R24.64], P2 ;  /* 0x2200800018227fae */ /* 0x0003e20009121850 */
[----:B------:R-:W-:-:S02]  /*8850*/  SEL R87, R87, RZ, !P3 ;  /* 0x000000ff57577207 */ /* 0x000fc40005800000 */
[CC--:B------:R-:W-:Y:S01]  /*8860*/  LEA R10, P3, R11.reuse, R35.reuse, 0x2 ;  /* 0x000000230b0a7211 */ /* 0x0c0fe200078610ff */
[----:B------:R-:W-:Y:S01]  /*8870*/  IMAD R15, R160, UR4, RZ ;  /* 0x00000004a00f7c24 */ /* 0x000fe2000f8e02ff */
[-C--:B------:R-:W-:Y:S01]  /*8880*/  LEA R2, P5, R14, R35.reuse, 0x2 ;  /* 0x000000230e027211 */ /* 0x080fe200078a10ff */
[----:B------:R-:W-:Y:S01]  /*8890*/  IMAD R17, R158, UR4, RZ ;  /* 0x000000049e117c24 */ /* 0x000fe2000f8e02ff */
[-C--:B------:R-:W-:Y:S02]  /*88a0*/  LEA.HI.X.SX32 R11, R11, R36.reuse, 0x2, P3 ;  /* 0x000000240b0b7211 */ /* 0x080fe400018f16ff */
[-C--:B------:R-:W-:Y:S01]  /*88b0*/  LEA R12, P3, R13, R35.reuse, 0x2 ;  /* 0x000000230d0c7211 */ /* 0x080fe200078610ff */
[----:B------:R-:W-:Y:S01]  /*88c0*/  IMAD R19, R156, UR4, RZ ;  /* 0x000000049c137c24 */ /* 0x000fe2000f8e02ff */
[----:B------:R-:W-:Y:S01]  /*88d0*/  LEA.HI.X.SX32 R3, R14, R36, 0x2, P5 ;  /* 0x000000240e037211 */ /* 0x000fe200028f16ff */
[----:B------:R-:W-:Y:S01]  /*88e0*/  IMAD R21, R154, UR4, RZ ;  /* 0x000000049a157c24 */ /* 0x000fe2000f8e02ff */
[----:B------:R-:W-:-:S02]  /*88f0*/  LEA R14, P5, R15, R35, 0x2 ;  /* 0x000000230f0e7211 */ /* 0x000fc400078a10ff */
[-C--:B------:R-:W-:Y:S02]  /*8900*/  LEA.HI.X.SX32 R13, R13, R36.reuse, 0x2, P3 ;  /* 0x000000240d0d7211 */ /* 0x080fe400018f16ff */
[-C--:B------:R-:W-:Y:S01]  /*8910*/  LEA R16, P3, R17, R35.reuse, 0x2 ;  /* 0x0000002311107211 */ /* 0x080fe200078610ff */
[----:B------:R-:W-:Y:S01]  /*8920*/  IMAD R23, R152, UR4, RZ ;  /* 0x0000000498177c24 */ /* 0x000fe2000f8e02ff */
[-C--:B------:R-:W-:Y:S01]  /*8930*/  LEA.HI.X.SX32 R15, R15, R36.reuse, 0x2, P5 ;  /* 0x000000240f0f7211 */ /* 0x080fe200028f16ff */
[----:B------:R-:W-:Y:S01]  /*8940*/  IMAD R153, R153, UR4, RZ ;  /* 0x0000000499997c24 */ /* 0x000fe2000f8e02ff */
[-C--:B------:R-:W-:Y:S02]  /*8950*/  LEA R18, P5, R19, R35.reuse, 0x2 ;  /* 0x0000002313127211 */ /* 0x080fe400078a10ff */
        /* <DEDUP_REMOVED lines=95> */
[CC--:B------:R-:W-:Y:S02]  /*8f50*/  LEA R212, P5, R129.reuse, R35.reuse, 0x2 ;  /* 0x0000002381d47211 */ /* 0x0c0fe400078a10ff */
[-C--:B------:R-:W-:Y:S02]  /*8f60*/  LEA.HI.X.SX32 R211, R130, R36.reuse, 0x2, P3 ;  /* 0x0000002482d37211 */ /* 0x080fe400018f16ff */
[CC--:B------:R-:W-:Y:S01]  /*8f70*/  LEA R214, P3, R128.reuse, R35.reuse, 0x2 ;  /* 0x0000002380d67211 */ /* 0x0c0fe200078610ff */
[----:B------:R-:W-:Y:S01]  /*8f80*/  STL.64 [R1+0x868], R248 ;  /* 0x000868f801007387 */ /* 0x000fe20000100a00 */
[-C--:B------:R-:W-:Y:S01]  /*8f90*/  LEA.HI.X.SX32 R213, R129, R36.reuse, 0x2, P5 ;  /* 0x0000002481d57211 */ /* 0x080fe200028f16ff */
[----:B------:R-:W-:Y:S01]  /*8fa0*/  IMAD R125, R125, UR4, RZ ;  /* 0x000000047d7d7c24 */ /* 0x000fe2000f8e02ff */
[CC--:B------:R-:W-:Y:S01]  /*8fb0*/  LEA R216, P5, R127.reuse, R35.reuse, 0x2 ;  /* 0x000000237fd87211 */ /* 0x0c0fe200078a10ff */
[----:B------:R-:W-:Y:S01]  /*8fc0*/  STL [R1+0x998], R13 ;  /* 0x0009980d01007387 */ /* 0x000fe20000100800 */
[-C--:B------:R-:W-:Y:S01]  /*8fd0*/  LEA.HI.X.SX32 R215, R128, R36.reuse, 0x2, P3 ;  /* 0x0000002480d77211 */ /* 0x080fe200018f16ff */
[----:B------:R-:W-:Y:S01]  /*8fe0*/  IMAD R124, R124, UR4, RZ ;  /* 0x000000047c7c7c24 */ /* 0x000fe2000f8e02ff */
[----:B------:R-:W-:Y:S01]  /*8ff0*/  LEA R218, P3, R126, R35, 0x2 ;  /* 0x000000237eda7211 */ /* 0x000fe200078610ff */
[----:B------:R-:W-:Y:S01]  /*9000*/  STL.64 [R1+0x560], R2 ;  /* 0x0005600201007387 */ /* 0x000fe20000100a00 */
[----:B------:R-:W-:-:S03]  /*9010*/  LEA.HI.X.SX32 R217, R127, R36, 0x2, P5 ;  /* 0x000000247fd97211 */ /* 0x000fc600028f16ff */
[----:B------:R2:W-:Y:S01]  /*9020*/  STL.64 [R1+0x870], R2 ;  /* 0x0008700201007387 */ /* 0x0005e20000100a00 */
[----:B------:R-:W-:Y:S01]  /*9030*/  IMAD R123, R123, UR4, RZ ;  /* 0x000000047b7b7c24 */ /* 0x000fe2000f8e02ff */
[-C--:B------:R-:W-:Y:S02]  /*9040*/  LEA R220, P5, R125, R35.reuse, 0x2 ;  /* 0x000000237ddc7211 */ /* 0x080fe400078a10ff */
[----:B------:R-:W-:Y:S01]  /*9050*/  STL.64 [R1+0x928], R14 ;  /* 0x0009280e01007387 */ /* 0x000fe20000100a00 */
[----:B------:R-:W-:Y:S01]  /*9060*/  LEA.HI.X.SX32 R219, R126, R36, 0x2, P3 ;  /* 0x000000247edb7211 */ /* 0x000fe200018f16ff */
[----:B------:R-:W-:Y:S02]  /*9070*/  IMAD R122, R122, UR4, RZ ;  /* 0x000000047a7a7c24 */ /* 0x000fe4000f8e02ff */
[----:B------:R-:W-:Y:S01]  /*9080*/  STL.64 [R1+0x8b8], R16 ;  /* 0x0008b81001007387 */ /* 0x000fe20000100a00 */
[----:B------:R-:W-:-:S03]  /*9090*/  LEA R222, P3, R124, R35, 0x2 ;  /* 0x000000237cde7211 */ /* 0x000fc600078610ff */
[----:B------:R-:W-:Y:S01]  /*90a0*/  STL.64 [R1+0x9a0], R20 ;  /* 0x0009a01401007387 */ /* 0x000fe20000100a00 */
[----:B------:R-:W-:-:S03]  /*90b0*/  LEA.HI.X.SX32 R221, R125, R36, 0x2, P5 ;  /* 0x000000247ddd7211 */ /* 0x000fc600028f16ff */
[----:B------:R-:W-:Y:S01]  /*90c0*/  STL.64 [R1+0x930], R22 ;  /* 0x0009301601007387 */ /* 0x000fe20000100a00 */
[----:B------:R-:W-:-:S03]  /*90d0*/  IMAD R121, R121, UR4, RZ ;  /* 0x0000000479797c24 */ /* 0x000fc6000f8e02ff */
[----:B------:R-:W-:Y:S01]  /*90e0*/  STL.64 [R1+0x8c0], R152 ;  /* 0x0008c09801007387 */ /* 0x000fe20000100a00 */
[----:B------:R-:W-:-:S03]  /*90f0*/  LEA R224, P5, R123, R35, 0x2 ;  /* 0x000000237be07211 */ /* 0x000fc600078a10ff */
        /* <DEDUP_REMOVED lines=41> */
[----:B------:R-:W-:-:S03]  /*9390*/  LEA R4, P5, R115, R35, 0x2 ;  /* 0x0000002373047211 */ /* 0x000fc600078a10ff */
[----:B------:R-:W-:Y:S01]  /*93a0*/  STL.64 [R1+0x968], R206 ;  /* 0x000968ce01007387 */ /* 0x000fe20000100a00 */
[----:B------:R-:W-:-:S03]  /*93b0*/  LEA.HI.X.SX32 R7, R116, R36, 0x2, P3 ;  /* 0x0000002474077211 */ /* 0x000fc600018f16ff */
[----:B------:R-:W-:Y:S01]  /*93c0*/  STL.64 [R1+0x8f8], R210 ;  /* 0x0008f8d201007387 */ /* 0x000fe20000100a00 */
[----:B--2---:R-:W-:-:S03]  /*93d0*/  LEA R2, P3, R114, R35, 0x2 ;  /* 0x0000002372027211 */ /* 0x004fc600078610ff */
[----:B------:R-:W-:Y:S04]  /*93e0*/  STL.64 [R1+0x9e0], R214 ;  /* 0x0009e0d601007387 */ /* 0x000fe80000100a00 */
[----:B------:R-:W-:Y:S01]  /*93f0*/  STL.64 [R1+0x970], R216 ;  /* 0x000970d801007387 */ /* 0x000fe20000100a00 */
[----:B------:R-:W-:-:S03]  /*9400*/  LEA.HI.X.SX32 R5, R115, R36, 0x2, P5 ;  /* 0x0000002473057211 */ /* 0x000fc600028f16ff */
[----:B------:R-:W-:Y:S01]  /*9410*/  STL.64 [R1+0x900], R218 ;  /* 0x000900da01007387 */ /* 0x000fe20000100a00 */
[----:B------:R-:W-:-:S03]  /*9420*/  IMAD R113, R113, UR4, RZ ;  /* 0x0000000471717c24 */ /* 0x000fc6000f8e02ff */
[----:B------:R-:W-:Y:S01]  /*9430*/  STL.64 [R1+0x9e8], R222 ;  /* 0x0009e8de01007387 */ /* 0x000fe20000100a00 */
[----:B------:R-:W-:-:S03]  /*9440*/  LEA.HI.X.SX32 R3, R114, R36, 0x2, P3 ;  /* 0x0000002472037211 */ /* 0x000fc600018f16ff */
[----:B------:R-:W-:Y:S01]  /*9450*/  STL.64 [R1+0x978], R224 ;  /* 0x000978e001007387 */ /* 0x000fe20000100a00 */
[----:B------:R-:W-:-:S03]  /*9460*/  IMAD R112, R112, UR4, RZ ;  /* 0x0000000470707c24 */ /* 0x000fc6000f8e02ff */
[----:B------:R-:W-:Y:S04]  /*9470*/  STL.64 [R1+0x908], R226 ;  /* 0x000908e201007387 */ /* 0x000fe80000100a00 */
[----:B------:R-:W-:Y:S04]  /*9480*/  STL.64 [R1+0x9f0], R230 ;  /* 0x0009f0e601007387 */ /* 0x000fe80000100a00 */
[----:B------:R-:W-:Y:S04]  /*9490*/  STL.64 [R1+0x980], R232 ;  /* 0x000980e801007387 */ /* 0x000fe80000100a00 */
[----:B------:R-:W-:Y:S04]  /*94a0*/  STL.64 [R1+0x910], R234 ;  /* 0x000910ea01007387 */ /* 0x000fe80000100a00 */
[----:B------:R-:W-:Y:S04]  /*94b0*/  STL.64 [R1], R6 ;  /* 0x0000000601007387 */ /* 0x000fe80000100a00 */
[----:B------:R2:W-:Y:S04]  /*94c0*/  STL.64 [R1+0x8], R4 ;  /* 0x0000080401007387 */ /* 0x0005e80000100a00 */
[----:B------:R3:W-:Y:S01]  /*94d0*/  STL.64 [R1+0x10], R2 ;  /* 0x0000100201007387 */ /* 0x0007e20000100a00 */
[----:B------:R-:W-:Y:S01]  /*94e0*/  IMAD R111, R111, UR4, RZ ;  /* 0x000000046f6f7c24 */ /* 0x000fe2000f8e02ff */
[----:B--2---:R-:W-:-:S02]  /*94f0*/  LEA R4, P5, R113, R35, 0x2 ;  /* 0x0000002371047211 */ /* 0x004fc400078a10ff */
[----:B---3--:R-:W-:Y:S02]  /*9500*/  LEA R2, P3, R112, R35, 0x2 ;  /* 0x0000002370027211 */ /* 0x008fe400078610ff */
[-C--:B------:R-:W-:Y:S01]  /*9510*/  LEA.HI.X.SX32 R5, R113, R36.reuse, 0x2, P5 ;  /* 0x0000002471057211 */ /* 0x080fe200028f16ff */
[----:B------:R-:W-:Y:S01]  /*9520*/  IMAD R110, R110, UR4, RZ ;  /* 0x000000046e6e7c24 */ /* 0x000fe2000f8e02ff */
[----:B------:R-:W-:-:S03]  /*9530*/  LEA.HI.X.SX32 R3, R112, R36, 0x2, P3 ;  /* 0x0000002470037211 */ /* 0x000fc600018f16ff */
[----:B------:R2:W-:Y:S04]  /*9540*/  STL.64 [R1+0x18], R4 ;  /* 0x0000180401007387 */ /* 0x0005e80000100a00 */
[----:B------:R3:W-:Y:S01]  /*9550*/  STL.64 [R1+0x20], R2 ;  /* 0x0000200201007387 */ /* 0x0007e20000100a00 */
[----:B------:R-:W-:Y:S01]  /*9560*/  IMAD R109, R109, UR4, RZ ;  /* 0x000000046d6d7c24 */ /* 0x000fe2000f8e02ff */
[CC--:B--2---:R-:W-:Y:S02]  /*9570*/  LEA R4, P5, R111.reuse, R35.reuse, 0x2 ;  /* 0x000000236f047211 */ /* 0x0c4fe400078a10ff */
        /* <DEDUP_REMOVED lines=65> */
[----:B------:R-:W-:-:S02]  /*9990*/  LEA.HI.X.SX32 R5, R95, R36, 0x2, P5 ;  /* 0x000000245f057211 */ /* 0x000fc400028f16ff */
[----:B------:R-:W-:Y:S01]  /*99a0*/  LEA.HI.X.SX32 R3, R94, R36, 0x2, P3 ;  /* 0x000000245e037211 */ /* 0x000fe200018f16ff */
[----:B------:R-:W-:Y:S02]  /*99b0*/  IMAD R93, R93, UR4, RZ ;  /* 0x000000045d5d7c24 */ /* 0x000fe4000f8e02ff */
[----:B------:R2:W-:Y:S04]  /*99c0*/  STL.64 [R1+0x398], R4 ;  /* 0x0003980401007387 */ /* 0x0005e80000100a00 */
[----:B------:R3:W-:Y:S01]  /*99d0*/  STL.64 [R1+0x3a0], R2 ;  /* 0x0003a00201007387 */ /* 0x0007e20000100a00 */
[----:B------:R-:W-:Y:S02]  /*99e0*/  IMAD R91, R91, UR4, RZ ;  /* 0x000000045b5b7c24 */ /* 0x000fe4000f8e02ff */
[----:B------:R-:W-:Y:S01]  /*99f0*/  IMAD R90, R90, UR4, RZ ;  /* 0x000000045a5a7c24 */ /* 0x000fe2000f8e02ff */
[----:B--2---:R-:W-:-:S02]  /*9a00*/  LEA R4, P5, R93, R35, 0x2 ;  /* 0x000000235d047211 */ /* 0x004fc400078a10ff */
[----:B---3--:R-:W-:-:S04]  /*9a10*/  LEA R2, P3, R92, R35, 0x2 ;  /* 0x000000235c027211 */ /* 0x008fc800078610ff */
[-C--:B------:R-:W-:Y:S01]  /*9a20*/  LEA.HI.X.SX32 R3, R92, R36.reuse, 0x2, P3 ;  /* 0x000000245c037211 */ /* 0x080fe200018f16ff */
[----:B------:R-:W-:Y:S01]  /*9a30*/  IMAD R89, R89, UR4, RZ ;  /* 0x0000000459597c24 */ /* 0x000fe2000f8e02ff */
[-C--:B------:R-:W-:Y:S01]  /*9a40*/  LEA.HI.X.SX32 R5, R93, R36.reuse, 0x2, P5 ;  /* 0x000000245d057211 */ /* 0x080fe200028f16ff */
[----:B------:R-:W-:Y:S01]  /*9a50*/  IMAD R88, R88, UR4, RZ ;  /* 0x0000000458587c24 */ /* 0x000fe2000f8e02ff */
[CC--:B------:R-:W-:Y:S01]  /*9a60*/  LEA R234, P5, R91.reuse, R35.reuse, 0x2 ;  /* 0x000000235bea7211 */ /* 0x0c0fe200078a10ff */
[----:B------:R2:W-:Y:S01]  /*9a70*/  STL.64 [R1+0x3b0], R2 ;  /* 0x0003b00201007387 */ /* 0x0005e20000100a00 */
[----:B------:R-:W-:Y:S02]  /*9a80*/  IMAD R86, R86, UR4, RZ ;  /* 0x0000000456567c24 */ /* 0x000fe4000f8e02ff */
[----:B------:R-:W-:Y:S01]  /*9a90*/  LEA.HI.X.SX32 R235, R91, R36, 0x2, P5 ;  /* 0x000000245beb7211 */ /* 0x000fe200028f16ff */
[----:B------:R-:W-:Y:S01]  /*9aa0*/  IMAD R84, R84, UR4, RZ ;  /* 0x0000000454547c24 */ /* 0x000fe2000f8e02ff */
[-C--:B------:R-:W-:Y:S01]  /*9ab0*/  LEA R230, P5, R89, R35.reuse, 0x2 ;  /* 0x0000002359e67211 */ /* 0x080fe200078a10ff */
[----:B------:R-:W-:Y:S01]  /*9ac0*/  STL.64 [R1+0x3a8], R4 ;  /* 0x0003a80401007387 */ /* 0x000fe20000100a00 */
[----:B--2---:R-:W-:-:S03]  /*9ad0*/  LEA R2, P3, R90, R35, 0x2 ;  /* 0x000000235a027211 */ /* 0x004fc600078610ff */
[----:B------:R-:W2:Y:S01]  /*9ae0*/  LDL R0, [R1+0x270] ;  /* 0x0002700001007983 */ /* 0x000ea20000100800 */
[-C--:B------:R-:W-:Y:S02]  /*9af0*/  LEA.HI.X.SX32 R3, R90, R36.reuse, 0x2, P3 ;  /* 0x000000245a037211 */ /* 0x080fe400018f16ff */
[-C--:B------:R-:W-:Y:S01]  /*9b00*/  LEA R232, P3, R88, R35.reuse, 0x2 ;  /* 0x0000002358e87211 */ /* 0x080fe200078610ff */
[----:B------:R-:W-:Y:S01]  /*9b10*/  STL.64 [R1+0x3b8], R234 ;  /* 0x0003b8ea01007387 */ /* 0x000fe20000100a00 */
[-C--:B------:R-:W-:Y:S01]  /*9b20*/  LEA.HI.X.SX32 R231, R89, R36.reuse, 0x2, P5 ;  /* 0x0000002459e77211 */ /* 0x080fe200028f16ff */
[----:B------:R-:W-:Y:S01]  /*9b30*/  IMAD R82, R82, UR4, RZ ;  /* 0x0000000452527c24 */ /* 0x000fe2000f8e02ff */
[-C--:B------:R-:W-:Y:S01]  /*9b40*/  LEA R226, P5, R86, R35.reuse, 0x2 ;  /* 0x0000002356e27211 */ /* 0x080fe200078a10ff */
[----:B------:R3:W-:Y:S01]  /*9b50*/  STL.64 [R1+0x3c0], R2 ;  /* 0x0003c00201007387 */ /* 0x0007e20000100a00 */
[-C--:B------:R-:W-:Y:S01]  /*9b60*/  LEA.HI.X.SX32 R233, R88, R36.reuse, 0x2, P3 ;  /* 0x0000002458e97211 */ /* 0x080fe200018f16ff */
[----:B------:R-:W-:Y:S01]  /*9b70*/  IMAD R80, R80, UR4, RZ ;  /* 0x0000000450507c24 */ /* 0x000fe2000f8e02ff */
[-C--:B------:R-:W-:Y:S01]  /*9b80*/  LEA.HI.X.SX32 R227, R86, R36.reuse, 0x2, P5 ;  /* 0x0000002456e37211 */ /* 0x080fe200028f16ff */
[----:B------:R-:W-:Y:S01]  /*9b90*/  IMAD R79, R79, UR4, RZ ;  /* 0x000000044f4f7c24 */ /* 0x000fe2000f8e02ff */
[-C--:B------:R-:W-:Y:S01]  /*9ba0*/  LEA R222, P5, R82, R35.reuse, 0x2 ;  /* 0x0000002352de7211 */ /* 0x080fe200078a10ff */
[----:B------:R-:W-:Y:S01]  /*9bb0*/  IMAD R77, R77, UR4, RZ ;  /* 0x000000044d4d7c24 */ /* 0x000fe2000f8e02ff */
[C---:B---3--:R-:W-:Y:S01]  /*9bc0*/  LEA R2, P3, R84.reuse, R35, 0x2 ;  /* 0x0000002354027211 */ /* 0x048fe200078610ff */
[----:B------:R-:W-:Y:S03]  /*9bd0*/  STL.64 [R1+0x918], R234 ;  /* 0x000918ea01007387 */ /* 0x000fe60000100a00 */
[----:B------:R-:W-:-:S02]  /*9be0*/  LEA.HI.X.SX32 R3, R84, R36, 0x2, P3 ;  /* 0x0000002454037211 */ /* 0x000fc400018f16ff */
[-C--:B------:R-:W-:Y:S01]  /*9bf0*/  LEA R224, P3, R80, R35.reuse, 0x2 ;  /* 0x0000002350e07211 */ /* 0x080fe200078610ff */
[----:B------:R-:W-:Y:S01]  /*9c00*/  STL.64 [R1+0x3c8], R230 ;  /* 0x0003c8e601007387 */ /* 0x000fe20000100a00 */
[-C--:B------:R-:W-:Y:S02]  /*9c10*/  LEA.HI.X.SX32 R223, R82, R36.reuse, 0x2, P5 ;  /* 0x0000002452df7211 */ /* 0x080fe400028f16ff */
[-C--:B------:R-:W-:Y:S01]  /*9c20*/  LEA R218, P5, R79, R35.reuse, 0x2 ;  /* 0x000000234fda7211 */ /* 0x080fe200078a10ff */
[----:B------:R-:W-:Y:S01]  /*9c30*/  STL.64 [R1+0x9f8], R230 ;  /* 0x0009f8e601007387 */ /* 0x000fe20000100a00 */
[-C--:B------:R-:W-:Y:S01]  /*9c40*/  LEA.HI.X.SX32 R225, R80, R36.reuse, 0x2, P3 ;  /* 0x0000002450e17211 */ /* 0x080fe200018f16ff */
[----:B------:R-:W-:Y:S01]  /*9c50*/  IMAD R75, R75, UR4, RZ ;  /* 0x000000044b4b7c24 */ /* 0x000fe2000f8e02ff */
[----:B------:R-:W-:Y:S01]  /*9c60*/  LEA R248, P3, R77, R35, 0x2 ;  /* 0x000000234df87211 */ /* 0x000fe200078610ff */
[----:B------:R-:W-:Y:S01]  /*9c70*/  STL.64 [R1+0x3d0], R232 ;  /* 0x0003d0e801007387 */ /* 0x000fe20000100a00 */
[----:B------:R-:W-:-:S03]  /*9c80*/  LEA.HI.X.SX32 R219, R79, R36, 0x2, P5 ;  /* 0x000000244fdb7211 */ /* 0x000fc600028f16ff */
[----:B------:R-:W-:Y:S01]  /*9c90*/  STL.64 [R1+0x988], R232 ;  /* 0x000988e801007387 */ /* 0x000fe20000100a00 */
[----:B------:R-:W-:Y:S01]  /*9ca0*/  IMAD R73, R73, UR4, RZ ;  /* 0x0000000449497c24 */ /* 0x000fe2000f8e02ff */
[----:B------:R-:W-:Y:S02]  /*9cb0*/  LEA.HI.X.SX32 R249, R77, R36, 0x2, P3 ;  /* 0x000000244df97211 */ /* 0x000fe400018f16ff */
[----:B------:R-:W-:Y:S01]  /*9cc0*/  STL.64 [R1+0x3d8], R226 ;  /* 0x0003d8e201007387 */ /* 0x000fe20000100a00 */
[----:B------:R-:W-:-:S03]  /*9cd0*/  IMAD R71, R71, UR4, RZ ;  /* 0x0000000447477c24 */ /* 0x000fc6000f8e02ff */
[----:B------:R3:W-:Y:S04]  /*9ce0*/  STL.64 [R1+0x990], R226 ;  /* 0x000990e201007387 */ /* 0x0007e80000100a00 */
[----:B------:R-:W-:Y:S04]  /*9cf0*/  STL.64 [R1+0x3e0], R2 ;  /* 0x0003e00201007387 */ /* 0x000fe80000100a00 */
[----:B------:R-:W-:Y:S01]  /*9d00*/  STL.64 [R1+0x878], R2 ;  /* 0x0008780201007387 */ /* 0x000fe20000100a00 */
[----:B------:R-:W-:-:S03]  /*9d10*/  IMAD R69, R69, UR4, RZ ;  /* 0x0000000445457c24 */ /* 0x000fc6000f8e02ff */
[----:B------:R-:W-:Y:S01]  /*9d20*/  STL.64 [R1+0x3e8], R222 ;  /* 0x0003e8de01007387 */ /* 0x000fe20000100a00 */
[----:B---3--:R-:W-:-:S03]  /*9d30*/  LEA R226, P5, R75, R35, 0x2 ;  /* 0x000000234be27211 */ /* 0x008fc600078a10ff */
[----:B------:R-:W-:Y:S01]  /*9d40*/  STL.64 [R1+0x3f0], R224 ;  /* 0x0003f0e001007387 */ /* 0x000fe20000100a00 */
[----:B------:R-:W-:-:S03]  /*9d50*/  LEA R234, P3, R73, R35, 0x2 ;  /* 0x0000002349ea7211 */ /* 0x000fc600078610ff */
[----:B------:R-:W-:Y:S01]  /*9d60*/  STL.64 [R1+0x3f8], R218 ;  /* 0x0003f8da01007387 */ /* 0x000fe20000100a00 */
[-C--:B------:R-:W-:Y:S01]  /*9d70*/  LEA.HI.X.SX32 R227, R75, R36.reuse, 0x2, P5 ;  /* 0x000000244be37211 */ /* 0x080fe200028f16ff */
[----:B------:R-:W-:Y:S02]  /*9d80*/  IMAD R67, R67, UR4, RZ ;  /* 0x0000000443437c24 */ /* 0x000fe4000f8e02ff */
[----:B------:R-:W-:Y:S01]  /*9d90*/  STL.64 [R1+0x400], R248 ;  /* 0x000400f801007387 */ /* 0x000fe20000100a00 */
[----:B------:R-:W-:-:S03]  /*9da0*/  LEA.HI.X.SX32 R235, R73, R36, 0x2, P3 ;  /* 0x0000002449eb7211 */ /* 0x000fc600018f16ff */
[----:B------:R3:W-:Y:S01]  /*9db0*/  STL.64 [R1+0x880], R248 ;  /* 0x000880f801007387 */ /* 0x0007e20000100a00 */
[----:B------:R-:W-:Y:S01]  /*9dc0*/  IMAD R65, R65, UR4, RZ ;  /* 0x0000000441417c24 */ /* 0x000fe2000f8e02ff */
[-C--:B------:R-:W-:Y:S01]  /*9dd0*/  LEA R250, P3, R69, R35.reuse, 0x2 ;  /* 0x0000002345fa7211 */ /* 0x080fe200078610ff */
[----:B------:R-:W-:Y:S01]  /*9de0*/  IMAD R63, R63, UR4, RZ ;  /* 0x000000043f3f7c24 */ /* 0x000fe2000f8e02ff */
[----:B---3--:R-:W-:-:S04]  /*9df0*/  LEA R248, P5, R71, R35, 0x2 ;  /* 0x0000002347f87211 */ /* 0x008fc800078a10ff */
[-C--:B------:R-:W-:Y:S02]  /*9e00*/  LEA.HI.X.SX32 R249, R71, R36.reuse, 0x2, P5 ;  /* 0x0000002447f97211 */ /* 0x080fe400028f16ff */
[-C--:B------:R-:W-:Y:S01]  /*9e10*/  LEA R232, P5, R67, R35.reuse, 0x2 ;  /* 0x0000002343e87211 */ /* 0x080fe200078a10ff */
[----:B------:R-:W-:Y:S01]  /*9e20*/  IMAD R61, R61, UR4, RZ ;  /* 0x000000043d3d7c24 */ /* 0x000fe2000f8e02ff */
[-C--:B------:R-:W-:Y:S02]  /*9e30*/  LEA.HI.X.SX32 R251, R69, R36.reuse, 0x2, P3 ;  /* 0x0000002445fb7211 */ /* 0x080fe400018f16ff */
[-C--:B------:R-:W-:Y:S01]  /*9e40*/  LEA R216, P3, R65, R35.reuse, 0x2 ;  /* 0x0000002341d87211 */ /* 0x080fe200078610ff */
[----:B------:R-:W-:Y:S01]  /*9e50*/  IMAD R59, R59, UR4, RZ ;  /* 0x000000043b3b7c24 */ /* 0x000fe2000f8e02ff */
[-C--:B------:R-:W-:Y:S02]  /*9e60*/  LEA.HI.X.SX32 R233, R67, R36.reuse, 0x2, P5 ;  /* 0x0000002443e97211 */ /* 0x080fe400028f16ff */
[----:B------:R-:W-:Y:S01]  /*9e70*/  LEA R2, P5, R63, R35, 0x2 ;  /* 0x000000233f027211 */ /* 0x000fe200078a10ff */
[----:B------:R-:W-:Y:S01]  /*9e80*/  IMAD R57, R57, UR4, RZ ;  /* 0x0000000439397c24 */ /* 0x000fe2000f8e02ff */
[----:B------:R-:W-:-:S02]  /*9e90*/  LEA.HI.X.SX32 R217, R65, R36, 0x2, P3 ;  /* 0x0000002441d97211 */ /* 0x000fc400018f16ff */
        /* <DEDUP_REMOVED lines=51> */
[-C--:B------:R-:W-:Y:S01]  /*a1d0*/  LEA R180, P5, R70, R35.reuse, 0x2 ;  /* 0x0000002346b47211 */ /* 0x080fe200078a10ff */
[----:B------:R-:W-:Y:S01]  /*a1e0*/  STL.64 [R1+0x408], R226 ;  /* 0x000408e201007387 */ /* 0x000fe20000100a00 */
[-C--:B------:R-:W-:Y:S01]  /*a1f0*/  LEA.HI.X.SX32 R245, R68, R36.reuse, 0x2, P3 ;  /* 0x0000002444f57211 */ /* 0x080fe200018f16ff */
[----:B------:R-:W-:Y:S01]  /*a200*/  IMAD R58, R58, UR4, RZ ;  /* 0x000000043a3a7c24 */ /* 0x000fe2000f8e02ff */
[-C--:B------:R-:W-:Y:S01]  /*a210*/  LEA R174, P3, R66, R35.reuse, 0x2 ;  /* 0x0000002342ae7211 */ /* 0x080fe200078610ff */
[----:B------:R-:W-:Y:S01]  /*a220*/  STL.64 [R1+0x410], R234 ;  /* 0x000410ea01007387 */ /* 0x000fe20000100a00 */
[-C--:B------:R-:W-:Y:S01]  /*a230*/  LEA.HI.X.SX32 R181, R70, R36.reuse, 0x2, P5 ;  /* 0x0000002446b57211 */ /* 0x080fe200028f16ff */
[----:B------:R-:W-:Y:S01]  /*a240*/  IMAD R54, R54, UR4, RZ ;  /* 0x0000000436367c24 */ /* 0x000fe2000f8e02ff */
[----:B------:R-:W-:Y:S01]  /*a250*/  LEA R176, P5, R62, R35, 0x2 ;  /* 0x000000233eb07211 */ /* 0x000fe200078a10ff */
[----:B------:R-:W-:Y:S01]  /*a260*/  STL.64 [R1+0x418], R248 ;  /* 0x000418f801007387 */ /* 0x000fe20000100a00 */
[----:B------:R-:W-:Y:S01]  /*a270*/  LEA.HI.X.SX32 R175, R66, R36, 0x2, P3 ;  /* 0x0000002442af7211 */ /* 0x000fe200018f16ff */
[----:B------:R-:W-:-:S02]  /*a280*/  IMAD R50, R50, UR4, RZ ;  /* 0x0000000432327c24 */ /* 0x000fc4000f8e02ff */
        /* <DEDUP_REMOVED lines=10> */
[----:B------:R-:W-:Y:S01]  /*a330*/  IMAD R42, R42, UR4, RZ ;  /* 0x000000042a2a7c24 */ /* 0x000fe2000f8e02ff */
[----:B------:R-:W-:Y:S02]  /*a340*/  LEA R166, P3, R50, R35, 0x2 ;  /* 0x0000002332a67211 */ /* 0x000fe400078610ff */
        /* <DEDUP_REMOVED lines=8> */
[----:B------:R-:W-:-:S03]  /*a3d0*/  IMAD R37, R37, UR4, RZ ;  /* 0x0000000425257c24 */ /* 0x000fc6000f8e02ff */
        /* <DEDUP_REMOVED lines=26> */
[----:B------:R3:W-:Y:S01]  /*a580*/  STL.64 [R1+0x8a8], R242 ;  /* 0x0008a8f201007387 */ /* 0x0007e20000100a00 */
        /* <DEDUP_REMOVED lines=16> */
[----:B------:R-:W-:-:S03]  /*a690*/  LEA R4, P3, R41, R35, 0x2 ;  /* 0x0000002329047211 */ /* 0x000fc600078610ff */
[----:B------:R-:W-:Y:S01]  /*a6a0*/  STL.64 [R1+0x4e0], R208 ;  /* 0x0004e0d001007387 */ /* 0x000fe20000100a00 */
[----:B------:R-:W-:-:S03]  /*a6b0*/  LEA.HI.X.SX32 R153, R43, R36, 0x2, P5 ;  /* 0x000000242b997211 */ /* 0x000fc600028f16ff */
[----:B------:R-:W-:Y:S01]  /*a6c0*/  STL.64 [R1+0x4e8], R172 ;  /* 0x0004e8ac01007387 */ /* 0x000fe20000100a00 */
[----:B------:R-:W-:-:S03]  /*a6d0*/  LEA R20, P5, R39, R35, 0x2 ;  /* 0x0000002327147211 */ /* 0x000fc600078a10ff */
[----:B------:R-:W-:Y:S04]  /*a6e0*/  STL.64 [R1+0x4f0], R166 ;  /* 0x0004f0a601007387 */ /* 0x000fe80000100a00 */
[----:B------:R-:W-:Y:S01]  /*a6f0*/  STL.64 [R1+0x4f8], R168 ;  /* 0x0004f8a801007387 */ /* 0x000fe20000100a00 */
[----:B------:R-:W-:-:S03]  /*a700*/  LEA.HI.X.SX32 R5, R41, R36, 0x2, P3 ;  /* 0x0000002429057211 */ /* 0x000fc600018f16ff */
[----:B------:R-:W-:Y:S01]  /*a710*/  STL.64 [R1+0x500], R8 ;  /* 0x0005000801007387 */ /* 0x000fe20000100a00 */
[----:B------:R-:W-:-:S03]  /*a720*/  LOP3.LUT R13, R252, 0x70, RZ, 0x3c, !PT ;  /* 0x00000070fc0d7812 */ /* 0x000fc600078e3cff */
[----:B------:R-:W-:Y:S01]  /*a730*/  STL.64 [R1+0x508], R164 ;  /* 0x000508a401007387 */ /* 0x000fe20000100a00 */
[----:B------:R-:W-:-:S03]  /*a740*/  LEA.HI.X.SX32 R21, R39, R36, 0x2, P5 ;  /* 0x0000002427157211 */ /* 0x000fc600028f16ff */
[----:B------:R-:W-:Y:S04]  /*a750*/  STL.64 [R1+0x510], R158 ;  /* 0x0005109e01007387 */ /* 0x000fe80000100a00 */
[----:B------:R-:W-:Y:S04]  /*a760*/  STL.64 [R1+0x518], R160 ;  /* 0x000518a001007387 */ /* 0x000fe80000100a00 */
[----:B------:R-:W-:Y:S04]  /*a770*/  STL.64 [R1+0x520], R6 ;  /* 0x0005200601007387 */ /* 0x000fe80000100a00 */
[----:B------:R-:W-:Y:S04]  /*a780*/  STL.64 [R1+0x528], R156 ;  /* 0x0005289c01007387 */ /* 0x000fe80000100a00 */
[----:B------:R-:W-:Y:S04]  /*a790*/  STL.64 [R1+0x530], R22 ;  /* 0x0005301601007387 */ /* 0x000fe80000100a00 */
[----:B------:R-:W-:Y:S04]  /*a7a0*/  STL.64 [R1+0x538], R152 ;  /* 0x0005389801007387 */ /* 0x000fe80000100a00 */
[----:B------:R-:W-:Y:S04]  /*a7b0*/  STL.64 [R1+0x540], R4 ;  /* 0x0005400401007387 */ /* 0x000fe80000100a00 */
[----:B------:R4:W-:Y:S04]  /*a7c0*/  STL [R1+0x728], R13 ;  /* 0x0007280d01007387 */ /* 0x0009e80000100800 */
[----:B------:R1:W-:Y:S04]  /*a7d0*/  STL.64 [R1+0x548], R20 ;  /* 0x0005481401007387 */ /* 0x0003e80000100a00 */
[----:B------:R-:W4:Y:S01]  /*a7e0*/  LDL.64 R230, [R1+0x18] ;  /* 0x0000180001e67983 */ /* 0x000f220000100a00 */
[----:B------:R-:W-:Y:S01]  /*a7f0*/  IMAD R38, R81, UR4, RZ ;  /* 0x0000000451267c24 */ /* 0x000fe2000f8e02ff */
[----:B------:R-:W-:Y:S01]  /*a800*/  ISETP.NE.U32.AND P5, PT, R87, RZ, PT ;  /* 0x000000ff5700720c */ /* 0x000fe20003fa5070 */
[----:B------:R-:W-:Y:S01]  /*a810*/  IMAD R37, R83, UR4, RZ ;  /* 0x0000000453257c24 */ /* 0x000fe2000f8e02ff */
[----:B---3--:R-:W3:Y:S02]  /*a820*/  LDL.64 R242, [R1+0x38] ;  /* 0x0000380001f27983 */ /* 0x008ee40000100a00 */
[----:B------:R-:W-:-:S02]  /*a830*/  LEA R14, P6, R38, R35, 0x2 ;  /* 0x00000023260e7211 */ /* 0x000fc400078c10ff */
[----:B------:R-:W3:Y:S02]  /*a840*/  LDL.64 R240, [R1+0x58] ;  /* 0x0000580001f07983 */ /* 0x000ee40000100a00 */
[-C--:B------:R-:W-:Y:S02]  /*a850*/  LEA.HI.X.SX32 R15, R38, R36.reuse, 0x2, P6 ;  /* 0x00000024260f7211 */ /* 0x080fe400030f16ff */
[----:B------:R-:W-:Y:S01]  /*a860*/  ISETP.NE.U32.AND P6, PT, R85, RZ, PT ;  /* 0x000000ff5500720c */ /* 0x000fe20003fc5070 */
[----:B------:R-:W3:Y:S01]  /*a870*/  LDL.64 R246, [R1+0x368] ;  /* 0x0003680001f67983 */ /* 0x000ee20000100a00 */
[----:B------:R-:W-:Y:S01]  /*a880*/  LEA R16, P3, R37, R35, 0x2 ;  /* 0x0000002325107211 */ /* 0x000fe200078610ff */
[----:B------:R-:W-:Y:S02]  /*a890*/  VIADD R35, R13, UR8 ;  /* 0x000000080d237c36 */ /* 0x000fe40008000000 */
[----:B------:R-:W3:Y:S01]  /*a8a0*/  LDL.64 R238, [R1+0x388] ;  /* 0x0003880001ee7983 */ /* 0x000ee20000100a00 */
[----:B------:R-:W-:Y:S01]  /*a8b0*/  LEA.HI.X.SX32 R17, R37, R36, 0x2, P3 ;  /* 0x0000002425117211 */ /* 0x000fe200018f16ff */
[----:B--2---:R-:W-:-:S02]  /*a8c0*/  VIADD R37, R0, UR8 ;  /* 0x0000000800257c36 */ /* 0x004fc40008000000 */
[----:B------:R2:W-:Y:S04]  /*a8d0*/  LDGSTS.E [R35+0x20000], desc[UR16][R26.64], P1 ;  /* 0x200000001a237fae */ /* 0x0005e80008921850 */
[----:B------:R-:W-:Y:S04]  /*a8e0*/  LDGSTS.E [R35+0x20008], desc[UR16][R28.64], P4 ;  /* 0x200080001c237fae */ /* 0x000fe8000a121850 */
[----:B------:R-:W-:Y:S04]  /*a8f0*/  LDGSTS.E [R35+0x22000], desc[UR16][R30.64], P0 ;  /* 0x220000001e237fae */ /* 0x000fe80008121850 */
[----:B------:R-:W-:Y:S04]  /*a900*/  LDGSTS.E [R35+0x22008], desc[UR16][R32.64], P5 ;  /* 0x2200800020237fae */ /* 0x000fe8000a921850 */
[----:B------:R-:W0:Y:S04]  /*a910*/  LDGDEPBAR ;  /* 0x00000000000079af */ /* 0x000e280000000000 */
[----:B------:R-:W-:Y:S04]  /*a920*/  LDGSTS.E [R37], desc[UR16][R10.64], P6 ;  /* 0x000000000a257fae */ /* 0x000fe8000b121850 */
[----:B------:R-:W-:Y:S04]  /*a930*/  LDGSTS.E [R37+0x400], desc[UR16][R18.64], P6 ;  /* 0x0040000012257fae */ /* 0x000fe8000b121850 */
[----:B------:R-:W-:Y:S04]  /*a940*/  LDGSTS.E [R37+0x800], desc[UR16][R154.64], P6 ;  /* 0x008000009a257fae */ /* 0x000fe8000b121850 */
[----:B------:R-:W-:Y:S04]  /*a950*/  LDGSTS.E [R37+0xc00], desc[UR16][R162.64], P6 ;  /* 0x00c00000a2257fae */ /* 0x000fe8000b121850 */
[----:B------:R-:W-:Y:S01]  /*a960*/  LDGSTS.E [R37+0x1000], desc[UR16][R170.64], P6 ;  /* 0x01000000aa257fae */ /* 0x000fe2000b121850 */
[----:B----4-:R-:W-:-:S03]  /*a970*/  LOP3.LUT R13, R0, 0x20, RZ, 0x3c, !PT ;  /* 0x00000020000d7812 */ /* 0x010fc600078e3cff */
[----:B------:R-:W-:Y:S04]  /*a980*/  LDGSTS.E [R37+0x1400], desc[UR16][R178.64], P6 ;  /* 0x01400000b2257fae */ /* 0x000fe8000b121850 */
[----:B------:R-:W-:Y:S04]  /*a990*/  LDGSTS.E [R37+0x1800], desc[UR16][R186.64], P6 ;  /* 0x01800000ba257fae */ /* 0x000fe8000b121850 */
[----:B------:R-:W-:Y:S04]  /*a9a0*/  LDGSTS.E [R37+0x1c00], desc[UR16][R194.64], P6 ;  /* 0x01c00000c2257fae */ /* 0x000fe8000b121850 */
[----:B------:R-:W-:Y:S04]  /*a9b0*/  LDGSTS.E [R37+0x2000], desc[UR16][R202.64], P6 ;  /* 0x02000000ca257fae */ /* 0x000fe8000b121850 */
[----:B------:R-:W-:Y:S04]  /*a9c0*/  LDGSTS.E [R37+0x2400], desc[UR16][R212.64], P6 ;  /* 0x02400000d4257fae */ /* 0x000fe8000b121850 */
[----:B------:R-:W4:Y:S04]  /*a9d0*/  LDL.64 R250, [R1+0x3a8] ;  /* 0x0003a80001fa7983 */ /* 0x000f280000100a00 */
[----:B------:R-:W-:Y:S04]  /*a9e0*/  LDGSTS.E [R37+0x2800], desc[UR16][R220.64], P6 ;  /* 0x02800000dc257fae */ /* 0x000fe8000b121850 */
[----:B------:R-:W-:Y:S04]  /*a9f0*/  STL.64 [R1+0x558], R14 ;  /* 0x0005580e01007387 */ /* 0x000fe80000100a00 */
[----:B------:R-:W-:Y:S04]  /*aa00*/  LDGSTS.E [R37+0x2c00], desc[UR16][R228.64], P6 ;  /* 0x02c00000e4257fae */ /* 0x000fe8000b121850 */
[----:B------:R-:W-:Y:S04]  /*aa10*/  STL.64 [R1+0x550], R16 ;  /* 0x0005501001007387 */ /* 0x000fe80000100a00 */
[----:B------:R-:W-:Y:S04]  /*aa20*/  LDGSTS.E [R37+0x3000], desc[UR16][R236.64], P6 ;  /* 0x03000000ec257fae */ /* 0x000fe8000b121850 */
[----:B------:R2:W-:Y:S04]  /*aa30*/  STL [R1+0x794], R13 ;  /* 0x0007940d01007387 */ /* 0x0005e80000100800 */
[----:B------:R-:W-:Y:S04]  /*aa40*/  LDGSTS.E [R37+0x3400], desc[UR16][R230.64], P6 ;  /* 0x03400000e6257fae */ /* 0x000fe8000b121850 */
[----:B---3--:R-:W-:Y:S04]  /*aa50*/  LDGSTS.E [R37+0x3800], desc[UR16][R242.64], P6 ;  /* 0x03800000f2257fae */ /* 0x008fe8000b121850 */
[----:B------:R-:W-:Y:S04]  /*aa60*/  LDGSTS.E [R37+0x3c00], desc[UR16][R240.64], P6 ;  /* 0x03c00000f0257fae */ /* 0x000fe8000b121850 */
[----:B------:R-:W3:Y:S04]  /*aa70*/  LDL.LU.64 R230, [R1+0x9f8] ;  /* 0x0009f80001e67983 */ /* 0x000ee80000300a00 */
[----:B------:R-:W-:Y:S04]  /*aa80*/  LDGSTS.E [R37+0x4000], desc[UR16][R246.64], P6 ;  /* 0x04000000f6257fae */ /* 0x000fe8000b121850 */
[----:B------:R-:W-:Y:S01]  /*aa90*/  LDGSTS.E [R37+0x4400], desc[UR16][R238.64], P6 ;  /* 0x04400000ee257fae */ /* 0x000fe2000b121850 */
[----:B-1----:R-:W-:-:S03]  /*aaa0*/  VIADD R24, R13, UR8 ;  /* 0x000000080d187c36 */ /* 0x002fc60008000000 */
[----:B----4-:R-:W-:Y:S04]  /*aab0*/  LDGSTS.E [R37+0x4800], desc[UR16][R250.64], P6 ;  /* 0x04800000fa257fae */ /* 0x010fe8000b121850 */
[----:B---3--:R-:W-:Y:S04]  /*aac0*/  LDGSTS.E [R37+0x4c00], desc[UR16][R230.64], P6 ;  /* 0x04c00000e6257fae */ /* 0x008fe8000b121850 */
[----:B------:R-:W-:Y:S04]  /*aad0*/  LDGSTS.E [R37+0x5000], desc[UR16][R222.64], P6 ;  /* 0x05000000de257fae */ /* 0x000fe8000b121850 */
[----:B------:R-:W-:Y:S04]  /*aae0*/  LDGSTS.E [R37+0x5400], desc[UR16][R226.64], P6 ;  /* 0x05400000e2257fae */ /* 0x000fe8000b121850 */
[----:B------:R-:W3:Y:S04]  /*aaf0*/  LDL.LU.64 R230, [R1+0x9f0] ;  /* 0x0009f00001e67983 */ /* 0x000ee80000300a00 */
[----:B------:R-:W4:Y:S04]  /*ab00*/  LDL.LU.64 R222, [R1+0x9e8] ;  /* 0x0009e80001de7983 */ /* 0x000f280000300a00 */
[----:B------:R-:W-:Y:S04]  /*ab10*/  LDGSTS.E [R37+0x5800], desc[UR16][R232.64], P6 ;  /* 0x05800000e8257fae */ /* 0x000fe8000b121850 */
[----:B------:R-:W3:Y:S04]  /*ab20*/  LDL.64 R226, [R1] ;  /* 0x0000000001e27983 */ /* 0x000ee80000100a00 */
[----:B------:R-:W3:Y:S04]  /*ab30*/  LDL.64 R242, [R1+0x40] ;  /* 0x0000400001f27983 */ /* 0x000ee80000100a00 */
[----:B------:R-:W3:Y:S04]  /*ab40*/  LDL.64 R232, [R1+0x20] ;  /* 0x0000200001e87983 */ /* 0x000ee80000100a00 */
[----:B------:R-:W3:Y:S04]  /*ab50*/  LDL.64 R240, [R1+0x350] ;  /* 0x0003500001f07983 */ /* 0x000ee80000100a00 */
[----:B------:R-:W3:Y:S04]  /*ab60*/  LDL.64 R246, [R1+0x370] ;  /* 0x0003700001f67983 */ /* 0x000ee80000100a00 */
[----:B------:R-:W3:Y:S04]  /*ab70*/  LDL.64 R238, [R1+0x390] ;  /* 0x0003900001ee7983 */ /* 0x000ee80000100a00 */
[----:B------:R-:W3:Y:S04]  /*ab80*/  LDL.64 R250, [R1+0x3b0] ;  /* 0x0003b00001fa7983 */ /* 0x000ee80000100a00 */
[----:B------:R-:W-:Y:S04]  /*ab90*/  LDGSTS.E [R37+0x5c00], desc[UR16][R214.64], P6 ;  /* 0x05c00000d6257fae */ /* 0x000fe8000b121850 */
[----:B------:R-:W-:Y:S04]  /*aba0*/  LDGSTS.E [R37+0x6000], desc[UR16][R204.64], P6 ;  /* 0x06000000cc257fae */ /* 0x000fe8000b121850 */
[----:B------:R-:W-:Y:S04]  /*abb0*/  LDGSTS.E [R37+0x6400], desc[UR16][R196.64], P6 ;  /* 0x06400000c4257fae */ /* 0x000fe8000b121850 */
[----:B------:R-:W4:Y:S04]  /*abc0*/  LDL.LU.64 R214, [R1+0x9e0] ;  /* 0x0009e00001d67983 */ /* 0x000f280000300a00 */
[----:B------:R-:W3:Y:S04]  /*abd0*/  LDL.LU.64 R204, [R1+0x9d8] ;  /* 0x0009d80001cc7983 */ /* 0x000ee80000300a00 */
[----:B------:R-:W4:Y:S04]  /*abe0*/  LDL.LU.64 R196, [R1+0x9d0] ;  /* 0x0009d00001c47983 */ /* 0x000f280000300a00 */
[----:B------:R-:W-:Y:S04]  /*abf0*/  LDGSTS.E [R37+0x6800], desc[UR16][R188.64], P6 ;  /* 0x06800000bc257fae */ /* 0x000fe8000b121850 */
[----:B------:R-:W-:Y:S04]  /*ac00*/  LDGSTS.E [R37+0x6c00], desc[UR16][R180.64], P6 ;  /* 0x06c00000b4257fae */ /* 0x000fe8000b121850 */
[----:B------:R-:W-:Y:S04]  /*ac10*/  LDGSTS.E [R37+0x7000], desc[UR16][R172.64], P6 ;  /* 0x07000000ac257fae */ /* 0x000fe8000b121850 */
[----:B------:R-:W3:Y:S04]  /*ac20*/  LDL.LU.64 R188, [R1+0x9c8] ;  /* 0x0009c80001bc7983 */ /* 0x000ee80000300a00 */
[----:B------:R-:W4:Y:S04]  /*ac30*/  LDL.LU.64 R180, [R1+0x9c0] ;  /* 0x0009c00001b47983 */ /* 0x000f280000300a00 */
[----:B------:R-:W3:Y:S04]  /*ac40*/  LDL.LU.64 R172, [R1+0x9b8] ;  /* 0x0009b80001ac7983 */ /* 0x000ee80000300a00 */
[----:B------:R-:W-:Y:S04]  /*ac50*/  LDGSTS.E [R37+0x7400], desc[UR16][R164.64], P6 ;  /* 0x07400000a4257fae */ /* 0x000fe8000b121850 */
[----:B------:R-:W-:Y:S04]  /*ac60*/  LDGSTS.E [R37+0x7800], desc[UR16][R156.64], P6 ;  /* 0x078000009c257fae */ /* 0x000fe8000b121850 */
[----:B------:R1:W-:Y:S04]  /*ac70*/  LDGSTS.E [R37+0x7c00], desc[UR16][R20.64], P6 ;  /* 0x07c0000014257fae */ /* 0x0003e8000b121850 */
[----:B------:R-:W4:Y:S04]  /*ac80*/  LDL.LU.64 R164, [R1+0x9b0] ;  /* 0x0009b00001a47983 */ /* 0x000f280000300a00 */
[----:B------:R-:W3:Y:S04]  /*ac90*/  LDL.LU.64 R156, [R1+0x9a8] ;  /* 0x0009a800019c7983 */ /* 0x000ee80000300a00 */
[----:B------:R-:W4:Y:S04]  /*aca0*/  LDL.LU.64 R20, [R1+0x9a0] ;  /* 0x0009a00001147983 */ /* 0x000f280000300a00 */
[----:B--2---:R-:W2:Y:S01]  /*acb0*/  LDL.LU R13, [R1+0x998] ;  /* 0x00099800010d7983 */ /* 0x004ea20000300800 */
[----:B------:R-:W-:-:S05]  /*acc0*/  LOP3.LUT R252, R0, 0x40, RZ, 0x3c, !PT ;  /* 0x0000004000fc7812 */ /* 0x000fca00078e3cff */
[----:B------:R1:W-:Y:S04]  /*acd0*/  STL [R1+0x724], R252 ;  /* 0x000724fc01007387 */ /* 0x0003e80000100800 */
[----:B--2---:R-:W-:Y:S04]  /*ace0*/  LDGSTS.E [R24+0x100], desc[UR16][R12.64], P6 ;  /* 0x001000000c187fae */ /* 0x004fe8000b121850 */
[----:B----4-:R-:W-:Y:S04]  /*acf0*/  LDGSTS.E [R24+0x500], desc[UR16][R20.64], P6 ;  /* 0x0050000014187fae */ /* 0x010fe8000b121850 */
[----:B---3--:R-:W-:Y:S04]  /*ad00*/  LDGSTS.E [R24+0x900], desc[UR16][R156.64], P6 ;  /* 0x009000009c187fae */ /* 0x008fe8000b121850 */
[----:B------:R-:W-:Y:S04]  /*ad10*/  LDGSTS.E [R24+0xd00], desc[UR16][R164.64], P6 ;  /* 0x00d00000a4187fae */ /* 0x000fe8000b121850 */
        /* <DEDUP_REMOVED lines=11> */
[----:B------:R-:W2:Y:S04]  /*add0*/  LDL.LU.64 R226, [R1+0x990] ;  /* 0x0009900001e27983 */ /* 0x000ea80000300a00 */
[----:B------:R-:W3:Y:S04]  /*ade0*/  LDL.LU.64 R232, [R1+0x988] ;  /* 0x0009880001e87983 */ /* 0x000ee80000300a00 */
[----:B------:R-:W-:Y:S04]  /*adf0*/  LDGSTS.E [R24+0x3d00], desc[UR16][R240.64], P6 ;  /* 0x03d00000f0187fae */ /* 0x000fe8000b121850 */
[----:B------:R-:W-:Y:S04]  /*ae00*/  LDGSTS.E [R24+0x4100], desc[UR16][R246.64], P6 ;  /* 0x04100000f6187fae */ /* 0x000fe8000b121850 */
[----:B------:R-:W-:Y:S04]  /*ae10*/  LDGSTS.E [R24+0x4500], desc[UR16][R238.64], P6 ;  /* 0x04500000ee187fae */ /* 0x000fe8000b121850 */
[----:B------:R-:W-:Y:S04]  /*ae20*/  LDGSTS.E [R24+0x4900], desc[UR16][R250.64], P6 ;  /* 0x04900000fa187fae */ /* 0x000fe8000b121850 */
[----:B---3--:R-:W-:Y:S04]  /*ae30*/  LDGSTS.E [R24+0x4d00], desc[UR16][R232.64], P6 ;  /* 0x04d00000e8187fae */ /* 0x008fe8000b121850 */
[----:B------:R-:W-:Y:S04]  /*ae40*/  LDGSTS.E [R24+0x5100], desc[UR16][R224.64], P6 ;  /* 0x05100000e0187fae */ /* 0x000fe8000b121850 */
[----:B------:R-:W-:Y:S04]  /*ae50*/  LDGSTS.E [R24+0x5500], desc[UR16][R234.64], P6 ;  /* 0x05500000ea187fae */ /* 0x000fe8000b121850 */
[----:B------:R-:W3:Y:S04]  /*ae60*/  LDL.LU.64 R232, [R1+0x980] ;  /* 0x0009800001e87983 */ /* 0x000ee80000300a00 */
[----:B------:R-:W4:Y:S04]  /*ae70*/  LDL.LU.64 R224, [R1+0x978] ;  /* 0x0009780001e07983 */ /* 0x000f280000300a00 */
[----:B------:R-:W2:Y:S04]  /*ae80*/  LDL.64 R234, [R1+0x8] ;  /* 0x0000080001ea7983 */ /* 0x000ea80000100a00 */
[----:B------:R-:W2:Y:S04]  /*ae90*/  LDL.64 R242, [R1+0x28] ;  /* 0x0000280001f27983 */ /* 0x000ea80000100a00 */
[----:B------:R-:W2:Y:S04]  /*aea0*/  LDL.64 R240, [R1+0x48] ;  /* 0x0000480001f07983 */ /* 0x000ea80000100a00 */
[----:B------:R-:W2:Y:S04]  /*aeb0*/  LDL.64 R246, [R1+0x358] ;  /* 0x0003580001f67983 */ /* 0x000ea80000100a00 */
[----:B------:R-:W2:Y:S04]  /*aec0*/  LDL.64 R238, [R1+0x378] ;  /* 0x0003780001ee7983 */ /* 0x000ea80000100a00 */
[----:B------:R-:W2:Y:S04]  /*aed0*/  LDL.64 R250, [R1+0x398] ;  /* 0x0003980001fa7983 */ /* 0x000ea80000100a00 */
[----:B------:R-:W-:Y:S04]  /*aee0*/  LDGSTS.E [R24+0x5900], desc[UR16][R216.64], P6 ;  /* 0x05900000d8187fae */ /* 0x000fe8000b121850 */
[----:B------:R-:W-:Y:S04]  /*aef0*/  LDGSTS.E [R24+0x5d00], desc[UR16][R206.64], P6 ;  /* 0x05d00000ce187fae */ /* 0x000fe8000b121850 */
[----:B------:R-:W-:Y:S04]  /*af00*/  LDGSTS.E [R24+0x6100], desc[UR16][R198.64], P6 ;  /* 0x06100000c6187fae */ /* 0x000fe8000b121850 */
[----:B------:R-:W3:Y:S04]  /*af10*/  LDL.LU.64 R216, [R1+0x970] ;  /* 0x0009700001d87983 */ /* 0x000ee80000300a00 */
[----:B------:R-:W4:Y:S04]  /*af20*/  LDL.LU.64 R206, [R1+0x968] ;  /* 0x0009680001ce7983 */ /* 0x000f280000300a00 */
[----:B------:R-:W2:Y:S04]  /*af30*/  LDL.LU.64 R198, [R1+0x960] ;  /* 0x0009600001c67983 */ /* 0x000ea80000300a00 */
        /* <DEDUP_REMOVED lines=12> */
[----:B------:R3:W-:Y:S04]  /*b000*/  LDGSTS.E [R24+0x7d00], desc[UR16][R14.64], P6 ;  /* 0x07d000000e187fae */ /* 0x0007e8000b121850 */
[----:B------:R-:W3:Y:S01]  /*b010*/  LDL.LU.64 R14, [R1+0x928] ;  /* 0x00092800010e7983 */ /* 0x000ee20000300a00 */
[----:B------:R-:W-:Y:S01]  /*b020*/  VIADD R27, R252, UR8 ;  /* 0x00000008fc1b7c36 */ /* 0x000fe20008000000 */
[----:B------:R-:W-:-:S02]  /*b030*/  LOP3.LUT R0, R0, 0x60, RZ, 0x3c, !PT ;  /* 0x0000006000007812 */ /* 0x000fc400078e3cff */
[----:B-1----:R-:W5:Y:S04]  /*b040*/  LDL.LU R252, [R1+0x920] ;  /* 0x0009200001fc7983 */ /* 0x002f680000300800 */
[----:B------:R1:W-:Y:S04]  /*b050*/  STL [R1+0x720], R0 ;  /* 0x0007200001007387 */ /* 0x0003e80000100800 */
[----:B---3--:R-:W-:Y:S04]  /*b060*/  LDGSTS.E [R27+0x200], desc[UR16][R14.64], P6 ;  /* 0x002000000e1b7fae */ /* 0x008fe8000b121850 */
[----:B--2---:R-:W-:Y:S04]  /*b070*/  LDGSTS.E [R27+0x600], desc[UR16][R22.64], P6 ;  /* 0x00600000161b7fae */ /* 0x004fe8000b121850 */
[----:B----4-:R-:W-:Y:S04]  /*b080*/  LDGSTS.E [R27+0xa00], desc[UR16][R158.64], P6 ;  /* 0x00a000009e1b7fae */ /* 0x010fe8000b121850 */
        /* <DEDUP_REMOVED lines=13> */
[----:B------:R-:W-:Y:S04]  /*b160*/  LDGSTS.E [R27+0x3e00], desc[UR16][R246.64], P6 ;  /* 0x03e00000f61b7fae */ /* 0x000fe8000b121850 */
[----:B------:R-:W-:Y:S04]  /*b170*/  LDGSTS.E [R27+0x4200], desc[UR16][R238.64], P6 ;  /* 0x04200000ee1b7fae */ /* 0x000fe8000b121850 */
[----:B------:R-:W-:Y:S04]  /*b180*/  LDGSTS.E [R27+0x4600], desc[UR16][R250.64], P6 ;  /* 0x04600000fa1b7fae */ /* 0x000fe8000b121850 */
[----:B--2---:R-:W-:Y:S04]  /*b190*/  LDGSTS.E [R27+0x4a00], desc[UR16][R234.64], P6 ;  /* 0x04a00000ea1b7fae */ /* 0x004fe8000b121850 */
[----:B------:R-:W-:Y:S04]  /*b1a0*/  LDGSTS.E [R27+0x4e00], desc[UR16][R226.64], P6 ;  /* 0x04e00000e21b7fae */ /* 0x000fe8000b121850 */
[----:B------:R-:W-:Y:S04]  /*b1b0*/  LDGSTS.E [R27+0x5200], desc[UR16][R218.64], P6 ;  /* 0x05200000da1b7fae */ /* 0x000fe8000b121850 */
[----:B------:R-:W2:Y:S04]  /*b1c0*/  LDL.LU.64 R234, [R1+0x910] ;  /* 0x0009100001ea7983 */ /* 0x000ea80000300a00 */
[----:B------:R-:W3:Y:S04]  /*b1d0*/  LDL.LU.64 R226, [R1+0x908] ;  /* 0x0009080001e27983 */ /* 0x000ee80000300a00 */
[----:B------:R-:W-:Y:S04]  /*b1e0*/  LDGSTS.E [R27+0x5600], desc[UR16][R248.64], P6 ;  /* 0x05600000f81b7fae */ /* 0x000fe8000b121850 */
[----:B------:R-:W4:Y:S04]  /*b1f0*/  LDL.LU.64 R218, [R1+0x900] ;  /* 0x0009000001da7983 */ /* 0x000f280000300a00 */
[----:B------:R-:W-:Y:S04]  /*b200*/  LDGSTS.E [R27+0x5a00], desc[UR16][R2.64], P6 ;  /* 0x05a00000021b7fae */ /* 0x000fe8000b121850 */
[----:B------:R-:W2:Y:S04]  /*b210*/  LDL.64 R242, [R1+0x10] ;  /* 0x0000100001f27983 */ /* 0x000ea80000100a00 */
        /* <DEDUP_REMOVED lines=20> */
[----:B------:R3:W-:Y:S04]  /*b360*/  LDGSTS.E [R27+0x7e00], desc[UR16][R16.64], P6 ;  /* 0x07e00000101b7fae */ /* 0x0007e8000b121850 */
[----:B------:R-:W3:Y:S04]  /*b370*/  LDL.LU.64 R160, [R1+0x8c8] ;  /* 0x0008c80001a07983 */ /* 0x000ee80000300a00 */
[----:B------:R-:W4:Y:S04]  /*b380*/  LDL.LU.64 R152, [R1+0x8c0] ;  /* 0x0008c00001987983 */ /* 0x000f280000300a00 */
[----:B------:R-:W2:Y:S01]  /*b390*/  LDL.LU.64 R16, [R1+0x8b8] ;  /* 0x0008b80001107983 */ /* 0x000ea20000300a00 */
[----:B------:R-:W-:-:S03]  /*b3a0*/  VIADD R37, R0, UR8 ;  /* 0x0000000800257c36 */ /* 0x000fc60008000000 */
[----:B-1----:R-:W5:Y:S04]  /*b3b0*/  LDL.LU R0, [R1+0x8b0] ;  /* 0x0008b00001007983 */ /* 0x002f680000300800 */
        /* <DEDUP_REMOVED lines=17> */
[----:B------:R-:W4:Y:S04]  /*b4d0*/  LDL.LU.64 R246, [R1+0x898] ;  /* 0x0008980001f67983 */ /* 0x000f280000300a00 */
[----:B------:R-:W-:Y:S04]  /*b4e0*/  LDGSTS.E [R37+0x3f00], desc[UR16][R238.64], P6 ;  /* 0x03f00000ee257fae */ /* 0x000fe8000b121850 */
[----:B------:R-:W-:Y:S04]  /*b4f0*/  LDGSTS.E [R37+0x4300], desc[UR16][R250.64], P6 ;  /* 0x04300000fa257fae */ /* 0x000fe8000b121850 */
[----:B------:R-:W-:Y:S04]  /*b500*/  LDGSTS.E [R37+0x4700], desc[UR16][R248.64], P6 ;  /* 0x04700000f8257fae */ /* 0x000fe8000b121850 */
[----:B------:R-:W2:Y:S04]  /*b510*/  LDL.LU.64 R238, [R1+0x890] ;  /* 0x0008900001ee7983 */ /* 0x000ea80000300a00 */
[----:B------:R-:W3:Y:S04]  /*b520*/  LDL.LU.64 R250, [R1+0x888] ;  /* 0x0008880001fa7983 */ /* 0x000ee80000300a00 */
[----:B------:R-:W4:Y:S04]  /*b530*/  LDL.LU.64 R248, [R1+0x880] ;  /* 0x0008800001f87983 */ /* 0x000f280000300a00 */
[----:B------:R-:W-:Y:S04]  /*b540*/  LDGSTS.E [R37+0x4b00], desc[UR16][R2.64], P6 ;  /* 0x04b0000002257fae */ /* 0x000fe8000b121850 */
[----:B------:R-:W2:Y:S04]  /*b550*/  LDL.LU.64 R2, [R1+0x878] ;  /* 0x0008780001027983 */ /* 0x000ea80000300a00 */
[----:B--2---:R-:W-:Y:S04]  /*b560*/  LDGSTS.E [R37+0x4f00], desc[UR16][R2.64], P6 ;  /* 0x04f0000002257fae */ /* 0x004fe8000b121850 */
[----:B----4-:R-:W-:Y:S04]  /*b570*/  LDGSTS.E [R37+0x5300], desc[UR16][R248.64], P6 ;  /* 0x05300000f8257fae */ /* 0x010fe8000b121850 */
[----:B---3--:R-:W-:Y:S04]  /*b580*/  LDGSTS.E [R37+0x5700], desc[UR16][R250.64], P6 ;  /* 0x05700000fa257fae */ /* 0x008fe8000b121850 */
[----:B------:R-:W2:Y:S04]  /*b590*/  LDL.LU.64 R2, [R1+0x870] ;  /* 0x0008700001027983 */ /* 0x000ea80000300a00 */
[----:B------:R-:W5:Y:S04]  /*b5a0*/  LDL.LU.64 R248, [R1+0x868] ;  /* 0x0008680001f87983 */ /* 0x000f680000300a00 */
[----:B------:R-:W5:Y:S04]  /*b5b0*/  LDL.LU.64 R250, [R1+0x860] ;  /* 0x0008600001fa7983 */ /* 0x000f680000300a00 */
[----:B------:R-:W-:Y:S04]  /*b5c0*/  LDGSTS.E [R37+0x5b00], desc[UR16][R238.64], P6 ;  /* 0x05b00000ee257fae */ /* 0x000fe8000b121850 */
[----:B------:R-:W-:Y:S04]  /*b5d0*/  LDGSTS.E [R37+0x5f00], desc[UR16][R246.64], P6 ;  /* 0x05f00000f6257fae */ /* 0x000fe8000b121850 */
[----:B------:R-:W-:Y:S04]  /*b5e0*/  LDGSTS.E [R37+0x6300], desc[UR16][R240.64], P6 ;  /* 0x06300000f0257fae */ /* 0x000fe8000b121850 */
[----:B------:R-:W5:Y:S04]  /*b5f0*/  LDL.LU.64 R238, [R1+0x858] ;  /* 0x0008580001ee7983 */ /* 0x000f680000300a00 */
[----:B------:R-:W5:Y:S04]  /*b600*/  LDL.LU.64 R246, [R1+0x850] ;  /* 0x0008500001f67983 */ /* 0x000f680000300a00 */
[----:B------:R-:W5:Y:S04]  /*b610*/  LDL.LU.64 R240, [R1+0x848] ;  /* 0x0008480001f07983 */ /* 0x000f680000300a00 */
[----:B------:R-:W-:Y:S04]  /*b620*/  LDGSTS.E [R37+0x6700], desc[UR16][R242.64], P6 ;  /* 0x06700000f2257fae */ /* 0x000fe8000b121850 */
[----:B------:R-:W-:Y:S04]  /*b630*/  LDGSTS.E [R37+0x6b00], desc[UR16][R244.64], P6 ;  /* 0x06b00000f4257fae */ /* 0x000fe8000b121850 */
[----:B------:R-:W-:Y:S04]  /*b640*/  LDGSTS.E [R37+0x6f00], desc[UR16][R208.64], P6 ;  /* 0x06f00000d0257fae */ /* 0x000fe8000b121850 */
[----:B------:R-:W5:Y:S04]  /*b650*/  LDL.LU.64 R242, [R1+0x840] ;  /* 0x0008400001f27983 */ /* 0x000f680000300a00 */
[----:B------:R-:W3:Y:S04]  /*b660*/  LDL.LU.64 R244, [R1+0x838] ;  /* 0x0008380001f47983 */ /* 0x000ee80000300a00 */
[----:B------:R-:W5:Y:S04]  /*b670*/  LDL.LU.64 R208, [R1+0x830] ;  /* 0x0008300001d07983 */ /* 0x000f680000300a00 */
[----:B------:R-:W-:Y:S04]  /*b680*/  LDGSTS.E [R37+0x7300], desc[UR16][R8.64], P6 ;  /* 0x0730000008257fae */ /* 0x000fe8000b121850 */
[----:B------:R-:W-:Y:S04]  /*b690*/  LDGSTS.E [R37+0x7700], desc[UR16][R6.64], P6 ;  /* 0x0770000006257fae */ /* 0x000fe8000b121850 */
[----:B------:R-:W-:Y:S04]  /*b6a0*/  LDGSTS.E [R37+0x7b00], desc[UR16][R4.64], P6 ;  /* 0x07b0000004257fae */ /* 0x000fe8000b121850 */
[----:B------:R-:W5:Y:S04]  /*b6b0*/  LDL.LU.64 R8, [R1+0x828] ;  /* 0x0008280001087983 */ /* 0x000f680000300a00 */
[----:B------:R-:W5:Y:S04]  /*b6c0*/  LDL.LU.64 R6, [R1+0x820] ;  /* 0x0008200001067983 */ /* 0x000f680000300a00 */
[----:B------:R-:W5:Y:S04]  /*b6d0*/  LDL.LU.64 R4, [R1+0x818] ;  /* 0x0008180001047983 */ /* 0x000f680000300a00 */
[----:B--2---:R1:W-:Y:S01]  /*b6e0*/  LDGSTS.E [R37+0x7f00], desc[UR16][R2.64], P6 ;  /* 0x07f0000002257fae */ /* 0x0043e2000b121850 */
[----:B------:R-:W-:-:S03]  /*b6f0*/  CS2R R24, SRZ ;  /* 0x0000000000187805 */ /* 0x000fc6000001ff00 */
[----:B------:R-:W0:Y:S04]  /*b700*/  LDGDEPBAR ;  /* 0x00000000000079af */ /* 0x000e280000000000 */
[----:B------:R2:W5:Y:S01]  /*b710*/  LDL.LU.64 R2, [R1+0x810] ;  /* 0x0008100001027983 */ /* 0x0005620000300a00 */
[----:B------:R-:W-:Y:S02]  /*b720*/  CS2R R26, SRZ ;  /* 0x00000000001a7805 */ /* 0x000fe4000001ff00 */
[----:B------:R-:W-:Y:S02]  /*b730*/  CS2R R28, SRZ ;  /* 0x00000000001c7805 */ /* 0x000fe4000001ff00 */
[----:B------:R-:W-:Y:S02]  /*b740*/  CS2R R30, SRZ ;  /* 0x00000000001e7805 */ /* 0x000fe4000001ff00 */
[----:B------:R-:W-:-:S02]  /*b750*/  CS2R R32, SRZ ;  /* 0x0000000000207805 */ /* 0x000fc4000001ff00 */
[----:B------:R-:W-:Y:S02]  /*b760*/  CS2R R34, SRZ ;  /* 0x0000000000227805 */ /* 0x000fe4000001ff00 */
[----:B-1----:R-:W-:Y:S02]  /*b770*/  CS2R R36, SRZ ;  /* 0x0000000000247805 */ /* 0x002fe4000001ff00 */
[----:B------:R-:W-:Y:S02]  /*b780*/  CS2R R38, SRZ ;  /* 0x0000000000267805 */ /* 0x000fe4000001ff00 */
[----:B------:R-:W-:Y:S02]  /*b790*/  CS2R R40, SRZ ;  /* 0x0000000000287805 */ /* 0x000fe4000001ff00 */
[----:B------:R-:W-:Y:S02]  /*b7a0*/  CS2R R42, SRZ ;  /* 0x00000000002a7805 */ /* 0x000fe4000001ff00 */
[----:B------:R-:W-:-:S02]  /*b7b0*/  CS2R R44, SRZ ;  /* 0x00000000002c7805 */ /* 0x000fc4000001ff00 */
[----:B------:R-:W-:Y:S02]  /*b7c0*/  CS2R R46, SRZ ;  /* 0x00000000002e7805 */ /* 0x000fe4000001ff00 */
[----:B------:R-:W-:Y:S02]  /*b7d0*/  CS2R R48, SRZ ;  /* 0x0000000000307805 */ /* 0x000fe4000001ff00 */
        /* <DEDUP_REMOVED lines=13> */
[----:B---3--:R-:W-:Y:S02]  /*b8b0*/  ISETP.GE.AND P0, PT, R245, 0x40, PT ;  /* 0x00000040f500780c */ /* 0x008fe40003f06270 */
        /* <DEDUP_REMOVED lines=37> */
[----:B------:R-:W-:Y:S01]  /*bb10*/  CS2R R150, SRZ ;  /* 0x0000000000967805 */ /* 0x000fe2000001ff00 */
[----:B--2---:R-:W-:Y:S06]  /*bb20*/  @!P0 BRA `(.L_x_0) ;  /* 0x0000005c004c8947 */ /* 0x004fec0003800000 */
[----:B------:R1:W-:Y:S01]  /*bb30*/  STL [R1+0x814], R236 ;  /* 0x000814ec01007387 */ /* 0x0003e20000100800 */
[----:B-----5:R-:W-:Y:S01]  /*bb40*/  SHF.R.S32.HI R24, RZ, 0x1f, R246 ;  /* 0x0000001fff187819 */ /* 0x020fe200000114f6 */
[-C--:B------:R-:W-:Y:S01]  /*bb50*/  IMAD R248, R248, R250.reuse, RZ ;  /* 0x000000faf8f87224 */ /* 0x080fe200078e02ff */
[----:B------:R-:W-:Y:S01]  /*bb60*/  SHF.R.S32.HI R28, RZ, 0x1f, R245 ;  /* 0x0000001fff1c7819 */ /* 0x000fe200000114f5 */
[----:B------:R2:W-:Y:S01]  /*bb70*/  STL [R1+0x810], R237 ;  /* 0x000810ed01007387 */ /* 0x0005e20000100800 */
[----:B------:R-:W-:Y:S01]  /*bb80*/  SHF.L.U64.HI R24, R246, 0x2, R24 ;  /* 0x00000002f6187819 */ /* 0x000fe20000010218 */
[----:B------:R-:W-:Y:S01]  /*bb90*/  IMAD R252, R252, R250, RZ ;  /* 0x000000fafcfc7224 */ /* 0x000fe200078e02ff */
[----:B------:R-:W-:Y:S01]  /*bba0*/  LEA.HI R115, R28, R245, RZ, 0x6 ;  /* 0x000000f51c737211 */ /* 0x000fe200078f30ff */
[----:B------:R3:W-:Y:S01]  /*bbb0*/  STL [R1+0x80c], R0 ;  /* 0x00080c0001007387 */ /* 0x0007e20000100800 */
[----:B------:R-:W-:Y:S02]  /*bbc0*/  SHF.R.S32.HI R25, RZ, 0x1f, R238 ;  /* 0x0000001fff197819 */ /* 0x000fe400000114ee */
[----:B------:R-:W-:Y:S01]  /*bbd0*/  LEA R67, P0, R238, R209, 0x2 ;  /* 0x000000d1ee437211 */ /* 0x000fe200078010ff */
[----:B-1----:R-:W1:Y:S01]  /*bbe0*/  S2R R236, SR_TID.X ;  /* 0x0000000000ec7919 */ /* 0x002e620000002100 */
[----:B------:R-:W-:-:S02]  /*bbf0*/  SHF.R.S32.HI R26, RZ, 0x1f, R239 ;  /* 0x0000001fff1a7819 */ /* 0x000fc400000114ef */
[CC--:B------:R-:W-:Y:S01]  /*bc00*/  LEA R66, P1, R239.reuse, R209.reuse, 0x2 ;  /* 0x000000d1ef427211 */ /* 0x0c0fe200078210ff */
[----:B--2---:R-:W2:Y:S01]  /*bc10*/  S2R R237, SR_TID.X ;  /* 0x0000000000ed7919 */ /* 0x004ea20000002100 */
[-C--:B------:R-:W-:Y:S02]  /*bc20*/  LEA.HI.X R238, R238, R24.reuse, R25, 0x2, P0 ;  /* 0x00000018eeee7211 */ /* 0x080fe400000f1419 */
[----:B------:R-:W-:Y:S02]  /*bc30*/  SHF.R.S32.HI R27, RZ, 0x1f, R240 ;  /* 0x0000001fff1b7819 */ /* 0x000fe400000114f0 */
[----:B------:R-:W-:Y:S02]  /*bc40*/  LEA R68, P2, R240, R209, 0x2 ;  /* 0x000000d1f0447211 */ /* 0x000fe400078410ff */
[----:B------:R-:W-:Y:S02]  /*bc50*/  LEA.HI.X R239, R239, R24, R26, 0x2, P1 ;  /* 0x00000018efef7211 */ /* 0x000fe400008f141a */
[----:B------:R-:W-:-:S02]  /*bc60*/  SHF.R.S32.HI R25, RZ, 0x1f, R241 ;  /* 0x0000001fff197819 */ /* 0x000fc400000114f1 */
[CC--:B------:R-:W-:Y:S02]  /*bc70*/  LEA R62, P0, R241.reuse, R209.reuse, 0x2 ;  /* 0x000000d1f13e7211 */ /* 0x0c0fe400078010ff */
[----:B------:R-:W-:Y:S02]  /*bc80*/  SHF.R.S32.HI R26, RZ, 0x1f, R242 ;  /* 0x0000001fff1a7819 */ /* 0x000fe400000114f2 */
[----:B------:R-:W-:Y:S02]  /*bc90*/  LEA R63, P1, R242, R209, 0x2 ;  /* 0x000000d1f23f7211 */ /* 0x000fe400078210ff */
[-C--:B------:R-:W-:Y:S02]  /*bca0*/  LEA.HI.X R240, R240, R24.reuse, R27, 0x2, P2 ;  /* 0x00000018f0f07211 */ /* 0x080fe400010f141b */
[----:B------:R-:W-:Y:S02]  /*bcb0*/  LEA.HI.X R241, R241, R24, R25, 0x2, P0 ;  /* 0x00000018f1f17211 */ /* 0x000fe400000f1419 */
[----:B------:R-:W-:-:S02]  /*bcc0*/  SHF.R.S32.HI R27, RZ, 0x1f, R243 ;  /* 0x0000001fff1b7819 */ /* 0x000fc400000114f3 */
[-C--:B------:R-:W-:Y:S02]  /*bcd0*/  LEA R64, P2, R243, R209.reuse, 0x2 ;  /* 0x000000d1f3407211 */ /* 0x080fe400078410ff */
[----:B------:R-:W-:Y:S02]  /*bce0*/  LEA.HI.X R242, R242, R24, R26, 0x2, P1 ;  /* 0x00000018f2f27211 */ /* 0x000fe400008f141a */
[----:B------:R-:W-:Y:S02]  /*bcf0*/  SHF.R.S32.HI R28, RZ, 0x1f, R244 ;  /* 0x0000001fff1c7819 */ /* 0x000fe400000114f4 */
[----:B-1----:R-:W-:Y:S02]  /*bd00*/  SHF.R.U32.HI R236, RZ, 0x6, R236 ;  /* 0x00000006ffec7819 */ /* 0x002fe400000116ec */
[----:B------:R-:W-:Y:S02]  /*bd10*/  LEA R65, P3, R244, R209, 0x2 ;  /* 0x000000d1f4417211 */ /* 0x000fe400078610ff */
[----:B------:R-:W-:-:S02]  /*bd20*/  SGXT.U32 R236, R236, 0x1 ;  /* 0x00000001ecec781a */ /* 0x000fc40000000000 */
[----:B--2---:R-:W-:Y:S02]  /*bd30*/  SHF.R.U32.HI R237, RZ, 0x6, R237 ;  /* 0x00000006ffed7819 */ /* 0x004fe400000116ed */
[----:B------:R-:W-:Y:S02]  /*bd40*/  LOP3.LUT R236, R236, 0x3c, RZ, 0xfc, !PT ;  /* 0x0000003cecec7812 */ /* 0x000fe400078efcff */
[----:B------:R-:W-:Y:S01]  /*bd50*/  SGXT.U32 R237, R237, 0x1 ;  /* 0x00000001eded781a */ /* 0x000fe20000000000 */
[----:B------:R-:W-:Y:S01]  /*bd60*/  IMAD.SHL.U32 R26, R252, 0x4, RZ ;  /* 0x00000004fc1a7824 */ /* 0x000fe200078e00ff */
[----:B------:R-:W-:Y:S01]  /*bd70*/  LEA.HI.X R243, R243, R24, R27, 0x2, P2 ;  /* 0x00000018f3f37211 */ /* 0x000fe200010f141b */
[----:B------:R-:W-:Y:S01]  /*bd80*/  IMAD R246, R236, R250, RZ ;  /* 0x000000faecf67224 */ /* 0x000fe200078e02ff */
[C---:B------:R-:W-:Y:S01]  /*bd90*/  LOP3.LUT R245, R237.reuse, 0x38, RZ, 0xfc, !PT ;  /* 0x00000038edf57812 */ /* 0x040fe200078efcff */
[----:B------:R-:W1:Y:S01]  /*bda0*/  S2R R236, SR_TID.X ;  /* 0x0000000000ec7919 */ /* 0x000e620000002100 */
[----:B---3--:R-:W-:-:S02]  /*bdb0*/  LOP3.LUT R0, R237, 0x36, RZ, 0xfc, !PT ;  /* 0x00000036ed007812 */ /* 0x008fc400078efcff */
[----:B------:R-:W-:Y:S01]  /*bdc0*/  LOP3.LUT R237, R237, 0x34, RZ, 0xfc, !PT ;  /* 0x00000034eded7812 */ /* 0x000fe200078efcff */
[----:B------:R-:W-:Y:S01]  /*bdd0*/  IMAD R30, R245, R250, RZ ;  /* 0x000000faf51e7224 */ /* 0x000fe200078e02ff */
[----:B------:R-:W-:Y:S01]  /*bde0*/  LEA.HI.X R244, R244, R24, R28, 0x2, P3 ;  /* 0x00000018f4f47211 */ /* 0x000fe200018f141c */
[-C--:B------:R-:W-:Y:S02]  /*bdf0*/  IMAD R32, R0, R250.reuse, RZ ;  /* 0x000000fa00207224 */ /* 0x080fe400078e02ff */
[----:B------:R-:W-:Y:S02]  /*be00*/  IMAD R34, R237, R250, RZ ;  /* 0x000000faed227224 */ /* 0x000fe400078e02ff */
[----:B------:R-:W2:Y:S01]  /*be10*/  S2R R237, SR_TID.X ;  /* 0x0000000000ed7919 */ /* 0x000ea20000002100 */
[----:B-1----:R-:W-:-:S04]  /*be20*/  SHF.R.U32.HI R236, RZ, 0x6, R236 ;  /* 0x00000006ffec7819 */ /* 0x002fc800000116ec */
[----:B------:R-:W-:-:S04]  /*be30*/  SGXT.U32 R236, R236, 0x1 ;  /* 0x00000001ecec781a */ /* 0x000fc80000000000 */
[----:B------:R-:W-:Y:S02]  /*be40*/  LOP3.LUT R236, R236, 0x32, RZ, 0xfc, !PT ;  /* 0x00000032ecec7812 */ /* 0x000fe400078efcff */
[----:B--2---:R-:W-:-:S03]  /*be50*/  SHF.R.U32.HI R237, RZ, 0x6, R237 ;  /* 0x00000006ffed7819 */ /* 0x004fc600000116ed */
[-C--:B------:R-:W-:Y:S01]  /*be60*/  IMAD R36, R236, R250.reuse, RZ ;  /* 0x000000faec247224 */ /* 0x080fe200078e02ff */
[----:B------:R-:W-:Y:S01]  /*be70*/  SGXT.U32 R237, R237, 0x1 ;  /* 0x00000001eded781a */ /* 0x000fe20000000000 */
[----:B------:R-:W1:Y:S03]  /*be80*/  S2R R236, SR_TID.X ;  /* 0x0000000000ec7919 */ /* 0x000e660000002100 */
[C---:B------:R-:W-:Y:S02]  /*be90*/  LOP3.LUT R245, R237.reuse, 0x30, RZ, 0xfc, !PT ;  /* 0x00000030edf57812 */ /* 0x040fe400078efcff */
[C---:B------:R-:W-:Y:S02]  /*bea0*/  LOP3.LUT R0, R237.reuse, 0x2e, RZ, 0xfc, !PT ;  /* 0x0000002eed007812 */ /* 0x040fe400078efcff */
[----:B------:R-:W-:Y:S01]  /*beb0*/  LOP3.LUT R237, R237, 0x2c, RZ, 0xfc, !PT ;  /* 0x0000002ceded7812 */ /* 0x000fe200078efcff */
[----:B------:R-:W-:-:S02]  /*bec0*/  IMAD R38, R245, R250, RZ ;  /* 0x000000faf5267224 */ /* 0x000fc400078e02ff */
[----:B------:R-:W2:Y:S01]  /*bed0*/  S2R R245, SR_TID.X ;  /* 0x0000000000f57919 */ /* 0x000ea20000002100 */
[-C--:B------:R-:W-:Y:S02]  /*bee0*/  IMAD R40, R0, R250.reuse, RZ ;  /* 0x000000fa00287224 */ /* 0x080fe400078e02ff */
[----:B------:R-:W-:Y:S01]  /*bef0*/  IMAD R42, R237, R250, RZ ;  /* 0x000000faed2a7224 */ /* 0x000fe200078e02ff */
[----:B-1----:R-:W-:-:S04]  /*bf00*/  SHF.R.U32.HI R236, RZ, 0x6, R236 ;  /* 0x00000006ffec7819 */ /* 0x002fc800000116ec */
[----:B------:R-:W-:-:S04]  /*bf10*/  SGXT.U32 R236, R236, 0x1 ;  /* 0x00000001ecec781a */ /* 0x000fc80000000000 */
[----:B------:R-:W-:Y:S02]  /*bf20*/  LOP3.LUT R237, R236, 0x2a, RZ, 0xfc, !PT ;  /* 0x0000002aeced7812 */ /* 0x000fe400078efcff */
[----:B------:R-:W1:Y:S01]  /*bf30*/  S2R R236, SR_TID.X ;  /* 0x0000000000ec7919 */ /* 0x000e620000002100 */
[----:B--2---:R-:W-:Y:S02]  /*bf40*/  SHF.R.U32.HI R245, RZ, 0x6, R245 ;  /* 0x00000006fff57819 */ /* 0x004fe400000116f5 */
[----:B------:R-:W-:Y:S02]  /*bf50*/  IMAD R44, R237, R250, RZ ;  /* 0x000000faed2c7224 */ /* 0x000fe400078e02ff */
[----:B------:R-:W-:Y:S02]  /*bf60*/  SGXT.U32 R245, R245, 0x1 ;  /* 0x00000001f5f5781a */ /* 0x000fe40000000000 */
[----:B-1----:R-:W-:-:S04]  /*bf70*/  SHF.R.U32.HI R236, RZ, 0x6, R236 ;  /* 0x00000006ffec7819 */ /* 0x002fc800000116ec */
[----:B------:R-:W-:-:S04]  /*bf80*/  SGXT.U32 R236, R236, 0x1 ;  /* 0x00000001ecec781a */ /* 0x000fc80000000000 */
[C---:B------:R-:W-:Y:S02]  /*bf90*/  LOP3.LUT R0, R236.reuse, 0x28, RZ, 0xfc, !PT ;  /* 0x00000028ec007812 */ /* 0x040fe400078efcff */
[C---:B------:R-:W-:Y:S02]  /*bfa0*/  LOP3.LUT R237, R236.reuse, 0x26, RZ, 0xfc, !PT ;  /* 0x00000026eced7812 */ /* 0x040fe400078efcff */
[----:B------:R-:W-:Y:S01]  /*bfb0*/  LOP3.LUT R236, R236, 0x24, RZ, 0xfc, !PT ;  /* 0x00000024ecec7812 */ /* 0x000fe200078efcff */
[-C--:B------:R-:W-:Y:S01]  /*bfc0*/  IMAD R46, R0, R250.reuse, RZ ;  /* 0x000000fa002e7224 */ /* 0x080fe200078e02ff */
[----:B------:R-:W-:Y:S01]  /*bfd0*/  LOP3.LUT R0, R245, 0x1e, RZ, 0xfc, !PT ;  /* 0x0000001ef5007812 */ /* 0x000fe200078efcff */
[-C--:B------:R-:W-:Y:S01]  /*bfe0*/  IMAD R48, R237, R250.reuse, RZ ;  /* 0x000000faed307224 */ /* 0x080fe200078e02ff */
[C---:B------:R-:W-:Y:S01]  /*bff0*/  LOP3.LUT R237, R245.reuse, 0x20, RZ, 0xfc, !PT ;  /* 0x00000020f5ed7812 */ /* 0x040fe200078efcff */
[----:B------:R-:W-:Y:S01]  /*c000*/  IMAD R50, R236, R250, RZ ;  /* 0x000000faec327224 */ /* 0x000fe200078e02ff */
[----:B------:R-:W-:-:S02]  /*c010*/  LOP3.LUT R236, R245, 0x22, RZ, 0xfc, !PT ;  /* 0x00000022f5ec7812 */ /* 0x000fc400078efcff */
[----:B------:R-:W-:Y:S01]  /*c020*/  LOP3.LUT R245, R245, 0x1c, RZ, 0xfc, !PT ;  /* 0x0000001cf5f57812 */ /* 0x000fe200078efcff */
[-C--:B------:R-:W-:Y:S02]  /*c030*/  IMAD R54, R237, R250.reuse, RZ ;  /* 0x000000faed367224 */ /* 0x080fe400078e02ff */
[-C--:B------:R-:W-:Y:S02]  /*c040*/  IMAD R52, R236, R250.reuse, RZ ;  /* 0x000000faec347224 */ /* 0x080fe400078e02ff */
[----:B------:R-:W2:Y:S04]  /*c050*/  LDL.LU R236, [R1+0x814] ;  /* 0x0008140001ec7983 */ /* 0x000ea80000300800 */
[----:B------:R-:W2:Y:S01]  /*c060*/  LDL.LU R237, [R1+0x810] ;  /* 0x0008100001ed7983 */ /* 0x000ea20000300800 */
[----:B------:R-:W-:-:S02]  /*c070*/  IMAD R58, R245, R250, RZ ;  /* 0x000000faf53a7224 */ /* 0x000fc400078e02ff */
[----:B------:R-:W-:Y:S02]  /*c080*/  IMAD.SHL.U32 R25, R246, 0x4, RZ ;  /* 0x00000004f6197824 */ /* 0x000fe400078e00ff */
[C---:B------:R-:W-:Y:S02]  /*c090*/  IMAD.SHL.U32 R245, R248.reuse, 0x4, RZ ;  /* 0x00000004f8f57824 */ /* 0x040fe400078e00ff */
[-C--:B------:R-:W-:Y:S01]  /*c0a0*/  IMAD R60, R249, R250.reuse, RZ ;  /* 0x000000faf93c7224 */ /* 0x080fe200078e02ff */
[--C-:B------:R-:W-:Y:S01]  /*c0b0*/  IADD3 R249, P1, P2, R25, UR6, R209.reuse ;  /* 0x0000000619f97c10 */ /* 0x100fe2000fa3e0d1 */
[----:B------:R-:W-:Y:S01]  /*c0c0*/  IMAD R59, R247, R250, RZ ;  /* 0x000000faf73b7224 */ /* 0x000fe200078e02ff */
[--C-:B------:R-:W-:Y:S01]  /*c0d0*/  IADD3 R245, P3, P4, R245, UR6, R209.reuse ;  /* 0x00000006f5f57c10 */ /* 0x100fe2000fc7e0d1 */
[----:B------:R-:W-:Y:S01]  /*c0e0*/  IMAD.HI R248, R248, 0x4, RZ ;  /* 0x00000004f8f87827 */ /* 0x000fe200078e02ff */
[----:B------:R-:W-:-:S03]  /*c0f0*/  IADD3 R247, P5, P6, R26, UR6, R209 ;  /* 0x000000061af77c10 */ /* 0x000fc6000febe0d1 */
[----:B------:R-:W-:-:S04]  /*c100*/  IMAD.HI R246, R246, 0x4, RZ ;  /* 0x00000004f6f67827 */ /* 0x000fc800078e02ff */
[----:B------:R-:W-:Y:S02]  /*c110*/  IMAD.SHL.U32 R27, R30, 0x4, RZ ;  /* 0x000000041e1b7824 */ /* 0x000fe400078e00ff */
[----:B------:R-:W-:Y:S02]  /*c120*/  IMAD.SHL.U32 R28, R32, 0x4, RZ ;  /* 0x00000004201c7824 */ /* 0x000fe400078e00ff */
[----:B------:R-:W-:Y:S01]  /*c130*/  IMAD R56, R0, R250, RZ ;  /* 0x000000fa00387224 */ /* 0x000fe200078e02ff */
[--C-:B------:R-:W-:Y:S01]  /*c140*/  IADD3.X R248, R248, UR7, R24.reuse, P3, P4 ;  /* 0x00000007f8f87c10 */ /* 0x100fe20009fe8418 */
[----:B------:R1:W5:Y:S01]  /*c150*/  LDL.LU R0, [R1+0x80c] ;  /* 0x00080c0001007983 */ /* 0x0003620000300800 */
[----:B------:R-:W-:Y:S01]  /*c160*/  IMAD.HI R252, R252, 0x4, RZ ;  /* 0x00000004fcfc7827 */ /* 0x000fe200078e02ff */
[--C-:B------:R-:W-:Y:S02]  /*c170*/  IADD3.X R246, R246, UR7, R24.reuse, P1, P2 ;  /* 0x00000007f6f67c10 */ /* 0x100fe40008fe4418 */
[----:B------:R3:W-:Y:S01]  /*c180*/  STL [R1+0x280], R249 ;  /* 0x000280f901007387 */ /* 0x0007e20000100800 */
[----:B------:R-:W-:Y:S01]  /*c190*/  IMAD.SHL.U32 R29, R34, 0x4, RZ ;  /* 0x00000004221d7824 */ /* 0x000fe200078e00ff */
[----:B------:R-:W-:Y:S01]  /*c1a0*/  IADD3.X R252, R252, UR7, R24, P5, P6 ;  /* 0x00000007fcfc7c10 */ /* 0x000fe2000afec418 */
[----:B------:R-:W-:Y:S01]  /*c1b0*/  IMAD.HI R30, R30, 0x4, RZ ;  /* 0x000000041e1e7827 */ /* 0x000fe200078e02ff */
[----:B------:R4:W-:Y:S01]  /*c1c0*/  STL [R1+0x274], R247 ;  /* 0x000274f701007387 */ /* 0x0009e20000100800 */
[----:B------:R-:W-:-:S02]  /*c1d0*/  LEA R61, P0, R208, R209, 0x2 ;  /* 0x000000d1d03d7211 */ /* 0x000fc400078010ff */
[----:B------:R-:W-:Y:S01]  /*c1e0*/  IMAD.SHL.U32 R31, R36, 0x4, RZ ;  /* 0x00000004241f7824 */ /* 0x000fe200078e00ff */
[----:B------:R-:W-:Y:S01]  /*c1f0*/  SHF.R.S32.HI R69, RZ, 0x1f, R208 ;  /* 0x0000001fff457819 */ /* 0x000fe200000114d0 */
[----:B------:R-:W-:Y:S01]  /*c200*/  IMAD.HI R32, R32, 0x4, RZ ;  /* 0x0000000420207827 */ /* 0x000fe200078e02ff */
[----:B---3--:R-:W-:Y:S02]  /*c210*/  IADD3 R249, P3, P4, R27, UR6, R209 ;  /* 0x000000061bf97c10 */ /* 0x008fe4000fc7e0d1 */
[----:B------:R-:W-:Y:S01]  /*c220*/  LEA.HI.X R208, R208, R24, R69, 0x2, P0 ;  /* 0x00000018d0d07211 */ /* 0x000fe200000f1445 */
[----:B------:R-:W-:Y:S01]  /*c230*/  IMAD.SHL.U32 R33, R38, 0x4, RZ ;  /* 0x0000000426217824 */ /* 0x000fe200078e00ff */
[----:B----4-:R-:W-:Y:S01]  /*c240*/  IADD3 R247, P1, P2, R28, UR6, R209 ;  /* 0x000000061cf77c10 */ /* 0x010fe2000fa3e0d1 */
[----:B------:R3:W-:Y:S01]  /*c250*/  STL [R1+0x304], R249 ;  /* 0x000304f901007387 */ /* 0x0007e20000100800 */
[----:B------:R-:W-:-:S03]  /*c260*/  IMAD.HI R34, R34, 0x4, RZ ;  /* 0x0000000422227827 */ /* 0x000fc600078e02ff */
[----:B------:R4:W-:Y:S01]  /*c270*/  STL [R1+0x308], R247 ;  /* 0x000308f701007387 */ /* 0x0009e20000100800 */
[----:B------:R-:W-:Y:S02]  /*c280*/  IMAD.SHL.U32 R35, R40, 0x4, RZ ;  /* 0x0000000428237824 */ /* 0x000fe400078e00ff */
[----:B------:R-:W-:Y:S01]  /*c290*/  IMAD.HI R36, R36, 0x4, RZ ;  /* 0x0000000424247827 */ /* 0x000fe200078e02ff */
[----:B---3--:R-:W-:-:S03]  /*c2a0*/  IADD3 R249, P5, P6, R29, UR6, R209 ;  /* 0x000000061df97c10 */ /* 0x008fc6000febe0d1 */
[----:B------:R-:W-:Y:S02]  /*c2b0*/  IMAD.SHL.U32 R37, R42, 0x4, RZ ;  /* 0x000000042a257824 */ /* 0x000fe400078e00ff */
[----:B------:R-:W-:Y:S01]  /*c2c0*/  IMAD.HI R38, R38, 0x4, RZ ;  /* 0x0000000426267827 */ /* 0x000fe200078e02ff */
[----:B----4-:R-:W-:Y:S01]  /*c2d0*/  IADD3.X R247, R30, UR7, R24, P3, P4 ;  /* 0x000000071ef77c10 */ /* 0x010fe20009fe8418 */
[----:B------:R3:W-:Y:S02]  /*c2e0*/  STL [R1+0x30c], R249 ;  /* 0x00030cf901007387 */ /* 0x0007e40000100800 */
[----:B------:R-:W-:Y:S02]  /*c2f0*/  IMAD.SHL.U32 R39, R44, 0x4, RZ ;  /* 0x000000042c277824 */ /* 0x000fe400078e00ff */
[----:B------:R4:W-:Y:S01]  /*c300*/  STL [R1+0x2a8], R247 ;  /* 0x0002a8f701007387 */ /* 0x0009e20000100800 */
[----:B------:R-:W-:-:S04]  /*c310*/  IMAD.HI R40, R40, 0x4, RZ ;  /* 0x0000000428287827 */ /* 0x000fc800078e02ff */
[----:B------:R-:W-:Y:S01]  /*c320*/  IMAD.SHL.U32 R41, R46, 0x4, RZ ;  /* 0x000000042e297824 */ /* 0x000fe200078e00ff */
[----:B---3--:R-:W-:Y:S01]  /*c330*/  IADD3 R249, P3, P4, R31, UR6, R209 ;  /* 0x000000061ff97c10 */ /* 0x008fe2000fc7e0d1 */
[----:B------:R-:W-:Y:S01]  /*c340*/  IMAD.HI R42, R42, 0x4, RZ ;  /* 0x000000042a2a7827 */ /* 0x000fe200078e02ff */
[----:B----4-:R-:W-:-:S03]  /*c350*/  IADD3.X R247, R32, UR7, R24, P1, P2 ;  /* 0x0000000720f77c10 */ /* 0x010fc60008fe4418 */
[----:B------:R3:W-:Y:S01]  /*c360*/  STL [R1+0x310], R249 ;  /* 0x000310f901007387 */ /* 0x0007e20000100800 */
[----:B------:R-:W-:Y:S02]  /*c370*/  IMAD.SHL.U32 R43, R48, 0x4, RZ ;  /* 0x00000004302b7824 */ /* 0x000fe400078e00ff */
[----:B------:R-:W-:Y:S01]  /*c380*/  IMAD.HI R44, R44, 0x4, RZ ;  /* 0x000000042c2c7827 */ /* 0x000fe200078e02ff */
[----:B------:R4:W-:Y:S03]  /*c390*/  STL [R1+0x2ac], R247 ;  /* 0x0002acf701007387 */ /* 0x0009e60000100800 */
[----:B------:R-:W-:Y:S02]  /*c3a0*/  IMAD.SHL.U32 R45, R50, 0x4, RZ ;  /* 0x00000004322d7824 */ /* 0x000fe400078e00ff */
[----:B------:R-:W-:Y:S01]  /*c3b0*/  IMAD.HI R46, R46, 0x4, RZ ;  /* 0x000000042e2e7827 */ /* 0x000fe200078e02ff */
[----:B---3--:R-:W-:-:S03]  /*c3c0*/  IADD3 R249, P1, P2, R33, UR6, R209 ;  /* 0x0000000621f97c10 */ /* 0x008fc6000fa3e0d1 */
[----:B------:R-:W-:Y:S01]  /*c3d0*/  IMAD.SHL.U32 R47, R52, 0x4, RZ ;  /* 0x00000004342f7824 */ /* 0x000fe200078e00ff */
[----:B----4-:R-:W-:Y:S01]  /*c3e0*/  IADD3.X R247, R34, UR7, R24, P5, P6 ;  /* 0x0000000722f77c10 */ /* 0x010fe2000afec418 */
        /* <DEDUP_REMOVED lines=21> */
[----:B------:R-:W-:Y:S01]  /*c540*/  IMAD.HI R60, R60, 0x4, RZ ;  /* 0x000000043c3c7827 */ /* 0x000fe200078e02ff */
[----:B---3--:R-:W-:-:S03]  /*c550*/  IADD3 R249, P1, P2, R39, UR6, R209 ;  /* 0x0000000627f97c10 */ /* 0x008fc6000fa3e0d1 */
[----:B------:R-:W-:Y:S01]  /*c560*/  IMAD.HI R59, R59, 0x4, RZ ;  /* 0x000000043b3b7827 */ /* 0x000fe200078e02ff */
[--C-:B----4-:R-:W-:Y:S01]  /*c570*/  IADD3.X R247, R40, UR7, R24.reuse, P5, P6 ;  /* 0x0000000728f77c10 */ /* 0x110fe2000afec418 */
[----:B------:R3:W-:Y:S02]  /*c580*/  STL [R1+0x320], R249 ;  /* 0x000320f901007387 */ /* 0x0007e40000100800 */
[----:B------:R-:W-:Y:S01]  /*c590*/  IMAD.SHL.U32 R251, R251, 0x40, RZ ;  /* 0x00000040fbfb7824 */ /* 0x000fe200078e00ff */
[----:B------:R-:W-:Y:S01]  /*c5a0*/  CS2R R70, SRZ ;  /* 0x0000000000467805 */ /* 0x000fe2000001ff00 */
[----:B------:R-:W-:Y:S01]  /*c5b0*/  IMAD.SHL.U32 R250, R250, 0x40, RZ ;  /* 0x00000040fafa7824 */ /* 0x000fe200078e00ff */
[----:B------:R4:W-:Y:S01]  /*c5c0*/  STL [R1+0x2bc], R247 ;  /* 0x0002bcf701007387 */ /* 0x0009e20000100800 */
[----:B---3--:R-:W-:Y:S02]  /*c5d0*/  IADD3 R249, P5, P6, R41, UR6, R209 ;  /* 0x0000000629f97c10 */ /* 0x008fe4000febe0d1 */
[----:B----4-:R-:W-:-:S03]  /*c5e0*/  IADD3.X R247, R42, UR7, R24, P3, P4 ;  /* 0x000000072af77c10 */ /* 0x010fc60009fe8418 */
[----:B------:R3:W-:Y:S04]  /*c5f0*/  STL [R1+0x324], R249 ;  /* 0x000324f901007387 */ /* 0x0007e80000100800 */
        /* <DEDUP_REMOVED lines=27> */
[----:B------:R3:W-:Y:S01]  /*c7b0*/  STL [R1+0x2dc], R249 ;  /* 0x0002dcf901007387 */ /* 0x0007e20000100800 */
[----:B------:R-:W-:-:S03]  /*c7c0*/  IADD3 R209, P1, P2, R57, UR6, R209 ;  /* 0x0000000639d17c10 */ /* 0x000fc6000fa3e0d1 */
[----:B------:R4:W-:Y:S04]  /*c7d0*/  STL [R1+0x284], R247 ;  /* 0x000284f701007387 */ /* 0x0009e80000100800 */
[----:B------:R1:W-:Y:S01]  /*c7e0*/  STL [R1+0x338], R209 ;  /* 0x000338d101007387 */ /* 0x0003e20000100800 */
[--C-:B---3--:R-:W-:Y:S02]  /*c7f0*/  IADD3.X R249, R58, UR7, R24.reuse, P6, P5 ;  /* 0x000000073af97c10 */ /* 0x108fe4000b7ea418 */
[----:B----4-:R-:W-:-:S03]  /*c800*/  IADD3.X R247, R60, UR7, R24, P3, P4 ;  /* 0x000000073cf77c10 */ /* 0x010fc60009fe8418 */
[----:B------:R3:W-:Y:S01]  /*c810*/  STL [R1+0x28c], R249 ;  /* 0x00028cf901007387 */ /* 0x0007e20000100800 */
[----:B-1----:R-:W-:-:S03]  /*c820*/  IADD3.X R209, R59, UR7, R24, P1, P2 ;  /* 0x000000073bd17c10 */ /* 0x002fc60008fe4418 */
[----:B------:R1:W-:Y:S04]  /*c830*/  STL [R1+0x294], R247 ;  /* 0x000294f701007387 */ /* 0x0003e80000100800 */
[----:B------:R4:W-:Y:S01]  /*c840*/  STL [R1+0x2e0], R209 ;  /* 0x0002e0d101007387 */ /* 0x0009e20000100800 */
[----:B---3--:R-:W-:Y:S02]  /*c850*/  IADD3 R249, P5, R66, UR6, RZ ;  /* 0x0000000642f97c10 */ /* 0x008fe4000ffbe0ff */
[----:B-1----:R-:W-:Y:S02]  /*c860*/  IADD3 R247, P6, R67, UR6, RZ ;  /* 0x0000000643f77c10 */ /* 0x002fe4000ffde0ff */
[----:B------:R-:W-:Y:S02]  /*c870*/  IADD3.X R239, R239, UR7, RZ, P5, !PT ;  /* 0x00000007efef7c10 */ /* 0x000fe4000affe4ff */
[----:B----4-:R-:W-:Y:S01]  /*c880*/  IADD3 R209, P4, R68, UR6, RZ ;  /* 0x0000000644d17c10 */ /* 0x010fe2000ff9e0ff */
[----:B------:R1:W-:Y:S01]  /*c890*/  STL [R1+0x2e4], R247 ;  /* 0x0002e4f701007387 */ /* 0x0003e20000100800 */
[----:B------:R-:W-:-:S03]  /*c8a0*/  IADD3.X R238, R238, UR7, RZ, P6, !PT ;  /* 0x00000007eeee7c10 */ /* 0x000fc6000b7fe4ff */
[----:B------:R3:W-:Y:S04]  /*c8b0*/  STL [R1+0x33c], R249 ;  /* 0x00033cf901007387 */ /* 0x0007e80000100800 */
[----:B------:R4:W-:Y:S01]  /*c8c0*/  STL [R1+0x2ec], R209 ;  /* 0x0002ecd101007387 */ /* 0x0009e20000100800 */
[----:B-1----:R-:W-:Y:S02]  /*c8d0*/  IADD3 R247, P3, R62, UR6, RZ ;  /* 0x000000063ef77c10 */ /* 0x002fe4000ff7e0ff */
[----:B---3--:R-:W-:-:S03]  /*c8e0*/  IADD3 R249, P2, R63, UR6, RZ ;  /* 0x000000063ff97c10 */ /* 0x008fc6000ff5e0ff */
[----:B------:R1:W-:Y:S01]  /*c8f0*/  STL [R1+0x340], R247 ;  /* 0x000340f701007387 */ /* 0x0003e20000100800 */
[----:B----4-:R-:W-:-:S03]  /*c900*/  IADD3 R209, P1, R64, UR6, RZ ;  /* 0x0000000640d17c10 */ /* 0x010fc6000ff3e0ff */
[----:B------:R-:W-:Y:S04]  /*c910*/  STL [R1+0x2f4], R249 ;  /* 0x0002f4f901007387 */ /* 0x000fe80000100800 */
[----:B------:R3:W-:Y:S01]  /*c920*/  STL [R1+0x344], R209 ;  /* 0x000344d101007387 */ /* 0x0007e20000100800 */
[----:B-1----:R-:W-:-:S05]  /*c930*/  IADD3 R247, P0, R65, UR6, RZ ;  /* 0x0000000641f77c10 */ /* 0x002fca000ff1e0ff */
[----:B------:R-:W-:Y:S01]  /*c940*/  STL [R1+0x2fc], R247 ;  /* 0x0002fcf701007387 */ /* 0x000fe20000100800 */
[----:B---3--:R-:W-:-:S03]  /*c950*/  IADD3 R209, P6, R61, UR6, RZ ;  /* 0x000000063dd17c10 */ /* 0x008fc6000ffde0ff */
[----:B------:R1:W-:Y:S01]  /*c960*/  STL [R1+0x298], R238 ;  /* 0x000298ee01007387 */ /* 0x0003e20000100800 */
[----:B------:R-:W-:-:S03]  /*c970*/  IADD3.X R208, R208, UR7, RZ, P6, !PT ;  /* 0x00000007d0d07c10 */ /* 0x000fc6000b7fe4ff */
[----:B------:R3:W-:Y:S04]  /*c980*/  STL [R1+0x348], R209 ;  /* 0x000348d101007387 */ /* 0x0007e80000100800 */
[----:B------:R4:W-:Y:S01]  /*c990*/  STL [R1+0x2e8], R239 ;  /* 0x0002e8ef01007387 */ /* 0x0009e20000100800 */
[----:B-1----:R-:W-:Y:S02]  /*c9a0*/  IADD3.X R238, R240, UR7, RZ, P4, !PT ;  /* 0x00000007f0ee7c10 */ /* 0x002fe4000a7fe4ff */
[----:B---3--:R-:W-:-:S03]  /*c9b0*/  IADD3.X R209, R241, UR7, RZ, P3, !PT ;  /* 0x00000007f1d17c10 */ /* 0x008fc60009ffe4ff */
[----:B------:R1:W-:Y:S01]  /*c9c0*/  STL [R1+0x29c], R238 ;  /* 0x00029cee01007387 */ /* 0x0003e20000100800 */
[----:B----4-:R-:W-:-:S03]  /*c9d0*/  IADD3.X R239, R242, UR7, RZ, P2, !PT ;  /* 0x00000007f2ef7c10 */ /* 0x010fc600097fe4ff */
[----:B------:R3:W-:Y:S04]  /*c9e0*/  STL [R1+0x2f0], R209 ;  /* 0x0002f0d101007387 */ /* 0x0007e80000100800 */
[----:B------:R-:W-:Y:S01]  /*c9f0*/  STL [R1+0x2a0], R239 ;  /* 0x0002a0ef01007387 */ /* 0x000fe20000100800 */
[----:B-1----:R-:W-:Y:S02]  /*ca00*/  IADD3.X R238, R243, UR7, RZ, P1, !PT ;  /* 0x00000007f3ee7c10 */ /* 0x002fe40008ffe4ff */
[----:B---3--:R-:W-:-:S03]  /*ca10*/  IADD3.X R209, R244, UR7, RZ, P0, !PT ;  /* 0x00000007f4d17c10 */ /* 0x008fc600087fe4ff */
[----:B------:R-:W-:Y:S04]  /*ca20*/  STL [R1+0x2f8], R238 ;  /* 0x0002f8ee01007387 */ /* 0x000fe80000100800 */
[----:B------:R-:W-:Y:S04]  /*ca30*/  STL [R1+0x2a4], R209 ;  /* 0x0002a4d101007387 */ /* 0x000fe80000100800 */
[----:B------:R1:W-:Y:S04]  /*ca40*/  STL.64 [R1+0x260], R2 ;  /* 0x0002600201007387 */ /* 0x0003e80000100a00 */
[----:B------:R-:W-:Y:S04]  /*ca50*/  STL [R1+0x300], R208 ;  /* 0x000300d001007387 */ /* 0x000fe80000100800 */
[----:B------:R3:W-:Y:S04]  /*ca60*/  STL.64 [R1+0x258], R4 ;  /* 0x0002580401007387 */ /* 0x0007e80000100a00 */
[----:B------:R-:W-:Y:S04]  /*ca70*/  STL.64 [R1+0x250], R6 ;  /* 0x0002500601007387 */ /* 0x000fe80000100a00 */
        /* <DEDUP_REMOVED lines=49> */
[----:B--2---:R-:W-:Y:S04]  /*cd90*/  STL.64 [R1+0xc0], R236 ;  /* 0x0000c0ec01007387 */ /* 0x004fe80000100a00 */
[----:B-1----:R-:W2:Y:S04]  /*cda0*/  LDL.LU.64 R2, [R1] ;  /* 0x0000000001027983 */ /* 0x002ea80000300a00 */
[----:B---3--:R-:W3:Y:S04]  /*cdb0*/  LDL.LU.64 R4, [R1+0x8] ;  /* 0x0000080001047983 */ /* 0x008ee80000300a00 */
[----:B--2---:R1:W-:Y:S04]  /*cdc0*/  STL.64 [R1+0xb8], R2 ;  /* 0x0000b80201007387 */ /* 0x0043e80000100a00 */
[----:B-1----:R-:W2:Y:S04]  /*cdd0*/  LDL.LU.64 R2, [R1+0x10] ;  /* 0x0000100001027983 */ /* 0x002ea80000300a00 */
[----:B---3--:R1:W-:Y:S04]  /*cde0*/  STL.64 [R1+0xb0], R4 ;  /* 0x0000b00401007387 */ /* 0x0083e80000100a00 */
[----:B-1----:R-:W3:Y:S04]  /*cdf0*/  LDL.LU.64 R4, [R1+0x18] ;  /* 0x0000180001047983 */ /* 0x002ee80000300a00 */
        /* <DEDUP_REMOVED lines=39> */
[----:B-1----:R-:W3:Y:S01]  /*d070*/  LDL.LU.64 R4, [R1+0x3a8] ;  /* 0x0003a80001047983 */ /* 0x002ee20000300a00 */
[----:B------:R-:W-:-:S02]  /*d080*/  SHF.R.S32.HI R240, RZ, 0x6, R115 ;  /* 0x00000006fff07819 */ /* 0x000fc40000011473 */
        /* <DEDUP_REMOVED lines=62> */
[----:B------:R-:W-:Y:S01]  /*d470*/  CS2R R150, SRZ ;  /* 0x0000000000967805 */ /* 0x000fe2000001ff00 */
[----:B------:R-:W-:Y:S01]  /*d480*/  UIADD3 UR9, UR9, -0x40, URZ ;  /* 0xffffffc009097890 */ /* 0x000fe2000fffe03f */
[----:B------:R-:W-:Y:S01]  /*d490*/  UMOV UR10, 0xffffffff ;  /* 0xffffffff000a7882 */ /* 0x000fe20000000000 */
[----:B------:R-:W-:Y:S01]  /*d4a0*/  UMOV UR4, URZ ;  /* 0x0000003f00047c82 */ /* 0x000fe20008000000 */
[----:B------:R-:W-:Y:S01]  /*d4b0*/  UMOV UR5, URZ ;  /* 0x0000003f00057c82 */ /* 0x000fe20008000000 */
[----:B--2---:R1:W-:Y:S04]  /*d4c0*/  STL.64 [R1+0x8], R2 ;  /* 0x0000080201007387 */ /* 0x0043e80000100a00 */
[----:B-1----:R1:W5:Y:S04]  /*d4d0*/  LDL.LU.64 R2, [R1+0x3b0] ;  /* 0x0003b00001027983 */ /* 0x0023680000300a00 */
[----:B---3--:R2:W-:Y:S04]  /*d4e0*/  STL.64 [R1], R4 ;  /* 0x0000000401007387 */ /* 0x0085e80000100a00 */
[----:B--2---:R1:W5:Y:S04]  /*d4f0*/  LDL.LU.64 R4, [R1+0x3b8] ;  /* 0x0003b80001047983 */ /* 0x0043680000300a00 */
[----:B------:R1:W5:Y:S04]  /*d500*/  LDL.LU.64 R6, [R1+0x3c0] ;  /* 0x0003c00001067983 */ /* 0x0003680000300a00 */
        /* <DEDUP_REMOVED lines=52> */
[----:B------:R2:W-:Y:S02]  /*d850*/  STL [R1+0x34c], R240 ;  /* 0x00034cf001007387 */ /* 0x0005e40000100800 */
[----:B--2---:R-:W-:-:S05]  /*d860*/  VIADD R240, R240, 0xffffffff ;  /* 0xfffffffff0f07836 */ /* 0x004fca0000000000 */
[----:B------:R1:W-:Y:S02]  /*d870*/  STL [R1+0x350], R240 ;  /* 0x000350f001007387 */ /* 0x0003e40000100800 */
.L_x_1:
[----:B------:R-:W-:Y:S01]  /*d880*/  UIADD3 UR10, UR10, 0x1, URZ ;  /* 0x000000010a0a7890 */ /* 0x000fe2000fffe03f */
[----:B------:R-:W-:-:S04]  /*d890*/  DEPBAR.LE SB0, 0x0 ;  /* 0x000080000000791a */ /* 0x000fc80000000000 */
[----:B------:R-:W-:Y:S01]  /*d8a0*/  BAR.SYNC.DEFER_BLOCKING 0x0 ;  /* 0x0000000000007b1d */ /* 0x000fe20000010000 */
[----:B------:R-:W-:-:S04]  /*d8b0*/  UISETP.GT.AND UP0, UPT, UR10, 0x1, UPT ;  /* 0x000000010a00788c */ /* 0x000fc8000bf04270 */
[----:B------:R-:W-:Y:S01]  /*d8c0*/  USEL UR10, UR10, URZ, !UP0 ;  /* 0x0000003f0a0a7287 */ /* 0x000fe2000c000000 */
[----:B-1----:R-:W2:Y:S03]  /*d8d0*/  LDL R240, [R1+0x350] ;  /* 0x0003500001f07983 */ /* 0x002ea60000100800 */
[----:B------:R-:W-:Y:S02]  /*d8e0*/  ULEA UR6, UR10, UR8, 0xe ;  /* 0x000000080a067291 */ /* 0x000fe4000f8e703f */
[----:B------:R-:W-:Y:S01]  /*d8f0*/  ULEA UR7, UR10, UR8, 0x10 ;  /* 0x000000080a077291 */ /* 0x000fe2000f8e803f */
[----:B------:R-:W3:Y:S01]  /*d900*/  LDL.LU R244, [R1+0x2d8] ;  /* 0x0002d80001f47983 */ /* 0x000ee20000300800 */
[----:B------:R-:W-:Y:S02]  /*d910*/  UIADD3 UR6, UR6, 0x20000, URZ ;  /* 0x0002000006067890 */ /* 0x000fe4000fffe03f */
[----:B------:R-:W-:Y:S01]  /*d920*/  USHF.R.U32.HI UR7, URZ, 0x4, UR7 ;  /* 0x000000043f077899 */ /* 0x000fe20008011607 */
[----:B------:R-:W4:Y:S01]  /*d930*/  LDL.LU R243, [R1+0x334] ;  /* 0x0003340001f37983 */ /* 0x000f220000300800 */
[----:B------:R-:W-:-:S02]  /*d940*/  USHF.R.U32.HI UR6, URZ, 0x4, UR6 ;  /* 0x000000043f067899 */ /* 0x000fc40008011606 */
[----:B------:R-:W-:Y:S01]  /*d950*/  USGXT.U32 UR14, UR7, 0xe ;  /* 0x0000000e070e789a */ /* 0x000fe20008000000 */
[----:B------:R-:W4:Y:S01]  /*d960*/  LDL R242, [R1+0x26c] ;  /* 0x00026c0001f27983 */ /* 0x000f220000100800 */
[----:B------:R-:W-:Y:S01]  /*d970*/  USGXT.U32 UR12, UR6, 0xe ;  /* 0x0000000e060c789a */ /* 0x000fe20008000000 */
[----:B------:R-:W-:Y:S01]  /*d980*/  WARPGROUP.ARRIVE ;  /* 0x00000000000079c5 */ /* 0x000fe20000000000 */
[----:B------:R-:W-:Y:S01]  /*d990*/  UMOV UR15, 0x40000040 ;  /* 0x40000040000f7882 */ /* 0x000fe20000000000 */
[----:B------:R-:W-:Y:S01]  /*d9a0*/  UMOV UR13, 0x40000040 ;  /* 0x40000040000d7882 */ /* 0x000fe20000000000 */
[----:B------:R-:W-:Y:S01]  /*d9b0*/  UMOV UR7, URZ ;  /* 0x0000003f00077c82 */ /* 0x000fe20008000000 */
[----:B-----5:R1:W-:Y:S04]  /*d9c0*/  STL.64 [R1+0x908], R6 ;  /* 0x0009080601007387 */ /* 0x0203e80000100a00 */
[----:B------:R-:W-:Y:S01]  /*d9d0*/  HGMMA.64x256x8.F32.TF32 R24, gdesc[UR12], R24 ;  /* 0x07e000000c1879f0 */ /* 0x000fe20008702818 */
[----:B------:R-:W-:-:S02]  /*d9e0*/  UIADD3 UR14, UP1, UR14, 0x2, URZ ;  /* 0x000000020e0e7890 */ /* 0x000fc4000ff3e03f */
[----:B------:R-:W-:Y:S01]  /*d9f0*/  UIADD3 UR12, UP0, UR12, 0x2, URZ ;  /* 0x000000020c0c7890 */ /* 0x000fe2000ff1e03f */
[----:B------:R-:W-:Y:S01]  /*da00*/  UMOV UR6, URZ ;  /* 0x0000003f00067c82 */ /* 0x000fe20008000000 */
[----:B------:R-:W-:Y:S02]  /*da10*/  UIADD3.X UR15, UR7, 0x40000040, URZ, UP1, !UPT ;  /* 0x40000040070f7890 */ /* 0x000fe40008ffe43f */
[----:B------:R-:W-:Y:S01]  /*da20*/  UIADD3.X UR13, UR6, 0x40000040, URZ, UP0, !UPT ;  /* 0x40000040060d7890 */ /* 0x000fe200087fe43f */
[----:B-1----:R-:W4:Y:S01]  /*da30*/  LDL.LU.64 R6, [R1+0x258] ;  /* 0x0002580001067983 */ /* 0x002f220000300a00 */
[----:B------:R-:W-:Y:S02]  /*da40*/  UIADD3.64 UR22, UR14, 0x2, URZ ;  /* 0x000000020e167897 */ /* 0x000fe4000fffe03f */
[----:B------:R-:W-:Y:S01]  /*da50*/  UIADD3.64 UR20, UR12, 0x2, URZ ;  /* 0x000000020c147897 */ /* 0x000fe2000fffe03f */
[----:B------:R1:W-:Y:S04]  /*da60*/  STL.64 [R1+0x900], R14 ;  /* 0x0009000e01007387 */ /* 0x0003e80000100a00 */
[----:B-1----:R-:W4:Y:S01]  /*da70*/  LDL.LU.64 R14, [R1+0x260] ;  /* 0x00026000010e7983 */ /* 0x002f220000300a00 */
[----:B------:R-:W-:Y:S01]  /*da80*/  UIADD3 UR4, UR4, 0x1, URZ ;  /* 0x0000000104047890 */ /* 0x000fe2000fffe03f */
[----:B------:R-:W1:Y:S03]  /*da90*/  S2R R241, SR_TID.X ;  /* 0x0000000000f17919 */ /* 0x000e660000002100 */
[----:B------:R-:W-:Y:S01]  /*daa0*/  UISETP.GT.AND UP0, UPT, UR4, 0x1, UPT ;  /* 0x000000010400788c */ /* 0x000fe2000bf04270 */
[----:B------:R-:W1:Y:S03]  /*dab0*/  S2R R247, SR_TID.X ;  /* 0x0000000000f77919 */ /* 0x000e660000002100 */
[----:B------:R-:W-:Y:S01]  /*dac0*/  USEL UR4, UR4, URZ, !UP0 ;  /* 0x0000003f04047287 */ /* 0x000fe2000c000000 */
[----:B------:R-:W1:Y:S03]  /*dad0*/  S2R R249, SR_TID.X ;  /* 0x0000000000f97919 */ /* 0x000e660000002100 */
[----:B------:R-:W-:Y:S01]  /*dae0*/  ULEA UR6, UR4, UR8, 0xe ;  /* 0x0000000804067291 */ /* 0x000fe2000f8e703f */
[----:B------:R-:W-:Y:S04]  /*daf0*/  STL.64 [R1+0x8f8], R22 ;  /* 0x0008f81601007387 */ /* 0x000fe80000100a00 */
[----:B------:R-:W-:Y:S04]  /*db00*/  STL.64 [R1+0x8f0], R158 ;  /* 0x0008f09e01007387 */ /* 0x000fe80000100a00 */
[----:B------:R4:W-:Y:S04]  /*db10*/  STL.64 [R1+0x8e8], R166 ;  /* 0x0008e8a601007387 */ /* 0x0009e80000100a00 */
[----:B------:R-:W-:Y:S04]  /*db20*/  STL.64 [R1+0x8e0], R174 ;  /* 0x0008e0ae01007387 */ /* 0x000fe80000100a00 */
[----:B------:R-:W-:Y:S01]  /*db30*/  STL.64 [R1+0x8d8], R182 ;  /* 0x0008d8b601007387 */ /* 0x000fe20000100a00 */
[----:B-1----:R-:W-:-:S03]  /*db40*/  SHF.R.U32.HI R241, RZ, 0x6, R241 ;  /* 0x00000006fff17819 */ /* 0x002fc600000116f1 */
[----:B------:R-:W-:Y:S01]  /*db50*/  STL.64 [R1+0x8d0], R190 ;  /* 0x0008d0be01007387 */ /* 0x000fe20000100a00 */
[----:B------:R-:W-:-:S03]  /*db60*/  SGXT.U32 R241, R241, 0x1 ;  /* 0x00000001f1f1781a */ /* 0x000fc60000000000 */
[----:B------:R-:W-:Y:S01]  /*db70*/  STL.64 [R1+0x8c8], R198 ;  /* 0x0008c8c601007387 */ /* 0x000fe20000100a00 */
[----:B------:R-:W-:Y:S02]  /*db80*/  SHF.R.U32.HI R247, RZ, 0x6, R247 ;  /* 0x00000006fff77819 */ /* 0x000fe400000116f7 */
[----:B------:R-:W-:Y:S01]  /*db90*/  LOP3.LUT R241, R241, 0x2, RZ, 0xfc, !PT ;  /* 0x00000002f1f17812 */ /* 0x000fe200078efcff */
[----:B------:R-:W-:Y:S01]  /*dba0*/  STL.64 [R1+0x8c0], R206 ;  /* 0x0008c0ce01007387 */ /* 0x000fe20000100a00 */
[----:B------:R-:W-:Y:S02]  /*dbb0*/  SHF.R.U32.HI R249, RZ, 0x6, R249 ;  /* 0x00000006fff97819 */ /* 0x000fe400000116f9 */
[----:B------:R-:W-:Y:S01]  /*dbc0*/  SGXT.U32 R247, R247, 0x1 ;  /* 0x00000001f7f7781a */ /* 0x000fe20000000000 */
[----:B------:R-:W-:Y:S01]  /*dbd0*/  STL.64 [R1+0x8b8], R214 ;  /* 0x0008b8d601007387 */ /* 0x000fe20000100a00 */
[----:B------:R-:W-:Y:S02]  /*dbe0*/  ISETP.GE.AND P2, PT, R241, UR9, PT ;  /* 0x00000009f1007c0c */ /* 0x000fe4000bf46270 */
[----:B------:R-:W-:Y:S01]  /*dbf0*/  SGXT.U32 R249, R249, 0x1 ;  /* 0x00000001f9f9781a */ /* 0x000fe20000000000 */
[----:B------:R-:W-:Y:S01]  /*dc00*/  STL.64 [R1+0x8b0], R222 ;  /* 0x0008b0de01007387 */ /* 0x000fe20000100a00 */
[----:B------:R-:W-:-:S02]  /*dc10*/  ISETP.GE.AND P1, PT, R247, UR9, PT ;  /* 0x00000009f7007c0c */ /* 0x000fc4000bf26270 */
[----:B------:R-:W-:Y:S01]  /*dc20*/  LOP3.LUT R249, R249, 0x20, RZ, 0xfc, !PT ;  /* 0x00000020f9f97812 */ /* 0x000fe200078efcff */
[----:B------:R-:W-:Y:S01]  /*dc30*/  STL.64 [R1+0x8a8], R230 ;  /* 0x0008a8e601007387 */ /* 0x000fe20000100a00 */
[----:B------:R-:W-:Y:S02]  /*dc40*/  SEL R241, RZ, 0x4, P1 ;  /* 0x00000004fff17807 */ /* 0x000fe40000800000 */
[----:B------:R-:W-:Y:S01]  /*dc50*/  ISETP.GE.AND P1, PT, R249, UR9, PT ;  /* 0x00000009f9007c0c */ /* 0x000fe2000bf26270 */
[----:B------:R-:W-:Y:S01]  /*dc60*/  STL.64 [R1+0x8a0], R238 ;  /* 0x0008a0ee01007387 */ /* 0x000fe20000100a00 */
[----:B------:R-:W-:Y:S01]  /*dc70*/  HGMMA.64x256x8.F32.TF32 R24, gdesc[UR12], R24 ;  /* 0x07e000000c1879f0 */ /* 0x000fe20008702818 */
[----:B--2---:R-:W-:Y:S02]  /*dc80*/  ISETP.LE.AND P0, PT, R240, UR5, PT ;  /* 0x00000005f0007c0c */ /* 0x004fe4000bf03270 */
[----:B------:R-:W-:Y:S02]  /*dc90*/  SEL R240, RZ, 0x4, P2 ;  /* 0x00000004fff07807 */ /* 0x000fe40001000000 */
[----:B------:R-:W-:-:S02]  /*dca0*/  SEL R241, R241, RZ, !P0 ;  /* 0x000000fff1f17207 */ /* 0x000fc40004000000 */
[----:B------:R-:W-:Y:S02]  /*dcb0*/  SEL R240, R240, RZ, !P0 ;  /* 0x000000fff0f07207 */ /* 0x000fe40004000000 */
[----:B------:R-:W-:Y:S01]  /*dcc0*/  ISETP.NE.U32.AND P2, PT, R241, RZ, PT ;  /* 0x000000fff100720c */ /* 0x000fe20003f45070 */
[----:B---3--:R-:W-:Y:S01]  /*dcd0*/  IMAD.MOV.U32 R241, RZ, RZ, R244 ;  /* 0x000000fffff17224 */ /* 0x008fe200078e00f4 */
[----:B------:R-:W-:Y:S02]  /*dce0*/  ISETP.NE.U32.AND P3, PT, R240, RZ, PT ;  /* 0x000000fff000720c */ /* 0x000fe40003f65070 */
[----:B------:R-:W-:Y:S01]  /*dcf0*/  SEL R240, RZ, 0x4, P1 ;  /* 0x00000004fff07807 */ /* 0x000fe20000800000 */
[----:B----4-:R-:W-:-:S03]  /*dd00*/  VIADD R242, R242, UR6 ;  /* 0x00000006f2f27c36 */ /* 0x010fc60008000000 */
[----:B------:R-:W-:-:S04]  /*dd10*/  SEL R240, R240, RZ, !P0 ;  /* 0x000000fff0f07207 */ /* 0x000fc80004000000 */
[----:B------:R-:W-:Y:S01]  /*dd20*/  ISETP.NE.U32.AND P1, PT, R240, RZ, PT ;  /* 0x000000fff000720c */ /* 0x000fe20003f25070 */
[----:B------:R-:W-:Y:S02]  /*dd30*/  IMAD.MOV.U32 R240, RZ, RZ, R243 ;  /* 0x000000fffff07224 */ /* 0x000fe400078e00f3 */
[----:B------:R-:W-:-:S04]  /*dd40*/  IMAD.WIDE R6, R250, 0x4, R6 ;  /* 0x00000004fa067825 */ /* 0x000fc800078e0206 */
[C---:B------:R-:W-:Y:S01]  /*dd50*/  IMAD.WIDE R14, R250.reuse, 0x4, R14 ;  /* 0x00000004fa0e7825 */ /* 0x040fe200078e020e */
[----:B------:R-:W-:Y:S01]  /*dd60*/  HGMMA.64x256x8.F32.TF32 R24, gdesc[UR20], R24 ;  /* 0x07e00000141879f0 */ /* 0x000fe20008702818 */
[----:B------:R-:W-:Y:S01]  /*dd70*/  UIADD3.64 UR22, UR14, 0x4, URZ ;  /* 0x000000040e167897 */ /* 0x000fe2000fffe03f */
[----:B------:R-:W1:Y:S01]  /*dd80*/  S2R R243, SR_TID.X ;  /* 0x0000000000f37919 */ /* 0x000e620000002100 */
[----:B------:R-:W-:Y:S01]  /*dd90*/  UIADD3.64 UR20, UR12, 0x4, URZ ;  /* 0x000000040c147897 */ /* 0x000fe2000fffe03f */
[----:B------:R-:W-:Y:S01]  /*dda0*/  IMAD.WIDE R240, R250, 0x4, R240 ;  /* 0x00000004faf07825 */ /* 0x000fe200078e02f0 */
[----:B------:R2:W-:Y:S04]  /*ddb0*/  STL.64 [R1+0x260], R14 ;  /* 0x0002600e01007387 */ /* 0x0005e80000100a00 */
[----:B------:R-:W3:-:S15]  /*ddc0*/  LDL.LU R167, [R1+0x2d4] ;  /* 0x0002d40001a77983 */ /* 0x000ede0000300800 */
[----:B------:R-:W-:-:S04]  /*ddd0*/  NOP ;  /* 0x0000000000007918 */ /* 0x000fc80000000000 */
[----:B------:R-:W-:Y:S01]  /*dde0*/  HGMMA.64x256x8.F32.TF32 R24, gdesc[UR20], R24 ;  /* 0x07e00000141879f0 */ /* 0x000fe20008702818 */
[----:B------:R-:W-:Y:S02]  /*ddf0*/  UIADD3.64 UR22, UR14, 0x7fe, URZ ;  /* 0x000007fe0e167897 */ /* 0x000fe4000fffe03f */
[----:B------:R-:W-:-:S15]  /*de00*/  UIADD3.64 UR20, UR12, 0x1fe, URZ ;  /* 0x000001fe0c147897 */ /* 0x000fde000fffe03f */
[----:B------:R-:W-:-:S10]  /*de10*/  NOP ;  /* 0x0000000000007918 */ /* 0x000fd40000000000 */
[----:B------:R-:W-:Y:S01]  /*de20*/  HGMMA.64x256x8.F32.TF32 R24, gdesc[UR20], R24 ;  /* 0x07e00000141879f0 */ /* 0x000fe20008702818 */
[----:B------:R-:W-:Y:S02]  /*de30*/  UIADD3.64 UR22, UR14, 0x800, URZ ;  /* 0x000008000e167897 */ /* 0x000fe4000fffe03f */
[----:B------:R-:W-:-:S15]  /*de40*/  UIADD3.64 UR20, UR12, 0x200, URZ ;  /* 0x000002000c147897 */ /* 0x000fde000fffe03f */
[----:B------:R-:W-:-:S10]  /*de50*/  NOP ;  /* 0x0000000000007918 */ /* 0x000fd40000000000 */
[----:B------:R-:W-:Y:S01]  /*de60*/  HGMMA.64x256x8.F32.TF32 R24, gdesc[UR20], R24 ;  /* 0x07e00000141879f0 */ /* 0x000fe20008702818 */
[----:B------:R-:W-:Y:S02]  /*de70*/  UIADD3.64 UR22, UR14, 0x802, URZ ;  /* 0x000008020e167897 */ /* 0x000fe4000fffe03f */
[----:B------:R-:W-:Y:S02]  /*de80*/  UIADD3.64 UR20, UR12, 0x202, URZ ;  /* 0x000002020c147897 */ /* 0x000fe4000fffe03f */
[----:B------:R-:W-:Y:S02]  /*de90*/  UIADD3.64 UR14, UR14, 0x804, URZ ;  /* 0x000008040e0e7897 */ /* 0x000fe4000fffe03f */
[----:B------:R-:W-:-:S15]  /*dea0*/  UIADD3.64 UR12, UR12, 0x204, URZ ;  /* 0x000002040c0c7897 */ /* 0x000fde000fffe03f */
[----:B------:R-:W-:-:S06]  /*deb0*/  NOP ;  /* 0x0000000000007918 */ /* 0x000fcc0000000000 */
[----:B------:R-:W-:-:S15]  /*dec0*/  HGMMA.64x256x8.F32.TF32 R24, gdesc[UR20], R24 ;  /* 0x07e00000141879f0 */ /* 0x000fde0008702818 */
[----:B------:R-:W-:-:S13]  /*ded0*/  NOP ;  /* 0x0000000000007918 */ /* 0x000fda0000000000 */
[----:B------:R-:W-:Y:S01]  /*dee0*/  HGMMA.64x256x8.F32.TF32 R24, gdesc[UR12], R24, gsb0 ;  /* 0x07e000000c1879f0 */ /* 0x000fe20008002818 */
[----:B------:R4:W-:Y:S01]  /*def0*/  STL.64 [R1+0x258], R6 ;  /* 0x0002580601007387 */ /* 0x0009e20000100a00 */
[----:B-1----:R-:W-:-:S03]  /*df00*/  SHF.R.U32.HI R243, RZ, 0x6, R243 ;  /* 0x00000006fff37819 */ /* 0x002fc600000116f3 */
[----:B------:R-:W3:Y:S01]  /*df10*/  LDL.LU R166, [R1+0x330] ;  /* 0x0003300001a67983 */ /* 0x000ee20000300800 */
[----:B------:R-:W-:-:S03]  /*df20*/  SGXT.U32 R243, R243, 0x1 ;  /* 0x00000001f3f3781a */ /* 0x000fc60000000000 */
[----:B------:R-:W-:Y:S04]  /*df30*/  STL [R1+0x334], R240 ;  /* 0x000334f001007387 */ /* 0x000fe80000100800 */
[----:B------:R1:W-:Y:S04]  /*df40*/  STL [R1+0x2d8], R241 ;  /* 0x0002d8f101007387 */ /* 0x0003e80000100800 */
[----:B------:R-:W3:Y:S01]  /*df50*/  LDL.LU R158, [R1+0x2d0] ;  /* 0x0002d000019e7983 */ /* 0x000ee20000300800 */
[----:B------:R-:W-:Y:S02]  /*df60*/  WARPGROUP.DEPBAR.LE gsb0, 0x1 ;  /* 0x00008000000079c5 */ /* 0x000fe40000010100 */
[----:B------:R-:W-:Y:S06]  /*df70*/  BAR.SYNC.DEFER_BLOCKING 0x0 ;  /* 0x0000000000007b1d */ /* 0x000fec0000010000 */
[----:B------:R-:W-:Y:S01]  /*df80*/  @!PT LDS RZ, [RZ] ;  /* 0x00000000fffff984 */ /* 0x000fe20000000800 */
[----:B------:R-:W-:Y:S01]  /*df90*/  @!PT LDS RZ, [RZ] ;  /* 0x00000000fffff984 */ /* 0x000fe20000000800 */
[----:B------:R-:W-:Y:S01]  /*dfa0*/  @!PT LDS RZ, [RZ] ;  /* 0x00000000fffff984 */ /* 0x000fe20000000800 */
[----:B------:R4:W-:Y:S04]  /*dfb0*/  LDGSTS.E [R242+0x20000], desc[UR16][R14.64], P2 ;  /* 0x200000000ef27fae */ /* 0x0009e80009121850 */
[----:B------:R1:W-:Y:S04]  /*dfc0*/  LDGSTS.E [R242+0x20008], desc[UR16][R6.64], P3 ;  /* 0x2000800006f27fae */ /* 0x0003e80009921850 */
[----:B------:R1:W-:Y:S04]  /*dfd0*/  LDGSTS.E [R242+0x22000], desc[UR16][R240.64], P1 ;  /* 0x22000000f0f27fae */ /* 0x0003e80008921850 */
[----:B--2---:R-:W2:Y:S01]  /*dfe0*/  LDL.LU R15, [R1+0x32c] ;  /* 0x00032c00010f7983 */ /* 0x004ea20000300800 */
[----:B----4-:R-:W-:-:S03]  /*dff0*/  LOP3.LUT R14, R243, 0x22, RZ, 0xfc, !PT ;  /* 0x00000022f30e7812 */ /* 0x010fc600078efcff */
[----:B------:R-:W4:Y:S01]  /*e000*/  LDL R6, [R1+0x7f4] ;  /* 0x0007f40001067983 */ /* 0x000f220000100800 */
[----:B-1----:R-:W-:-:S03]  /*e010*/  LOP3.LUT R7, R243, 0x4, RZ, 0xfc, !PT ;  /* 0x00000004f3077812 */ /* 0x002fc600078efcff */
[----:B------:R-:W4:Y:S01]  /*e020*/  LDL.LU.64 R174, [R1+0x250] ;  /* 0x0002500001ae7983 */ /* 0x000f220000300a00 */
[----:B------:R-:W1:Y:S03]  /*e030*/  S2R R243, SR_TID.X ;  /* 0x0000000000f37919 */ /* 0x000e660000002100 */
[----:B------:R-:W4:Y:S01]  /*e040*/  LDL.LU.64 R22, [R1+0x248] ;  /* 0x0002480001167983 */ /* 0x000f220000300a00 */
[----:B------:R-:W-:Y:S02]  /*e050*/  ISETP.GE.AND P1, PT, R7, UR9, PT ;  /* 0x0000000907007c0c */ /* 0x000fe4000bf26270 */
[----:B------:R-:W-:Y:S02]  /*e060*/  ISETP.GE.AND P2, PT, R14, UR9, PT ;  /* 0x000000090e007c0c */ /* 0x000fe4000bf46270 */
[----:B------:R-:W4:Y:S01]  /*e070*/  LDL.LU R14, [R1+0x2cc] ;  /* 0x0002cc00010e7983 */ /* 0x000f220000300800 */
[----:B-1----:R-:W-:-:S04]  /*e080*/  SHF.R.U32.HI R243, RZ, 0x6, R243 ;  /* 0x00000006fff37819 */ /* 0x002fc800000116f3 */
[----:B------:R-:W-:-:S04]  /*e090*/  SGXT.U32 R243, R243, 0x1 ;  /* 0x00000001f3f3781a */ /* 0x000fc80000000000 */
[----:B------:R-:W-:-:S04]  /*e0a0*/  LOP3.LUT R7, R243, 0x6, RZ, 0xfc, !PT ;  /* 0x00000006f3077812 */ /* 0x000fc800078efcff */
[----:B------:R-:W-:Y:S02]  /*e0b0*/  ISETP.GE.AND P3, PT, R7, UR9, PT ;  /* 0x0000000907007c0c */ /* 0x000fe4000bf66270 */
[----:B------:R-:W4:Y:S01]  /*e0c0*/  LDL.LU R7, [R1+0x328] ;  /* 0x0003280001077983 */ /* 0x000f220000300800 */
[----:B------:R-:W-:Y:S02]  /*e0d0*/  LOP3.LUT R159, R243, 0x24, RZ, 0xfc, !PT ;  /* 0x00000024f39f7812 */ /* 0x000fe400078efcff */
[----:B------:R-:W1:Y:S02]  /*e0e0*/  S2R R243, SR_TID.X ;  /* 0x0000000000f37919 */ /* 0x000e640000002100 */
[----:B------:R-:W-:Y:S02]  /*e0f0*/  ISETP.GE.AND P4, PT, R159, UR9, PT ;  /* 0x000000099f007c0c */ /* 0x000fe4000bf86270 */
[----:B------:R-:W-:Y:S02]  /*e100*/  SEL R241, RZ, 0x4, P2 ;  /* 0x00000004fff17807 */ /* 0x000fe40001000000 */
[----:B------:R-:W-:-:S02]  /*e110*/  SEL R240, RZ, 0x4, P1 ;  /* 0x00000004fff07807 */ /* 0x000fc40000800000 */
[----:B------:R-:W-:Y:S02]  /*e120*/  SEL R241, R241, RZ, !P0 ;  /* 0x000000fff1f17207 */ /* 0x000fe40004000000 */
[----:B------:R-:W-:Y:S02]  /*e130*/  SEL R240, R240, RZ, !P0 ;  /* 0x000000fff0f07207 */ /* 0x000fe40004000000 */
[----:B------:R-:W-:Y:S02]  /*e140*/  ISETP.NE.U32.AND P2, PT, R241, RZ, PT ;  /* 0x000000fff100720c */ /* 0x000fe40003f45070 */
[----:B------:R-:W-:Y:S02]  /*e150*/  ISETP.NE.U32.AND P1, PT, R240, RZ, PT ;  /* 0x000000fff000720c */ /* 0x000fe40003f25070 */
[----:B-1----:R-:W-:-:S04]  /*e160*/  SHF.R.U32.HI R243, RZ, 0x6, R243 ;  /* 0x00000006fff37819 */ /* 0x002fc800000116f3 */
[----:B------:R-:W-:-:S04]  /*e170*/  SGXT.U32 R243, R243, 0x1 ;  /* 0x00000001f3f3781a */ /* 0x000fc80000000000 */
[----:B------:R-:W-:Y:S02]  /*e180*/  LOP3.LUT R159, R243, 0x26, RZ, 0xfc, !PT ;  /* 0x00000026f39f7812 */ /* 0x000fe400078efcff */
[----:B------:R-:W1:Y:S01]  /*e190*/  S2R R243, SR_TID.X ;  /* 0x0000000000f37919 */ /* 0x000e620000002100 */
[----:B------:R-:W-:Y:S02]  /*e1a0*/  SEL R241, RZ, 0x4, P3 ;  /* 0x00000004fff17807 */ /* 0x000fe40001800000 */
[----:B------:R-:W-:Y:S02]  /*e1b0*/  SEL R240, RZ, 0x4, P4 ;  /* 0x00000004fff07807 */ /* 0x000fe40002000000 */
[----:B------:R-:W-:Y:S02]  /*e1c0*/  SEL R241, R241, RZ, !P0 ;  /* 0x000000fff1f17207 */ /* 0x000fe40004000000 */
[----:B------:R-:W-:Y:S02]  /*e1d0*/  SEL R240, R240, RZ, !P0 ;  /* 0x000000fff0f07207 */ /* 0x000fe40004000000 */
[----:B------:R-:W-:Y:S01]  /*e1e0*/  ISETP.NE.U32.AND P4, PT, R241, RZ, PT ;  /* 0x000000fff100720c */ /* 0x000fe20003f85070 */
[----:B---3--:R-:W-:Y:S01]  /*e1f0*/  IMAD.MOV.U32 R241, RZ, RZ, R167 ;  /* 0x000000fffff17224 */ /* 0x008fe200078e00a7 */
[----:B------:R-:W-:Y:S01]  /*e200*/  ISETP.NE.U32.AND P5, PT, R240, RZ, PT ;  /* 0x000000fff000720c */ /* 0x000fe20003fa5070 */
[----:B------:R-:W-:Y:S01]  /*e210*/  IMAD.MOV.U32 R240, RZ, RZ, R166 ;  /* 0x000000fffff07224 */ /* 0x000fe200078e00a6 */
[----:B------:R-:W-:-:S03]  /*e220*/  ISETP.GE.AND P3, PT, R159, UR9, PT ;  /* 0x000000099f007c0c */ /* 0x000fc6000bf66270 */
[----:B------:R-:W-:-:S05]  /*e230*/  IMAD.WIDE R240, R250, 0x4, R240 ;  /* 0x00000004faf07825 */ /* 0x000fca00078e02f0 */
[----:B------:R3:W-:Y:S04]  /*e240*/  LDGSTS.E [R242+0x22008], desc[UR16][R240.64], P2 ;  /* 0x22008000f0f27fae */ /* 0x0007e80009121850 */
[----:B------:R-:W-:Y:S04]  /*e250*/  STL [R1+0x330], R240 ;  /* 0x000330f001007387 */ /* 0x000fe80000100800 */
[----:B------:R2:W-:Y:S01]  /*e260*/  STL [R1+0x2d4], R241 ;  /* 0x0002d4f101007387 */ /* 0x0005e20000100800 */
[----:B---3--:R-:W-:-:S03]  /*e270*/  SEL R242, RZ, 0x4, P3 ;  /* 0x00000004fff27807 */ /* 0x008fc60001800000 */
[----:B------:R-:W3:Y:S01]  /*e280*/  LDL.LU R166, [R1+0x300] ;  /* 0x0003000001a67983 */ /* 0x000ee20000300800 */
[----:B-1----:R-:W-:Y:S02]  /*e290*/  SHF.R.U32.HI R243, RZ, 0x6, R243 ;  /* 0x00000006fff37819 */ /* 0x002fe400000116f3 */
[----:B------:R-:W-:Y:S01]  /*e2a0*/  SEL R242, R242, RZ, !P0 ;  /* 0x000000fff2f27207 */ /* 0x000fe20004000000 */
[----:B--2---:R-:W-:Y:S01]  /*e2b0*/  IMAD.MOV.U32 R241, RZ, RZ, R158 ;  /* 0x000000fffff17224 */ /* 0x004fe200078e009e */
[----:B------:R-:W-:Y:S02]  /*e2c0*/  SGXT.U32 R243, R243, 0x1 ;  /* 0x00000001f3f3781a */ /* 0x000fe40000000000 */
[----:B------:R-:W-:Y:S01]  /*e2d0*/  ISETP.NE.U32.AND P2, PT, R242, RZ, PT ;  /* 0x000000fff200720c */ /* 0x000fe20003f45070 */
[----:B------:R-:W-:Y:S02]  /*e2e0*/  IMAD.MOV.U32 R240, RZ, RZ, R15 ;  /* 0x000000fffff07224 */ /* 0x000fe400078e000f */
[----:B----4-:R-:W-:-:S05]  /*e2f0*/  IMAD.WIDE R174, R250, 0x4, R174 ;  /* 0x00000004faae7825 */ /* 0x010fca00078e02ae */
[----:B------:R-:W-:Y:S01]  /*e300*/  STL.64 [R1+0x250], R174 ;  /* 0x000250ae01007387 */ /* 0x000fe20000100a00 */
[----:B------:R-:W-:-:S03]  /*e310*/  IMAD.WIDE R22, R250, 0x4, R22 ;  /* 0x00000004fa167825 */ /* 0x000fc600078e0216 */
[----:B------:R-:W2:Y:S01]  /*e320*/  LDL.LU R159, [R1+0x348] ;  /* 0x00034800019f7983 */ /* 0x000ea20000300800 */
[----:B------:R-:W-:-:S03]  /*e330*/  VIADD R242, R6, UR6 ;  /* 0x0000000606f27c36 */ /* 0x000fc60008000000 */
[----:B------:R1:W-:Y:S01]  /*e340*/  STL.64 [R1+0x248], R22 ;  /* 0x0002481601007387 */ /* 0x0003e20000100a00 */
[----:B------:R-:W-:Y:S01]  /*e350*/  IMAD.WIDE R240, R250, 0x4, R240 ;  /* 0x00000004faf07825 */ /* 0x000fe200078e02f0 */
[----:B------:R-:W-:Y:S02]  /*e360*/  LOP3.LUT R6, R243, 0x8, RZ, 0xfc, !PT ;  /* 0x00000008f3067812 */ /* 0x000fe400078efcff */
[----:B------:R-:W4:Y:S01]  /*e370*/  LDL R158, [R1+0x7e8] ;  /* 0x0007e800019e7983 */ /* 0x000f220000100800 */
[----:B------:R-:W1:Y:S03]  /*e380*/  S2R R243, SR_TID.X ;  /* 0x0000000000f37919 */ /* 0x000e660000002100 */
[----:B------:R-:W-:Y:S04]  /*e390*/  LDGSTS.E [R242+0x20000], desc[UR16][R174.64], P1 ;  /* 0x20000000aef27fae */ /* 0x000fe80008921850 */
[----:B------:R1:W-:Y:S04]  /*e3a0*/  STL [R1+0x32c], R240 ;  /* 0x00032cf001007387 */ /* 0x0003e80000100800 */
[----:B------:R-:W-:Y:S04]  /*e3b0*/  LDGSTS.E [R242+0x20008], desc[UR16][R22.64], P4 ;  /* 0x2000800016f27fae */ /* 0x000fe8000a121850 */
[----:B------:R1:W-:Y:S01]  /*e3c0*/  STL [R1+0x2d0], R241 ;  /* 0x0002d0f101007387 */ /* 0x0003e20000100800 */
[----:B------:R-:W-:-:S03]  /*e3d0*/  ISETP.GE.AND P1, PT, R6, UR9, PT ;  /* 0x0000000906007c0c */ /* 0x000fc6000bf26270 */
[----:B------:R1:W-:Y:S04]  /*e3e0*/  LDGSTS.E [R242+0x22000], desc[UR16][R240.64], P5 ;  /* 0x22000000f0f27fae */ /* 0x0003e8000a921850 */
[----:B-1----:R-:W4:Y:S04]  /*e3f0*/  LDL.LU R23, [R1+0x2a4] ;  /* 0x0002a40001177983 */ /* 0x002f280000300800 */
[----:B------:R-:W4:Y:S04]  /*e400*/  LDL.LU R22, [R1+0x2fc] ;  /* 0x0002fc0001167983 */ /* 0x000f280000300800 */
[----:B------:R-:W4:Y:S04]  /*e410*/  LDL.LU R15, [R1+0x2c8] ;  /* 0x0002c800010f7983 */ /* 0x000f280000300800 */
[----:B------:R-:W4:Y:S01]  /*e420*/  LDL.LU R6, [R1+0x324] ;  /* 0x0003240001067983 */ /* 0x000f220000300800 */
[----:B------:R-:W-:Y:S01]  /*e430*/  SHF.R.U32.HI R243, RZ, 0x6, R243 ;  /* 0x00000006fff37819 */ /* 0x000fe200000116f3 */
[----:B------:R-:W-:-:S02]  /*e440*/  IMAD.MOV.U32 R240, RZ, RZ, R7 ;  /* 0x000000fffff07224 */ /* 0x000fc400078e0007 */
[----:B------:R-:W-:Y:S01]  /*e450*/  IMAD.MOV.U32 R241, RZ, RZ, R14 ;  /* 0x000000fffff17224 */ /* 0x000fe200078e000e */
[----:B------:R-:W-:Y:S01]  /*e460*/  SGXT.U32 R243, R243, 0x1 ;  /* 0x00000001f3f3781a */ /* 0x000fe20000000000 */
[----:B------:R-:W-:-:S03]  /*e470*/  IMAD.WIDE R240, R250, 0x4, R240 ;  /* 0x00000004faf07825 */ /* 0x000fc600078e02f0 */
[C---:B------:R-:W-:Y:S02]  /*e480*/  LOP3.LUT R14, R243.reuse, 0xa, RZ, 0xfc, !PT ;  /* 0x0000000af30e7812 */ /* 0x040fe400078efcff */
[----:B------:R-:W-:Y:S01]  /*e490*/  LOP3.LUT R7, R243, 0x28, RZ, 0xfc, !PT ;  /* 0x00000028f3077812 */ /* 0x000fe200078efcff */
[----:B------:R1:W-:Y:S03]  /*e4a0*/  LDGSTS.E [R242+0x22008], desc[UR16][R240.64], P2 ;  /* 0x22008000f0f27fae */ /* 0x0003e60009121850 */
[----:B------:R-:W-:Y:S01]  /*e4b0*/  ISETP.GE.AND P2, PT, R7, UR9, PT ;  /* 0x0000000907007c0c */ /* 0x000fe2000bf46270 */
[----:B------:R-:W-:Y:S04]  /*e4c0*/  STL [R1+0x328], R240 ;  /* 0x000328f001007387 */ /* 0x000fe80000100800 */
[----:B------:R1:W-:Y:S02]  /*e4d0*/  STL [R1+0x2cc], R241 ;  /* 0x0002ccf101007387 */ /* 0x0003e40000100800 */
[----:B-1----:R-:W-:-:S02]  /*e4e0*/  SEL R242, RZ, 0x4, P1 ;  /* 0x00000004fff27807 */ /* 0x002fc40000800000 */
[----:B------:R-:W-:Y:S02]  /*e4f0*/  ISETP.GE.AND P1, PT, R14, UR9, PT ;  /* 0x000000090e007c0c */ /* 0x000fe4000bf26270 */
[----:B------:R-:W4:Y:S04]  /*e500*/  LDL.LU R14, [R1+0x2c4] ;  /* 0x0002c400010e7983 */ /* 0x000f280000300800 */
[----:B------:R-:W4:Y:S01]  /*e510*/  LDL.LU R7, [R1+0x320] ;  /* 0x0003200001077983 */ /* 0x000f220000300800 */
[----:B------:R-:W1:Y:S01]  /*e520*/  S2R R243, SR_TID.X ;  /* 0x0000000000f37919 */ /* 0x000e620000002100 */
[----:B------:R-:W3:Y:S01]  /*e530*/  S2R R249, SR_TID.X ;  /* 0x0000000000f97919 */ /* 0x000ee20000002100 */
[----:B------:R-:W-:Y:S02]  /*e540*/  SEL R241, RZ, 0x4, P1 ;  /* 0x00000004fff17807 */ /* 0x000fe40000800000 */
[----:B------:R-:W-:-:S02]  /*e550*/  SEL R240, RZ, 0x4, P2 ;  /* 0x00000004fff07807 */ /* 0x000fc40001000000 */
[----:B------:R-:W-:Y:S02]  /*e560*/  SEL R242, R242, RZ, !P0 ;  /* 0x000000fff2f27207 */ /* 0x000fe40004000000 */
[----:B------:R-:W-:Y:S02]  /*e570*/  SEL R241, R241, RZ, !P0 ;  /* 0x000000fff1f17207 */ /* 0x000fe40004000000 */
[----:B------:R-:W-:Y:S02]  /*e580*/  SEL R240, R240, RZ, !P0 ;  /* 0x000000fff0f07207 */ /* 0x000fe40004000000 */
[----:B------:R-:W-:Y:S02]  /*e590*/  ISETP.NE.U32.AND P3, PT, R242, RZ, PT ;  /* 0x000000fff200720c */ /* 0x000fe40003f65070 */
[----:B------:R-:W-:Y:S02]  /*e5a0*/  ISETP.NE.U32.AND P2, PT, R241, RZ, PT ;  /* 0x000000fff100720c */ /* 0x000fe40003f45070 */
[----:B------:R-:W-:-:S02]  /*e5b0*/  ISETP.NE.U32.AND P4, PT, R240, RZ, PT ;  /* 0x000000fff000720c */ /* 0x000fc40003f85070 */
[----:B-1----:R-:W-:-:S04]  /*e5c0*/  SHF.R.U32.HI R243, RZ, 0x6, R243 ;  /* 0x00000006fff37819 */ /* 0x002fc800000116f3 */
[----:B------:R-:W-:Y:S01]  /*e5d0*/  SGXT.U32 R243, R243, 0x1 ;  /* 0x00000001f3f3781a */ /* 0x000fe20000000000 */
[----:B---3--:R-:W-:-:S03]  /*e5e0*/  IMAD.MOV.U32 R241, RZ, RZ, R166 ;  /* 0x000000fffff17224 */ /* 0x008fc600078e00a6 */
[----:B------:R-:W-:-:S04]  /*e5f0*/  LOP3.LUT R167, R243, 0x2a, RZ, 0xfc, !PT ;  /* 0x0000002af3a77812 */ /* 0x000fc800078efcff */
[----:B------:R-:W-:-:S04]  /*e600*/  ISETP.GE.AND P1, PT, R167, UR9, PT ;  /* 0x00000009a7007c0c */ /* 0x000fc8000bf26270 */
[----:B------:R-:W-:Y:S02]  /*e610*/  SEL R242, RZ, 0x4, P1 ;  /* 0x00000004fff27807 */ /* 0x000fe40000800000 */
[----:B------:R-:W-:Y:S02]  /*e620*/  SHF.R.U32.HI R249, RZ, 0x6, R249 ;  /* 0x00000006fff97819 */ /* 0x000fe400000116f9 */
[----:B------:R-:W-:Y:S02]  /*e630*/  SEL R242, R242, RZ, !P0 ;  /* 0x000000fff2f27207 */ /* 0x000fe40004000000 */
[----:B------:R-:W-:Y:S01]  /*e640*/  SGXT.U32 R249, R249, 0x1 ;  /* 0x00000001f9f9781a */ /* 0x000fe20000000000 */
[----:B--2---:R-:W-:-:S04]  /*e650*/  IMAD.MOV.U32 R240, RZ, RZ, R159 ;  /* 0x000000fffff07224 */ /* 0x004fc800078e009f */
[----:B------:R-:W-:-:S04]  /*e660*/  IMAD.WIDE R240, R250, 0x4, R240 ;  /* 0x00000004faf07825 */ /* 0x000fc800078e02f0 */
[----:B----4-:R-:W-:Y:S01]  /*e670*/  VIADD R244, R158, UR6 ;  /* 0x000000069ef47c36 */ /* 0x010fe20008000000 */
[----:B------:R-:W-:Y:S04]  /*e680*/  STL [R1+0x348], R240 ;  /* 0x000348f001007387 */ /* 0x000fe80000100800 */
[----:B------:R1:W-:Y:S04]  /*e690*/  LDGSTS.E [R244+0x20000], desc[UR16][R240.64], P3 ;  /* 0x20000000f0f47fae */ /* 0x0003e80009921850 */
[----:B------:R1:W-:Y:S01]  /*e6a0*/  STL [R1+0x300], R241 ;  /* 0x000300f101007387 */ /* 0x0003e20000100800 */
[----:B------:R-:W-:-:S03]  /*e6b0*/  ISETP.NE.U32.AND P3, PT, R242, RZ, PT ;  /* 0x000000fff200720c */ /* 0x000fc60003f65070 */
[----:B------:R-:W2:Y:S04]  /*e6c0*/  LDL.LU R166, [R1+0x2f8] ;  /* 0x0002f80001a67983 */ /* 0x000ea80000300800 */
[----:B------:R-:W3:Y:S01]  /*e6d0*/  LDL.LU R159, [R1+0x344] ;  /* 0x00034400019f7983 */ /* 0x000ee20000300800 */
[----:B-1----:R-:W-:Y:S02]  /*e6e0*/  IMAD.MOV.U32 R241, RZ, RZ, R23 ;  /* 0x000000fffff17224 */ /* 0x002fe400078e0017 */
[----:B------:R-:W-:-:S04]  /*e6f0*/  IMAD.MOV.U32 R240, RZ, RZ, R22 ;  /* 0x000000fffff07224 */ /* 0x000fc800078e0016 */
[----:B------:R-:W-:-:S04]  /*e700*/  IMAD.WIDE R240, R250, 0x4, R240 ;  /* 0x00000004faf07825 */ /* 0x000fc800078e02f0 */
[----:B------:R-:W-:Y:S02]  /*e710*/  IMAD.MOV.U32 R242, RZ, RZ, R6 ;  /* 0x000000fffff27224 */ /* 0x000fe400078e0006 */
[----:B------:R-:W-:Y:S01]  /*e720*/  IMAD.MOV.U32 R243, RZ, RZ, R15 ;  /* 0x000000fffff37224 */ /* 0x000fe200078e000f */
[----:B------:R-:W-:Y:S01]  /*e730*/  LOP3.LUT R6, R249, 0xc, RZ, 0xfc, !PT ;  /* 0x0000000cf9067812 */ /* 0x000fe200078efcff */
[----:B------:R1:W-:Y:S01]  /*e740*/  STL [R1+0x2fc], R240 ;  /* 0x0002fcf001007387 */ /* 0x0003e20000100800 */
[----:B------:R-:W-:Y:S01]  /*e750*/  IMAD.WIDE R242, R250, 0x4, R242 ;  /* 0x00000004faf27825 */ /* 0x000fe200078e02f2 */
[----:B------:R-:W4:Y:S02]  /*e760*/  S2R R249, SR_TID.X ;  /* 0x0000000000f97919 */ /* 0x000f240000002100 */
[----:B------:R1:W-:Y:S04]  /*e770*/  STL [R1+0x2a4], R241 ;  /* 0x0002a4f101007387 */ /* 0x0003e80000100800 */
[----:B------:R-:W3:Y:S04]  /*e780*/  LDL R158, [R1+0x7e0] ;  /* 0x0007e000019e7983 */ /* 0x000ee80000100800 */
[----:B------:R1:W-:Y:S01]  /*e790*/  STL [R1+0x324], R242 ;  /* 0x000324f201007387 */ /* 0x0003e20000100800 */
[----:B------:R-:W-:-:S03]  /*e7a0*/  ISETP.GE.AND P1, PT, R6, UR9, PT ;  /* 0x0000000906007c0c */ /* 0x000fc6000bf26270 */
[----:B------:R-:W-:Y:S04]  /*e7b0*/  STL [R1+0x2c8], R243 ;  /* 0x0002c8f301007387 */ /* 0x000fe80000100800 */
[----:B------:R-:W3:Y:S04]  /*e7c0*/  LDL.LU R23, [R1+0x2a0] ;  /* 0x0002a00001177983 */ /* 0x000ee80000300800 */
[----:B------:R-:W3:Y:S04]  /*e7d0*/  LDL.LU R22, [R1+0x2f4] ;  /* 0x0002f40001167983 */ /* 0x000ee80000300800 */
[----:B------:R-:W3:Y:S04]  /*e7e0*/  LDL.LU R15, [R1+0x2c0] ;  /* 0x0002c000010f7983 */ /* 0x000ee80000300800 */
[----:B------:R-:W3:Y:S01]  /*e7f0*/  LDL.LU R6, [R1+0x31c] ;  /* 0x00031c0001067983 */ /* 0x000ee20000300800 */
[----:B----4-:R-:W-:-:S03]  /*e800*/  SHF.R.U32.HI R249, RZ, 0x6, R249 ;  /* 0x00000006fff97819 */ /* 0x010fc600000116f9 */
[----:B------:R1:W-:Y:S01]  /*e810*/  LDGSTS.E [R244+0x20008], desc[UR16][R240.64], P2 ;  /* 0x20008000f0f47fae */ /* 0x0003e20009121850 */
[----:B------:R-:W-:-:S03]  /*e820*/  SGXT.U32 R249, R249, 0x1 ;  /* 0x00000001f9f9781a */ /* 0x000fc60000000000 */
[----:B------:R4:W-:Y:S01]  /*e830*/  LDGSTS.E [R244+0x22000], desc[UR16][R242.64], P4 ;  /* 0x22000000f2f47fae */ /* 0x0009e2000a121850 */
[----:B-1----:R-:W-:Y:S02]  /*e840*/  IMAD.MOV.U32 R240, RZ, RZ, R7 ;  /* 0x000000fffff07224 */ /* 0x002fe400078e0007 */
[----:B------:R-:W-:Y:S01]  /*e850*/  IMAD.MOV.U32 R241, RZ, RZ, R14 ;  /* 0x000000fffff17224 */ /* 0x000fe200078e000e */
[C---:B------:R-:W-:Y:S01]  /*e860*/  LOP3.LUT R14, R249.reuse, 0xe, RZ, 0xfc, !PT ;  /* 0x0000000ef90e7812 */ /* 0x040fe200078efcff */
[----:B------:R-:W-:Y:S01]  /*e870*/  IMAD.WIDE R240, R250, 0x4, R240 ;  /* 0x00000004faf07825 */ /* 0x000fe200078e02f0 */
[----:B------:R-:W-:Y:S02]  /*e880*/  LOP3.LUT R7, R249, 0x2c, RZ, 0xfc, !PT ;  /* 0x0000002cf9077812 */ /* 0x000fe400078efcff */
[----:B----4-:R-:W-:Y:S02]  /*e890*/  SEL R242, RZ, 0x4, P1 ;  /* 0x00000004fff27807 */ /* 0x010fe40000800000 */
[----:B------:R-:W-:Y:S01]  /*e8a0*/  STL [R1+0x320], R240 ;  /* 0x000320f001007387 */ /* 0x000fe20000100800 */
[----:B------:R-:W-:-:S02]  /*e8b0*/  ISETP.GE.AND P1, PT, R14, UR9, PT ;  /* 0x000000090e007c0c */ /* 0x000fc4000bf26270 */
[----:B------:R-:W-:Y:S01]  /*e8c0*/  ISETP.GE.AND P2, PT, R7, UR9, PT ;  /* 0x0000000907007c0c */ /* 0x000fe2000bf46270 */
[----:B------:R1:W-:Y:S04]  /*e8d0*/  STL [R1+0x2c4], R241 ;  /* 0x0002c4f101007387 */ /* 0x0003e80000100800 */
[----:B------:R-:W4:Y:S04]  /*e8e0*/  LDL.LU R14, [R1+0x2bc] ;  /* 0x0002bc00010e7983 */ /* 0x000f280000300800 */
[----:B------:R-:W4:Y:S01]  /*e8f0*/  LDL.LU R7, [R1+0x318] ;  /* 0x0003180001077983 */ /* 0x000f220000300800 */
[----:B------:R-:W1:Y:S01]  /*e900*/  S2R R249, SR_TID.X ;  /* 0x0000000000f97919 */ /* 0x000e620000002100 */
[----:B------:R-:W-:-:S02]  /*e910*/  SEL R242, R242, RZ, !P0 ;  /* 0x000000fff2f27207 */ /* 0x000fc40004000000 */
[----:B------:R1:W-:Y:S02]  /*e920*/  LDGSTS.E [R244+0x22008], desc[UR16][R240.64], P3 ;  /* 0x22008000f0f47fae */ /* 0x0003e40009921850 */
        /* <DEDUP_REMOVED lines=8> */
[----:B------:R-:W-:-:S02]  /*e9b0*/  ISETP.NE.U32.AND P3, PT, R242, RZ, PT ;  /* 0x000000fff200720c */ /* 0x000fc40003f65070 */
[----:B------:R-:W-:Y:S02]  /*e9c0*/  ISETP.GE.AND P1, PT, R167, UR9, PT ;  /* 0x00000009a7007c0c */ /* 0x000fe4000bf26270 */
[----:B------:R-:W-:Y:S02]  /*e9d0*/  ISETP.NE.U32.AND P2, PT, R241, RZ, PT ;  /* 0x000000fff100720c */ /* 0x000fe40003f45070 */
[----:B------:R-:W-:Y:S02]  /*e9e0*/  ISETP.NE.U32.AND P4, PT, R240, RZ, PT ;  /* 0x000000fff000720c */ /* 0x000fe40003f85070 */
[----:B------:R-:W-:-:S04]  /*e9f0*/  SEL R242, RZ, 0x4, P1 ;  /* 0x00000004fff27807 */ /* 0x000fc80000800000 */
[----:B------:R-:W-:Y:S02]  /*ea00*/  SEL R242, R242, RZ, !P0 ;  /* 0x000000fff2f27207 */ /* 0x000fe40004000000 */
[----:B-1----:R-:W-:-:S04]  /*ea10*/  SHF.R.U32.HI R249, RZ, 0x6, R249 ;  /* 0x00000006fff97819 */ /* 0x002fc800000116f9 */
[----:B------:R-:W-:Y:S01]  /*ea20*/  SGXT.U32 R249, R249, 0x1 ;  /* 0x00000001f9f9781a */ /* 0x000fe20000000000 */
[----:B--2---:R-:W-:Y:S02]  /*ea30*/  IMAD.MOV.U32 R241, RZ, RZ, R166 ;  /* 0x000000fffff17224 */ /* 0x004fe400078e00a6 */
[----:B---3--:R-:W-:-:S04]  /*ea40*/  IMAD.MOV.U32 R240, RZ, RZ, R159 ;  /* 0x000000fffff07224 */ /* 0x008fc800078e009f */
[----:B------:R-:W-:-:S05]  /*ea50*/  IMAD.WIDE R240, R250, 0x4, R240 ;  /* 0x00000004faf07825 */ /* 0x000fca00078e02f0 */
[----:B------:R1:W-:Y:S04]  /*ea60*/  STL [R1+0x344], R240 ;  /* 0x000344f001007387 */ /* 0x0003e80000100800 */
[----:B------:R2:W-:Y:S04]  /*ea70*/  STL [R1+0x2f8], R241 ;  /* 0x0002f8f101007387 */ /* 0x0005e80000100800 */
[----:B------:R-:W3:Y:S01]  /*ea80*/  LDL.LU R166, [R1+0x2f0] ;  /* 0x0002f00001a67983 */ /* 0x000ee20000300800 */
[----:B------:R-:W-:-:S03]  /*ea90*/  VIADD R244, R158, UR6 ;  /* 0x000000069ef47c36 */ /* 0x000fc60008000000 */
[----:B------:R-:W3:Y:S04]  /*eaa0*/  LDL.LU R158, [R1+0x340] ;  /* 0x00034000019e7983 */ /* 0x000ee80000300800 */
[----:B------:R1:W-:Y:S01]  /*eab0*/  LDGSTS.E [R244+0x20000], desc[UR16][R240.64], P3 ;  /* 0x20000000f0f47fae */ /* 0x0003e20009921850 */
[----:B------:R-:W-:Y:S01]  /*eac0*/  ISETP.NE.U32.AND P3, PT, R242, RZ, PT ;  /* 0x000000fff200720c */ /* 0x000fe20003f65070 */
[----:B------:R-:W-:Y:S01]  /*ead0*/  IMAD.MOV.U32 R242, RZ, RZ, R6 ;  /* 0x000000fffff27224 */ /* 0x000fe200078e0006 */
[----:B------:R-:W-:Y:S02]  /*eae0*/  LOP3.LUT R6, R249, 0x10, RZ, 0xfc, !PT ;  /* 0x00000010f9067812 */ /* 0x000fe400078efcff */
[----:B------:R-:W4:Y:S01]  /*eaf0*/  S2R R249, SR_TID.X ;  /* 0x0000000000f97919 */ /* 0x000f220000002100 */
[----:B-1----:R-:W-:-:S02]  /*eb00*/  IMAD.MOV.U32 R240, RZ, RZ, R22 ;  /* 0x000000fffff07224 */ /* 0x002fc400078e0016 */
[----:B--2---:R-:W-:Y:S02]  /*eb10*/  IMAD.MOV.U32 R241, RZ, RZ, R23 ;  /* 0x000000fffff17224 */ /* 0x004fe400078e0017 */
[----:B------:R-:W-:Y:S02]  /*eb20*/  IMAD.MOV.U32 R243, RZ, RZ, R15 ;  /* 0x000000fffff37224 */ /* 0x000fe400078e000f */
[----:B------:R-:W-:-:S04]  /*eb30*/  IMAD.WIDE R240, R250, 0x4, R240 ;  /* 0x00000004faf07825 */ /* 0x000fc800078e02f0 */
[----:B------:R-:W-:Y:S01]  /*eb40*/  IMAD.WIDE R242, R250, 0x4, R242 ;  /* 0x00000004faf27825 */ /* 0x000fe200078e02f2 */
[----:B------:R1:W-:Y:S04]  /*eb50*/  STL [R1+0x2f4], R240 ;  /* 0x0002f4f001007387 */ /* 0x0003e80000100800 */
[----:B------:R2:W-:Y:S04]  /*eb60*/  STL [R1+0x2a0], R241 ;  /* 0x0002a0f101007387 */ /* 0x0005e80000100800 */
[----:B------:R-:W3:Y:S04]  /*eb70*/  LDL R23, [R1+0x7d8] ;  /* 0x0007d80001177983 */ /* 0x000ee80000100800 */
[----:B------:R2:W-:Y:S04]  /*eb80*/  STL [R1+0x31c], R242 ;  /* 0x00031cf201007387 */ /* 0x0005e80000100800 */
[----:B------:R-:W-:Y:S04]  /*eb90*/  STL [R1+0x2c0], R243 ;  /* 0x0002c0f301007387 */ /* 0x000fe80000100800 */
[----:B------:R-:W3:Y:S01]  /*eba0*/  LDL.LU R159, [R1+0x29c] ;  /* 0x00029c00019f7983 */ /* 0x000ee20000300800 */
[----:B----4-:R-:W-:-:S03]  /*ebb0*/  SHF.R.U32.HI R249, RZ, 0x6, R249 ;  /* 0x00000006fff97819 */ /* 0x010fc600000116f9 */
[----:B------:R-:W4:Y:S01]  /*ebc0*/  LDL.LU R22, [R1+0x2ec] ;  /* 0x0002ec0001167983 */ /* 0x000f220000300800 */
[----:B------:R-:W-:-:S03]  /*ebd0*/  ISETP.GE.AND P1, PT, R6, UR9, PT ;  /* 0x0000000906007c0c */ /* 0x000fc6000bf26270 */
[----:B------:R1:W-:Y:S01]  /*ebe0*/  LDGSTS.E [R244+0x20008], desc[UR16][R240.64], P2 ;  /* 0x20008000f0f47fae */ /* 0x0003e20009121850 */
[----:B------:R-:W-:-:S03]  /*ebf0*/  SGXT.U32 R249, R249, 0x1 ;  /* 0x00000001f9f9781a */ /* 0x000fc60000000000 */
[----:B------:R-:W4:Y:S04]  /*ec00*/  LDL.LU R15, [R1+0x2b8] ;  /* 0x0002b800010f7983 */ /* 0x000f280000300800 */
[----:B------:R-:W4:Y:S01]  /*ec10*/  LDL.LU R6, [R1+0x314] ;  /* 0x0003140001067983 */ /* 0x000f220000300800 */
[----:B-1----:R-:W-:-:S03]  /*ec20*/  IMAD.MOV.U32 R240, RZ, RZ, R7 ;  /* 0x000000fffff07224 */ /* 0x002fc600078e0007 */
[----:B------:R1:W-:Y:S01]  /*ec30*/  LDGSTS.E [R244+0x22000], desc[UR16][R242.64], P4 ;  /* 0x22000000f2f47fae */ /* 0x0003e2000a121850 */
[----:B--2---:R-:W-:Y:S01]  /*ec40*/  IMAD.MOV.U32 R241, RZ, RZ, R14 ;  /* 0x000000fffff17224 */ /* 0x004fe200078e000e */
[----:B------:R-:W-:Y:S01]  /*ec50*/  LOP3.LUT R14, R249, 0x12, RZ, 0xfc, !PT ;  /* 0x00000012f90e7812 */ /* 0x000fe200078efcff */
[----:B------:R-:W-:-:S05]  /*ec60*/  IMAD.WIDE R240, R250, 0x4, R240 ;  /* 0x00000004faf07825 */ /* 0x000fca00078e02f0 */
[----:B------:R-:W-:Y:S01]  /*ec70*/  STL [R1+0x318], R240 ;  /* 0x000318f001007387 */ /* 0x000fe20000100800 */
[----:B-1----:R-:W-:-:S03]  /*ec80*/  SEL R242, RZ, 0x4, P1 ;  /* 0x00000004fff27807 */ /* 0x002fc60000800000 */
[----:B------:R1:W-:Y:S01]  /*ec90*/  STL [R1+0x2bc], R241 ;  /* 0x0002bcf101007387 */ /* 0x0003e20000100800 */
[----:B------:R-:W-:-:S03]  /*eca0*/  ISETP.GE.AND P1, PT, R14, UR9, PT ;  /* 0x000000090e007c0c */ /* 0x000fc6000bf26270 */
[----:B------:R-:W2:Y:S01]  /*ecb0*/  LDL.LU R14, [R1+0x2b4] ;  /* 0x0002b400010e7983 */ /* 0x000ea20000300800 */
[----:B------:R-:W-:-:S03]  /*ecc0*/  LOP3.LUT R7, R249, 0x30, RZ, 0xfc, !PT ;  /* 0x00000030f9077812 */ /* 0x000fc600078efcff */
[----:B------:R1:W-:Y:S01]  /*ecd0*/  LDGSTS.E [R244+0x22008], desc[UR16][R240.64], P3 ;  /* 0x22008000f0f47fae */ /* 0x0003e20009921850 */
[----:B------:R-:W-:-:S03]  /*ece0*/  ISETP.GE.AND P2, PT, R7, UR9, PT ;  /* 0x0000000907007c0c */ /* 0x000fc6000bf46270 */
[----:B------:R-:W2:Y:S01]  /*ecf0*/  LDL.LU R7, [R1+0x310] ;  /* 0x0003100001077983 */ /* 0x000ea20000300800 */
[----:B------:R-:W1:Y:S01]  /*ed00*/  S2R R249, SR_TID.X ;  /* 0x0000000000f97919 */ /* 0x000e620000002100 */
[----:B------:R-:W-:Y:S02]  /*ed10*/  SEL R242, R242, RZ, !P0 ;  /* 0x000000fff2f27207 */ /* 0x000fe40004000000 */
[----:B-1----:R-:W-:Y:S02]  /*ed20*/  SEL R241, RZ, 0x4, P1 ;  /* 0x00000004fff17807 */ /* 0x002fe40000800000 */
[----:B------:R-:W-:Y:S02]  /*ed30*/  SEL R240, RZ, 0x4, P2 ;  /* 0x00000004fff07807 */ /* 0x000fe40001000000 */
[----:B------:R-:W-:Y:S02]  /*ed40*/  SEL R241, R241, RZ, !P0 ;  /* 0x000000fff1f17207 */ /* 0x000fe40004000000 */
[----:B------:R-:W-:-:S02]  /*ed50*/  SEL R240, R240, RZ, !P0 ;  /* 0x000000fff0f07207 */ /* 0x000fc40004000000 */
[----:B------:R-:W-:Y:S02]  /*ed60*/  ISETP.NE.U32.AND P3, PT, R242, RZ, PT ;  /* 0x000000fff200720c */ /* 0x000fe40003f65070 */
[----:B------:R-:W-:Y:S02]  /*ed70*/  ISETP.NE.U32.AND P2, PT, R241, RZ, PT ;  /* 0x000000fff100720c */ /* 0x000fe40003f45070 */
[----:B------:R-:W-:Y:S02]  /*ed80*/  ISETP.NE.U32.AND P4, PT, R240, RZ, PT ;  /* 0x000000fff000720c */ /* 0x000fe40003f85070 */
[----:B------:R-:W-:-:S04]  /*ed90*/  SHF.R.U32.HI R249, RZ, 0x6, R249 ;  /* 0x00000006fff97819 */ /* 0x000fc800000116f9 */
[----:B------:R-:W-:-:S04]  /*eda0*/  SGXT.U32 R249, R249, 0x1 ;  /* 0x00000001f9f9781a */ /* 0x000fc80000000000 */
[----:B------:R-:W-:Y:S02]  /*edb0*/  LOP3.LUT R167, R249, 0x32, RZ, 0xfc, !PT ;  /* 0x00000032f9a77812 */ /* 0x000fe400078efcff */
[----:B------:R-:W1:Y:S02]  /*edc0*/  S2R R249, SR_TID.X ;  /* 0x0000000000f97919 */ /* 0x000e640000002100 */
[----:B------:R-:W-:-:S04]  /*edd0*/  ISETP.GE.AND P1, PT, R167, UR9, PT ;  /* 0x00000009a7007c0c */ /* 0x000fc8000bf26270 */
[----:B------:R-:W-:-:S04]  /*ede0*/  SEL R242, RZ, 0x4, P1 ;  /* 0x00000004fff27807 */ /* 0x000fc80000800000 */
[----:B------:R-:W-:Y:S02]  /*edf0*/  SEL R242, R242, RZ, !P0 ;  /* 0x000000fff2f27207 */ /* 0x000fe40004000000 */
[----:B-1----:R-:W-:-:S04]  /*ee00*/  SHF.R.U32.HI R249, RZ, 0x6, R249 ;  /* 0x00000006fff97819 */ /* 0x002fc800000116f9 */
[----:B------:R-:W-:Y:S01]  /*ee10*/  SGXT.U32 R249, R249, 0x1 ;  /* 0x00000001f9f9781a */ /* 0x000fe20000000000 */
[----:B---3--:R-:W-:Y:S02]  /*ee20*/  IMAD.MOV.U32 R241, RZ, RZ, R166 ;  /* 0x000000fffff17224 */ /* 0x008fe400078e00a6 */
[----:B------:R-:W-:-:S04]  /*ee30*/  IMAD.MOV.U32 R240, RZ, RZ, R158 ;  /* 0x000000fffff07224 */ /* 0x000fc800078e009e */
        /* <DEDUP_REMOVED lines=8> */
[----:B----4-:R-:W-:Y:S02]  /*eec0*/  IMAD.MOV.U32 R240, RZ, RZ, R22 ;  /* 0x000000fffff07224 */ /* 0x010fe400078e0016 */
[----:B-1----:R-:W-:Y:S02]  /*eed0*/  IMAD.MOV.U32 R241, RZ, RZ, R159 ;  /* 0x000000fffff17224 */ /* 0x002fe400078e009f */
[----:B------:R-:W-:-:S04]  /*eee0*/  IMAD.WIDE R240, R250, 0x4, R240 ;  /* 0x00000004faf07825 */ /* 0x000fc800078e02f0 */
[----:B------:R-:W-:Y:S02]  /*eef0*/  IMAD.MOV.U32 R242, RZ, RZ, R6 ;  /* 0x000000fffff27224 */ /* 0x000fe400078e0006 */
[----:B------:R-:W-:Y:S01]  /*ef00*/  IMAD.MOV.U32 R243, RZ, RZ, R15 ;  /* 0x000000fffff37224 */ /* 0x000fe200078e000f */
[----:B------:R-:W-:Y:S01]  /*ef10*/  STL [R1+0x2ec], R240 ;  /* 0x0002ecf001007387 */ /* 0x000fe20000100800 */
[----:B------:R-:W-:-:S03]  /*ef20*/  IMAD.WIDE R242, R250, 0x4, R242 ;  /* 0x00000004faf27825 */ /* 0x000fc600078e02f2 */
[----:B------:R2:W-:Y:S04]  /*ef30*/  STL [R1+0x29c], R241 ;  /* 0x00029cf101007387 */ /* 0x0005e80000100800 */
[----:B------:R-:W4:Y:S04]  /*ef40*/  LDL R22, [R1+0x7cc] ;  /* 0x0007cc0001167983 */ /* 0x000f280000100800 */
[----:B------:R1:W-:Y:S04]  /*ef50*/  STL [R1+0x314], R242 ;  /* 0x000314f201007387 */ /* 0x0003e80000100800 */
[----:B------:R2:W-:Y:S04]  /*ef60*/  LDGSTS.E [R244+0x20008], desc[UR16][R240.64], P2 ;  /* 0x20008000f0f47fae */ /* 0x0005e80009121850 */
[----:B------:R-:W-:Y:S04]  /*ef70*/  STL [R1+0x2b8], R243 ;  /* 0x0002b8f301007387 */ /* 0x000fe80000100800 */
[----:B------:R-:W4:Y:S01]  /*ef80*/  LDL.LU R15, [R1+0x298] ;  /* 0x00029800010f7983 */ /* 0x000f220000300800 */
[----:B--2---:R-:W-:Y:S01]  /*ef90*/  IMAD.MOV.U32 R241, RZ, RZ, R14 ;  /* 0x000000fffff17224 */ /* 0x004fe200078e000e */
[----:B------:R-:W-:-:S02]  /*efa0*/  LOP3.LUT R6, R249, 0x14, RZ, 0xfc, !PT ;  /* 0x00000014f9067812 */ /* 0x000fc400078efcff */
[----:B------:R-:W2:Y:S01]  /*efb0*/  LDL.LU R14, [R1+0x2e4] ;  /* 0x0002e400010e7983 */ /* 0x000ea20000300800 */
[----:B------:R-:W-:Y:S01]  /*efc0*/  IMAD.MOV.U32 R240, RZ, RZ, R7 ;  /* 0x000000fffff07224 */ /* 0x000fe200078e0007 */
[----:B------:R-:W-:Y:S02]  /*efd0*/  ISETP.GE.AND P1, PT, R6, UR9, PT ;  /* 0x0000000906007c0c */ /* 0x000fe4000bf26270 */
[----:B------:R-:W2:Y:S04]  /*efe0*/  LDL.LU R7, [R1+0x2b0] ;  /* 0x0002b00001077983 */ /* 0x000ea80000300800 */
[----:B------:R-:W2:Y:S01]  /*eff0*/  LDL.LU R6, [R1+0x30c] ;  /* 0x00030c0001067983 */ /* 0x000ea20000300800 */
[----:B------:R-:W1:Y:S01]  /*f000*/  S2R R249, SR_TID.X ;  /* 0x0000000000f97919 */ /* 0x000e620000002100 */
[----:B------:R-:W-:-:S02]  /*f010*/  IMAD.WIDE R240, R250, 0x4, R240 ;  /* 0x00000004faf07825 */ /* 0x000fc400078e02f0 */
[----:B------:R1:W-:Y:S02]  /*f020*/  LDGSTS.E [R244+0x22000], desc[UR16][R242.64], P4 ;  /* 0x22000000f2f47fae */ /* 0x0003e4000a121850 */
[----:B-1----:R-:W-:Y:S02]  /*f030*/  SHF.R.U32.HI R249, RZ, 0x6, R249 ;  /* 0x00000006fff97819 */ /* 0x002fe400000116f9 */
[----:B------:R1:W-:Y:S02]  /*f040*/  STL [R1+0x310], R240 ;  /* 0x000310f001007387 */ /* 0x0003e40000100800 */
[----:B------:R-:W-:Y:S02]  /*f050*/  SGXT.U32 R249, R249, 0x1 ;  /* 0x00000001f9f9781a */ /* 0x000fe40000000000 */
[----:B------:R1:W-:Y:S02]  /*f060*/  LDGSTS.E [R244+0x22008], desc[UR16][R240.64], P3 ;  /* 0x22008000f0f47fae */ /* 0x0003e40009921850 */
[----:B------:R-:W-:-:S02]  /*f070*/  LOP3.LUT R166, R249, 0x16, RZ, 0xfc, !PT ;  /* 0x00000016f9a67812 */ /* 0x000fc400078efcff */
[----:B------:R-:W-:Y:S02]  /*f080*/  LOP3.LUT R159, R249, 0x34, RZ, 0xfc, !PT ;  /* 0x00000034f99f7812 */ /* 0x000fe400078efcff */
[----:B------:R-:W1:Y:S01]  /*f090*/  S2R R249, SR_TID.X ;  /* 0x0000000000f97919 */ /* 0x000e620000002100 */
[----:B------:R-:W-:Y:S02]  /*f0a0*/  SEL R242, RZ, 0x4, P1 ;  /* 0x00000004fff27807 */ /* 0x000fe40000800000 */
[----:B------:R-:W-:Y:S02]  /*f0b0*/  ISETP.GE.AND P1, PT, R166, UR9, PT ;  /* 0x00000009a6007c0c */ /* 0x000fe4000bf26270 */
[----:B------:R-:W-:Y:S01]  /*f0c0*/  ISETP.GE.AND P2, PT, R159, UR9, PT ;  /* 0x000000099f007c0c */ /* 0x000fe2000bf46270 */
[----:B------:R1:W-:Y:S03]  /*f0d0*/  STL [R1+0x2b4], R241 ;  /* 0x0002b4f101007387 */ /* 0x0003e60000100800 */
[----:B-1----:R-:W-:Y:S01]  /*f0e0*/  SEL R240, RZ, 0x4, P2 ;  /* 0x00000004fff07807 */ /* 0x002fe20001000000 */
[----:B------:R-:W2:Y:S01]  /*f0f0*/  LDL.LU R167, [R1+0x2ac] ;  /* 0x0002ac0001a77983 */ /* 0x000ea20000300800 */
[----:B------:R-:W-:-:S03]  /*f100*/  SEL R242, R242, RZ, !P0 ;  /* 0x000000fff2f27207 */ /* 0x000fc60004000000 */
[----:B------:R-:W2:Y:S01]  /*f110*/  LDL.LU R166, [R1+0x308] ;  /* 0x0003080001a67983 */ /* 0x000ea20000300800 */
[----:B------:R-:W-:Y:S02]  /*f120*/  SEL R241, RZ, 0x4, P1 ;  /* 0x00000004fff17807 */ /* 0x000fe40000800000 */
[----:B------:R-:W-:Y:S02]  /*f130*/  SEL R240, R240, RZ, !P0 ;  /* 0x000000fff0f07207 */ /* 0x000fe40004000000 */
[----:B------:R-:W-:Y:S02]  /*f140*/  SEL R241, R241, RZ, !P0 ;  /* 0x000000fff1f17207 */ /* 0x000fe40004000000 */
[----:B------:R-:W-:Y:S02]  /*f150*/  ISETP.NE.U32.AND P3, PT, R242, RZ, PT ;  /* 0x000000fff200720c */ /* 0x000fe40003f65070 */
[----:B------:R-:W-:Y:S02]  /*f160*/  ISETP.NE.U32.AND P2, PT, R241, RZ, PT ;  /* 0x000000fff100720c */ /* 0x000fe40003f45070 */
[----:B------:R-:W-:-:S02]  /*f170*/  ISETP.NE.U32.AND P4, PT, R240, RZ, PT ;  /* 0x000000fff000720c */ /* 0x000fc40003f85070 */
[----:B------:R-:W-:-:S04]  /*f180*/  SHF.R.U32.HI R249, RZ, 0x6, R249 ;  /* 0x00000006fff97819 */ /* 0x000fc800000116f9 */
[----:B------:R-:W-:-:S04]  /*f190*/  SGXT.U32 R249, R249, 0x1 ;  /* 0x00000001f9f9781a */ /* 0x000fc80000000000 */
[----:B------:R-:W-:-:S04]  /*f1a0*/  LOP3.LUT R159, R249, 0x36, RZ, 0xfc, !PT ;  /* 0x00000036f99f7812 */ /* 0x000fc800078efcff */
[----:B------:R-:W-:-:S04]  /*f1b0*/  ISETP.GE.AND P1, PT, R159, UR9, PT ;  /* 0x000000099f007c0c */ /* 0x000fc8000bf26270 */
[----:B------:R-:W-:-:S04]  /*f1c0*/  SEL R242, RZ, 0x4, P1 ;  /* 0x00000004fff27807 */ /* 0x000fc80000800000 */
[----:B------:R-:W-:Y:S01]  /*f1d0*/  SEL R242, R242, RZ, !P0 ;  /* 0x000000fff2f27207 */ /* 0x000fe20004000000 */
[----:B---3--:R-:W-:Y:S02]  /*f1e0*/  IMAD.MOV.U32 R241, RZ, RZ, R158 ;  /* 0x000000fffff17224 */ /* 0x008fe400078e009e */
[----:B------:R-:W-:-:S04]  /*f1f0*/  IMAD.MOV.U32 R240, RZ, RZ, R23 ;  /* 0x000000fffff07224 */ /* 0x000fc800078e0017 */
[----:B------:R-:W-:-:S05]  /*f200*/  IMAD.WIDE R240, R250, 0x4, R240 ;  /* 0x00000004faf07825 */ /* 0x000fca00078e02f0 */
[----:B------:R-:W-:Y:S04]  /*f210*/  STL [R1+0x33c], R240 ;  /* 0x00033cf001007387 */ /* 0x000fe80000100800 */
[----:B------:R1:W-:Y:S04]  /*f220*/  STL [R1+0x2e8], R241 ;  /* 0x0002e8f101007387 */ /* 0x0003e80000100800 */
[----:B------:R-:W3:Y:S04]  /*f230*/  LDL.LU R158, [R1+0x2e0] ;  /* 0x0002e000019e7983 */ /* 0x000ee80000300800 */
[----:B------:R-:W3:Y:S01]  /*f240*/  LDL.LU R23, [R1+0x338] ;  /* 0x0003380001177983 */ /* 0x000ee20000300800 */
[----:B----4-:R-:W-:-:S03]  /*f250*/  VIADD R244, R22, UR6 ;  /* 0x0000000616f47c36 */ /* 0x010fc60008000000 */
[----:B------:R-:W4:Y:S04]  /*f260*/  LDL R22, [R1+0x7c8] ;  /* 0x0007c80001167983 */ /* 0x000f280000100800 */
[----:B------:R1:W-:Y:S01]  /*f270*/  LDGSTS.E [R244+0x20000], desc[UR16][R240.64], P3 ;  /* 0x20000000f0f47fae */ /* 0x0003e20009921850 */
[----:B------:R-:W-:Y:S01]  /*f280*/  ISETP.NE.U32.AND P3, PT, R242, RZ, PT ;  /* 0x000000fff200720c */ /* 0x000fe20003f65070 */
[----:B-1----:R-:W-:Y:S02]  /*f290*/  IMAD.MOV.U32 R241, RZ, RZ, R15 ;  /* 0x000000fffff17224 */ /* 0x002fe400078e000f */
[----:B--2---:R-:W-:-:S04]  /*f2a0*/  IMAD.MOV.U32 R240, RZ, RZ, R14 ;  /* 0x000000fffff07224 */ /* 0x004fc800078e000e */
[----:B------:R-:W-:-:S05]  /*f2b0*/  IMAD.WIDE R240, R250, 0x4, R240 ;  /* 0x00000004faf07825 */ /* 0x000fca00078e02f0 */
[----:B------:R1:W-:Y:S01]  /*f2c0*/  STL [R1+0x2e4], R240 ;  /* 0x0002e4f001007387 */ /* 0x0003e20000100800 */
[----:B------:R-:W-:-:S03]  /*f2d0*/  IMAD.MOV.U32 R243, RZ, RZ, R7 ;  /* 0x000000fffff37224 */ /* 0x000fc600078e0007 */
[----:B------:R-:W2:Y:S01]  /*f2e0*/  LDL.LU R15, [R1+0x294] ;  /* 0x00029400010f7983 */ /* 0x000ea20000300800 */
[----:B------:R-:W-:-:S03]  /*f2f0*/  IMAD.MOV.U32 R242, RZ, RZ, R6 ;  /* 0x000000fffff27224 */ /* 0x000fc600078e0006 */
[----:B------:R-:W2:Y:S04]  /*f300*/  LDL.LU R14, [R1+0x2dc] ;  /* 0x0002dc00010e7983 */ /* 0x000ea80000300800 */
[----:B------:R-:W2:Y:S04]  /*f310*/  LDL.LU R7, [R1+0x2a8] ;  /* 0x0002a80001077983 */ /* 0x000ea80000300800 */
[----:B------:R-:W2:Y:S01]  /*f320*/  LDL.LU R6, [R1+0x304] ;  /* 0x0003040001067983 */ /* 0x000ea20000300800 */
[----:B------:R-:W1:Y:S03]  /*f330*/  S2R R249, SR_TID.X ;  /* 0x0000000000f97919 */ /* 0x000e660000002100 */
[----:B------:R1:W-:Y:S02]  /*f340*/  LDGSTS.E [R244+0x20008], desc[UR16][R240.64], P2 ;  /* 0x20008000f0f47fae */ /* 0x0003e40009121850 */
[----:B-1----:R-:W-:-:S04]  /*f350*/  SHF.R.U32.HI R249, RZ, 0x6, R249 ;  /* 0x00000006fff97819 */ /* 0x002fc800000116f9 */
[----:B------:R-:W-:-:S04]  /*f360*/  SGXT.U32 R249, R249, 0x1 ;  /* 0x00000001f9f9781a */ /* 0x000fc80000000000 */
[----:B------:R-:W-:Y:S02]  /*f370*/  LOP3.LUT R159, R249, 0x18, RZ, 0xfc, !PT ;  /* 0x00000018f99f7812 */ /* 0x000fe400078efcff */
[----:B------:R-:W1:Y:S01]  /*f380*/  S2R R249, SR_TID.X ;  /* 0x0000000000f97919 */ /* 0x000e620000002100 */
[----:B------:R-:W-:Y:S01]  /*f390*/  IMAD.MOV.U32 R240, RZ, RZ, R166 ;  /* 0x000000fffff07224 */ /* 0x000fe200078e00a6 */
[----:B------:R-:W-:Y:S01]  /*f3a0*/  ISETP.GE.AND P1, PT, R159, UR9, PT ;  /* 0x000000099f007c0c */ /* 0x000fe2000bf26270 */
[----:B------:R-:W-:Y:S01]  /*f3b0*/  IMAD.WIDE R242, R250, 0x4, R242 ;  /* 0x00000004faf27825 */ /* 0x000fe200078e02f2 */
[----:B------:R1:W-:Y:S04]  /*f3c0*/  STL [R1+0x298], R241 ;  /* 0x000298f101007387 */ /* 0x0003e80000100800 */
[----:B------:R1:W-:Y:S02]  /*f3d0*/  LDGSTS.E [R244+0x22000], desc[UR16][R242.64], P4 ;  /* 0x22000000f2f47fae */ /* 0x0003e4000a121850 */
[----:B-1----:R-:W-:-:S02]  /*f3e0*/  IMAD.MOV.U32 R241, RZ, RZ, R167 ;  /* 0x000000fffff17224 */ /* 0x002fc400078e00a7 */
[----:B------:R1:W-:Y:S01]  /*f3f0*/  STL [R1+0x30c], R242 ;  /* 0x00030cf201007387 */ /* 0x0003e20000100800 */
[----:B------:R-:W-:Y:S01]  /*f400*/  IMAD.WIDE R240, R250, 0x4, R240 ;  /* 0x00000004faf07825 */ /* 0x000fe200078e02f0 */
[----:B------:R-:W-:Y:S02]  /*f410*/  SHF.R.U32.HI R249, RZ, 0x6, R249 ;  /* 0x00000006fff97819 */ /* 0x000fe400000116f9 */
[----:B-1----:R-:W-:Y:S01]  /*f420*/  SEL R242, RZ, 0x4, P1 ;  /* 0x00000004fff27807 */ /* 0x002fe20000800000 */
[----:B------:R-:W-:Y:S01]  /*f430*/  STL [R1+0x2b0], R243 ;  /* 0x0002b0f301007387 */ /* 0x000fe20000100800 */
[----:B------:R-:W-:-:S03]  /*f440*/  SGXT.U32 R249, R249, 0x1 ;  /* 0x00000001f9f9781a */ /* 0x000fc60000000000 */
[----:B------:R1:W-:Y:S01]  /*f450*/  LDGSTS.E [R244+0x22008], desc[UR16][R240.64], P3 ;  /* 0x22008000f0f47fae */ /* 0x0003e20009921850 */
[C---:B------:R-:W-:Y:S02]  /*f460*/  LOP3.LUT R166, R249.reuse, 0x1a, RZ, 0xfc, !PT ;  /* 0x0000001af9a67812 */ /* 0x040fe400078efcff */
[----:B------:R-:W-:Y:S02]  /*f470*/  LOP3.LUT R159, R249, 0x38, RZ, 0xfc, !PT ;  /* 0x00000038f99f7812 */ /* 0x000fe400078efcff */
[----:B------:R-:W1:Y:S01]  /*f480*/  S2R R249, SR_TID.X ;  /* 0x0000000000f97919 */ /* 0x000e620000002100 */
[----:B------:R-:W-:Y:S02]  /*f490*/  ISETP.GE.AND P1, PT, R166, UR9, PT ;  /* 0x00000009a6007c0c */ /* 0x000fe4000bf26270 */
[----:B------:R-:W-:Y:S01]  /*f4a0*/  ISETP.GE.AND P2, PT, R159, UR9, PT ;  /* 0x000000099f007c0c */ /* 0x000fe2000bf46270 */
[----:B------:R1:W-:Y:S01]  /*f4b0*/  STL [R1+0x308], R240 ;  /* 0x000308f001007387 */ /* 0x0003e20000100800 */
[----:B------:R-:W-:-:S03]  /*f4c0*/  SEL R242, R242, RZ, !P0 ;  /* 0x000000fff2f27207 */ /* 0x000fc60004000000 */
[----:B------:R1:W-:Y:S01]  /*f4d0*/  STL [R1+0x2ac], R241 ;  /* 0x0002acf101007387 */ /* 0x0003e20000100800 */
[----:B------:R-:W-:Y:S02]  /*f4e0*/  ISETP.NE.U32.AND P3, PT, R242, RZ, PT ;  /* 0x000000fff200720c */ /* 0x000fe40003f65070 */
[----:B-1----:R-:W-:Y:S02]  /*f4f0*/  SEL R240, RZ, 0x4, P2 ;  /* 0x00000004fff07807 */ /* 0x002fe40001000000 */
[----:B------:R-:W-:Y:S02]  /*f500*/  SEL R241, RZ, 0x4, P1 ;  /* 0x00000004fff17807 */ /* 0x000fe40000800000 */
[----:B------:R-:W-:Y:S02]  /*f510*/  SEL R240, R240, RZ, !P0 ;  /* 0x000000fff0f07207 */ /* 0x000fe40004000000 */
[----:B------:R-:W-:Y:S02]  /*f520*/  SEL R241, R241, RZ, !P0 ;  /* 0x000000fff1f17207 */ /* 0x000fe40004000000 */
[----:B------:R-:W-:-:S02]  /*f530*/  ISETP.NE.U32.AND P2, PT, R240, RZ, PT ;  /* 0x000000fff000720c */ /* 0x000fc40003f45070 */
[----:B------:R-:W-:Y:S02]  /*f540*/  ISETP.NE.U32.AND P1, PT, R241, RZ, PT ;  /* 0x000000fff100720c */ /* 0x000fe40003f25070 */
[----:B------:R-:W-:-:S04]  /*f550*/  SHF.R.U32.HI R249, RZ, 0x6, R249 ;  /* 0x00000006fff97819 */ /* 0x000fc800000116f9 */
[----:B------:R-:W-:Y:S01]  /*f560*/  SGXT.U32 R249, R249, 0x1 ;  /* 0x00000001f9f9781a */ /* 0x000fe20000000000 */
[----:B---3--:R-:W-:Y:S02]  /*f570*/  IMAD.MOV.U32 R241, RZ, RZ, R158 ;  /* 0x000000fffff17224 */ /* 0x008fe400078e009e */
[----:B------:R-:W-:-:S04]  /*f580*/  IMAD.MOV.U32 R240, RZ, RZ, R23 ;  /* 0x000000fffff07224 */ /* 0x000fc800078e0017 */
[----:B------:R-:W-:-:S05]  /*f590*/  IMAD.WIDE R240, R250, 0x4, R240 ;  /* 0x00000004faf07825 */ /* 0x000fca00078e02f0 */
[----:B------:R-:W-:Y:S04]  /*f5a0*/  STL [R1+0x338], R240 ;  /* 0x000338f001007387 */ /* 0x000fe80000100800 */
[----:B------:R2:W-:Y:S04]  /*f5b0*/  STL [R1+0x2e0], R241 ;  /* 0x0002e0f101007387 */ /* 0x0005e80000100800 */
[----:B------:R-:W3:Y:S01]  /*f5c0*/  LDL.LU R158, [R1+0x274] ;  /* 0x00027400019e7983 */ /* 0x000ee20000300800 */
[----:B----4-:R-:W-:-:S05]  /*f5d0*/  VIADD R244, R22, UR6 ;  /* 0x0000000616f47c36 */ /* 0x010fca0008000000 */
[----:B------:R2:W-:Y:S02]  /*f5e0*/  LDGSTS.E [R244+0x20000], desc[UR16][R240.64], P3 ;  /* 0x20000000f0f47fae */ /* 0x0005e40009921850 */
[----:B--2---:R-:W-:Y:S02]  /*f5f0*/  IMAD.MOV.U32 R241, RZ, RZ, R15 ;  /* 0x000000fffff17224 */ /* 0x004fe400078e000f */
[----:B------:R-:W-:Y:S02]  /*f600*/  IMAD.MOV.U32 R240, RZ, RZ, R14 ;  /* 0x000000fffff07224 */ /* 0x000fe400078e000e */
[----:B------:R-:W-:Y:S02]  /*f610*/  IMAD.MOV.U32 R243, RZ, RZ, R7 ;  /* 0x000000fffff37224 */ /* 0x000fe400078e0007 */
[----:B------:R-:W-:-:S04]  /*f620*/  IMAD.WIDE R240, R250, 0x4, R240 ;  /* 0x00000004faf07825 */ /* 0x000fc800078e02f0 */
[----:B------:R-:W-:Y:S01]  /*f630*/  IMAD.MOV.U32 R242, RZ, RZ, R6 ;  /* 0x000000fffff27224 */ /* 0x000fe200078e0006 */
[----:B------:R-:W-:Y:S03]  /*f640*/  STL [R1+0x2dc], R240 ;  /* 0x0002dcf001007387 */ /* 0x000fe60000100800 */
[----:B------:R-:W-:Y:S01]  /*f650*/  IMAD.WIDE R242, R250, 0x4, R242 ;  /* 0x00000004faf27825 */ /* 0x000fe200078e02f2 */
[----:B------:R1:W-:Y:S01]  /*f660*/  STL [R1+0x294], R241 ;  /* 0x000294f101007387 */ /* 0x0003e20000100800 */
[C---:B------:R-:W-:Y:S02]  /*f670*/  LOP3.LUT R7, R249.reuse, 0x3a, RZ, 0xfc, !PT ;  /* 0x0000003af9077812 */ /* 0x040fe400078efcff */
[----:B------:R-:W-:Y:S01]  /*f680*/  LOP3.LUT R6, R249, 0x1c, RZ, 0xfc, !PT ;  /* 0x0000001cf9067812 */ /* 0x000fe200078efcff */
[----:B------:R-:W-:Y:S04]  /*f690*/  STL [R1+0x304], R242 ;  /* 0x000304f201007387 */ /* 0x000fe80000100800 */
[----:B------:R2:W-:Y:S04]  /*f6a0*/  STL [R1+0x2a8], R243 ;  /* 0x0002a8f301007387 */ /* 0x0005e80000100800 */
[----:B------:R1:W-:Y:S01]  /*f6b0*/  LDGSTS.E [R244+0x20008], desc[UR16][R240.64], P1 ;  /* 0x20008000f0f47fae */ /* 0x0003e20008921850 */
[----:B------:R-:W-:-:S03]  /*f6c0*/  ISETP.GE.AND P1, PT, R6, UR9, PT ;  /* 0x0000000906007c0c */ /* 0x000fc6000bf26270 */
[----:B------:R-:W4:Y:S04]  /*f6d0*/  LDL.LU R23, [R1+0x280] ;  /* 0x0002800001177983 */ /* 0x000f280000300800 */
[----:B------:R2:W-:Y:S01]  /*f6e0*/  LDGSTS.E [R244+0x22000], desc[UR16][R242.64], P2 ;  /* 0x22000000f2f47fae */ /* 0x0005e20009121850 */
[----:B------:R-:W-:-:S03]  /*f6f0*/  ISETP.GE.AND P2, PT, R7, UR9, PT ;  /* 0x0000000907007c0c */ /* 0x000fc6000bf46270 */
[----:B------:R-:W4:Y:S04]  /*f700*/  LDL.LU R22, [R1+0x284] ;  /* 0x0002840001167983 */ /* 0x000f280000300800 */
[----:B------:R-:W4:Y:S04]  /*f710*/  LDL.LU R15, [R1+0x288] ;  /* 0x00028800010f7983 */ /* 0x000f280000300800 */
[----:B------:R-:W4:Y:S04]  /*f720*/  LDL.LU R7, [R1+0x28c] ;  /* 0x00028c0001077983 */ /* 0x000f280000300800 */
[----:B------:R-:W4:Y:S04]  /*f730*/  LDL.LU R6, [R1+0x290] ;  /* 0x0002900001067983 */ /* 0x000f280000300800 */
[----:B------:R-:W4:Y:S01]  /*f740*/  LDL R14, [R1+0x728] ;  /* 0x00072800010e7983 */ /* 0x000f220000100800 */
[----:B------:R-:W1:Y:S02]  /*f750*/  S2R R249, SR_TID.X ;  /* 0x0000000000f97919 */ /* 0x000e640000002100 */
[----:B-1----:R-:W-:-:S04]  /*f760*/  SHF.R.U32.HI R249, RZ, 0x6, R249 ;  /* 0x00000006fff97819 */ /* 0x002fc800000116f9 */
[----:B------:R-:W-:-:S04]  /*f770*/  SGXT.U32 R249, R249, 0x1 ;  /* 0x00000001f9f9781a */ /* 0x000fc80000000000 */
[----:B------:R-:W-:-:S04]  /*f780*/  LOP3.LUT R159, R249, 0x3c, RZ, 0xfc, !PT ;  /* 0x0000003cf99f7812 */ /* 0x000fc800078efcff */
[----:B------:R-:W-:Y:S02]  /*f790*/  ISETP.GE.AND P4, PT, R159, UR9, PT ;  /* 0x000000099f007c0c */ /* 0x000fe4000bf86270 */
[----:B------:R-:W1:Y:S01]  /*f7a0*/  S2R R159, SR_TID.X ;  /* 0x00000000009f7919 */ /* 0x000e620000002100 */
[----:B------:R-:W-:Y:S02]  /*f7b0*/  SEL R241, RZ, 0x4, P2 ;  /* 0x00000004fff17807 */ /* 0x000fe40001000000 */
[----:B------:R-:W-:Y:S02]  /*f7c0*/  SEL R240, RZ, 0x4, P1 ;  /* 0x00000004fff07807 */ /* 0x000fe40000800000 */
[----:B------:R-:W-:Y:S02]  /*f7d0*/  LOP3.LUT R166, R249, 0x1e, RZ, 0xfc, !PT ;  /* 0x0000001ef9a67812 */ /* 0x000fe400078efcff */
[----:B------:R-:W-:Y:S02]  /*f7e0*/  SEL R241, R241, RZ, !P0 ;  /* 0x000000fff1f17207 */ /* 0x000fe40004000000 */
[----:B------:R-:W-:-:S02]  /*f7f0*/  SEL R240, R240, RZ, !P0 ;  /* 0x000000fff0f07207 */ /* 0x000fc40004000000 */
[----:B------:R-:W-:Y:S02]  /*f800*/  ISETP.GE.AND P3, PT, R166, UR9, PT ;  /* 0x00000009a6007c0c */ /* 0x000fe4000bf66270 */
[----:B------:R-:W-:Y:S02]  /*f810*/  ISETP.NE.U32.AND P1, PT, R241, RZ, PT ;  /* 0x000000fff100720c */ /* 0x000fe40003f25070 */
[----:B------:R-:W-:Y:S02]  /*f820*/  ISETP.NE.U32.AND P2, PT, R240, RZ, PT ;  /* 0x000000fff000720c */ /* 0x000fe40003f45070 */
[----:B------:R-:W-:Y:S02]  /*f830*/  SEL R241, RZ, 0x4, P3 ;  /* 0x00000004fff17807 */ /* 0x000fe40001800000 */
[----:B------:R-:W-:Y:S02]  /*f840*/  SEL R240, RZ, 0x4, P4 ;  /* 0x00000004fff07807 */ /* 0x000fe40002000000 */
[----:B------:R-:W-:-:S02]  /*f850*/  LOP3.LUT R166, R247, 0x3e, RZ, 0xfc, !PT ;  /* 0x0000003ef7a67812 */ /* 0x000fc400078efcff */
[----:B------:R-:W-:Y:S02]  /*f860*/  SEL R241, R241, RZ, !P0 ;  /* 0x000000fff1f17207 */ /* 0x000fe40004000000 */
[----:B------:R-:W-:Y:S02]  /*f870*/  SEL R240, R240, RZ, !P0 ;  /* 0x000000fff0f07207 */ /* 0x000fe40004000000 */
[----:B------:R-:W-:Y:S02]  /*f880*/  ISETP.GE.AND P5, PT, R166, UR9, PT ;  /* 0x00000009a6007c0c */ /* 0x000fe4000bfa6270 */
[----:B-1----:R-:W-:-:S04]  /*f890*/  LOP3.LUT R159, R159, 0x3f, RZ, 0xc0, !PT ;  /* 0x0000003f9f9f7812 */ /* 0x002fc800078ec0ff */
[----:B------:R-:W-:Y:S02]  /*f8a0*/  ISETP.GE.AND P6, PT, R159, UR9, PT ;  /* 0x000000099f007c0c */ /* 0x000fe4000bfc6270 */
[----:B------:R-:W-:Y:S01]  /*f8b0*/  ISETP.NE.U32.AND P4, PT, R241, RZ, PT ;  /* 0x000000fff100720c */ /* 0x000fe20003f85070 */
[----:B------:R-:W-:Y:S01]  /*f8c0*/  IMAD.MOV.U32 R241, RZ, RZ, R252 ;  /* 0x000000fffff17224 */ /* 0x000fe200078e00fc */
[----:B------:R-:W-:Y:S02]  /*f8d0*/  ISETP.NE.U32.AND P3, PT, R240, RZ, PT ;  /* 0x000000fff000720c */ /* 0x000fe40003f65070 */
[----:B--2---:R-:W-:Y:S02]  /*f8e0*/  SEL R243, RZ, 0x4, P5 ;  /* 0x00000004fff37807 */ /* 0x004fe40002800000 */
[----:B------:R-:W-:Y:S02]  /*f8f0*/  SEL R242, RZ, 0x4, P6 ;  /* 0x00000004fff27807 */ /* 0x000fe40003000000 */
[----:B------:R-:W-:-:S02]  /*f900*/  SEL R243, R243, RZ, !P0 ;  /* 0x000000fff3f37207 */ /* 0x000fc40004000000 */
[----:B------:R-:W-:Y:S01]  /*f910*/  SEL R242, R242, RZ, !P0 ;  /* 0x000000fff2f27207 */ /* 0x000fe20004000000 */
[----:B------:R-:W-:Y:S01]  /*f920*/  IMAD.MOV.U32 R249, RZ, RZ, R248 ;  /* 0x000000fffff97224 */ /* 0x000fe200078e00f8 */
[----:B------:R-:W-:Y:S02]  /*f930*/  ISETP.NE.U32.AND P0, PT, R243, RZ, PT ;  /* 0x000000fff300720c */ /* 0x000fe40003f05070 */
[----:B------:R-:W-:Y:S01]  /*f940*/  ISETP.NE.U32.AND P5, PT, R242, RZ, PT ;  /* 0x000000fff200720c */ /* 0x000fe20003fa5070 */
[----:B------:R-:W-:Y:S02]  /*f950*/  IMAD.MOV.U32 R248, RZ, RZ, R245 ;  /* 0x000000fffff87224 */ /* 0x000fe400078e00f5 */
[----:B------:R-:W-:Y:S02]  /*f960*/  IMAD.MOV.U32 R247, RZ, RZ, R246 ;  /* 0x000000fffff77224 */ /* 0x000fe400078e00f6 */
[----:B------:R-:W-:-:S04]  /*f970*/  IMAD.WIDE R248, R250, 0x4, R248 ;  /* 0x00000004faf87825 */ /* 0x000fc800078e02f8 */
[----:B---3--:R-:W-:-:S04]  /*f980*/  IMAD.MOV.U32 R240, RZ, RZ, R158 ;  /* 0x000000fffff07224 */ /* 0x008fc800078e009e */
[----:B------:R-:W-:-:S05]  /*f990*/  IMAD.WIDE R240, R250, 0x4, R240 ;  /* 0x00000004faf07825 */ /* 0x000fca00078e02f0 */
[----:B------:R1:W-:Y:S04]  /*f9a0*/  LDGSTS.E [R244+0x22008], desc[UR16][R240.64], P1 ;  /* 0x22008000f0f47fae */ /* 0x0003e80008921850 */
[----:B------:R2:W-:Y:S01]  /*f9b0*/  STL.64 [R1+0x810], R240 ;  /* 0x000810f001007387 */ /* 0x0005e20000100a00 */
[----:B----4-:R-:W-:Y:S02]  /*f9c0*/  IMAD.MOV.U32 R246, RZ, RZ, R23 ;  /* 0x000000fffff67224 */ /* 0x010fe400078e0017 */
[----:B------:R-:W-:Y:S02]  /*f9d0*/  IMAD.MOV.U32 R245, RZ, RZ, R22 ;  /* 0x000000fffff57224 */ /* 0x000fe400078e0016 */
[----:B-1----:R-:W-:Y:S02]  /*f9e0*/  IMAD.MOV.U32 R244, RZ, RZ, R15 ;  /* 0x000000fffff47224 */ /* 0x002fe400078e000f */
[----:B------:R-:W-:-:S02]  /*f9f0*/  IMAD.MOV.U32 R243, RZ, RZ, R7 ;  /* 0x000000fffff37224 */ /* 0x000fc400078e0007 */
[----:B------:R-:W-:Y:S02]  /*fa00*/  IMAD.MOV.U32 R242, RZ, RZ, R6 ;  /* 0x000000fffff27224 */ /* 0x000fe400078e0006 */
[----:B------:R-:W3:Y:S01]  /*fa10*/  LDL.LU.64 R6, [R1+0x240] ;  /* 0x0002400001067983 */ /* 0x000ee20000300a00 */
[----:B------:R-:W-:-:S03]  /*fa20*/  VIADD R252, R14, UR6 ;  /* 0x000000060efc7c36 */ /* 0x000fc60008000000 */
[----:B------:R-:W4:Y:S04]  /*fa30*/  LDL.LU.64 R14, [R1+0x220] ;  /* 0x00022000010e7983 */ /* 0x000f280000300a00 */
[----:B------:R-:W4:Y:S04]  /*fa40*/  LDL.LU.64 R22, [R1+0x200] ;  /* 0x0002000001167983 */ /* 0x000f280000300a00 */
[----:B------:R-:W4:Y:S04]  /*fa50*/  LDL.LU.64 R158, [R1+0x1e0] ;  /* 0x0001e000019e7983 */ /* 0x000f280000300a00 */
[----:B------:R-:W4:Y:S04]  /*fa60*/  LDL.LU.64 R166, [R1+0x1c0] ;  /* 0x0001c00001a67983 */ /* 0x000f280000300a00 */
[----:B------:R-:W4:Y:S04]  /*fa70*/  LDL.LU.64 R174, [R1+0x1a0] ;  /* 0x0001a00001ae7983 */ /* 0x000f280000300a00 */
[----:B------:R-:W4:Y:S01]  /*fa80*/  LDL.LU.64 R182, [R1+0x180] ;  /* 0x0001800001b67983 */ /* 0x000f220000300a00 */
[----:B------:R-:W-:-:S03]  /*fa90*/  IMAD.WIDE R242, R250, 0x4, R242 ;  /* 0x00000004faf27825 */ /* 0x000fc600078e02f2 */
[----:B------:R-:W4:Y:S04]  /*faa0*/  LDL.LU.64 R190, [R1+0x160] ;  /* 0x0001600001be7983 */ /* 0x000f280000300a00 */
[----:B------:R-:W4:Y:S01]  /*fab0*/  LDL.LU.64 R198, [R1+0x140] ;  /* 0x0001400001c67983 */ /* 0x000f220000300a00 */
[----:B------:R-:W-:-:S03]  /*fac0*/  IMAD.WIDE R244, R250, 0x4, R244 ;  /* 0x00000004faf47825 */ /* 0x000fc600078e02f4 */
[----:B------:R-:W4:Y:S04]  /*fad0*/  LDL.LU.64 R206, [R1+0x120] ;  /* 0x0001200001ce7983 */ /* 0x000f280000300a00 */
[----:B------:R-:W4:Y:S01]  /*fae0*/  LDL.LU.64 R214, [R1+0x100] ;  /* 0x0001000001d67983 */ /* 0x000f220000300a00 */
[----:B------:R-:W-:-:S03]  /*faf0*/  IMAD.WIDE R246, R250, 0x4, R246 ;  /* 0x00000004faf67825 */ /* 0x000fc600078e02f6 */
[----:B------:R-:W4:Y:S04]  /*fb00*/  LDL.LU.64 R222, [R1+0xe0] ;  /* 0x0000e00001de7983 */ /* 0x000f280000300a00 */
[----:B------:R-:W4:Y:S04]  /*fb10*/  LDL.LU.64 R230, [R1+0xc0] ;  /* 0x0000c00001e67983 */ /* 0x000f280000300a00 */
[----:B------:R-:W4:Y:S04]  /*fb20*/  LDL.LU.64 R238, [R1+0xa0] ;  /* 0x0000a00001ee7983 */ /* 0x000f280000300a00 */
[----:B--2---:R-:W2:Y:S04]  /*fb30*/  LDL.LU.64 R240, [R1] ;  /* 0x0000000001f07983 */ /* 0x004ea80000300a00 */
[----:B------:R1:W-:Y:S04]  /*fb40*/  LDGSTS.E [R252+0x20000], desc[UR16][R242.64], P2 ;  /* 0x20000000f2fc7fae */ /* 0x0003e80009121850 */
[----:B------:R1:W-:Y:S04]  /*fb50*/  STL.64 [R1+0x818], R242 ;  /* 0x000818f201007387 */ /* 0x0003e80000100a00 */
[----:B------:R2:W-:Y:S04]  /*fb60*/  LDGSTS.E [R252+0x20008], desc[UR16][R244.64], P4 ;  /* 0x20008000f4fc7fae */ /* 0x0005e8000a121850 */
[----:B------:R2:W-:Y:S04]  /*fb70*/  LDGSTS.E [R252+0x22000], desc[UR16][R246.64], P3 ;  /* 0x22000000f6fc7fae */ /* 0x0005e80009921850 */
[----:B-1----:R-:W2:Y:S04]  /*fb80*/  LDL.LU.64 R242, [R1+0x20] ;  /* 0x0000200001f27983 */ /* 0x002ea80000300a00 */
[----:B------:R1:W-:Y:S04]  /*fb90*/  STL.64 [R1+0x820], R244 ;  /* 0x000820f401007387 */ /* 0x0003e80000100a00 */
[----:B------:R2:W-:Y:S01]  /*fba0*/  LDGSTS.E [R252+0x22008], desc[UR16][R248.64], P0 ;  /* 0x22008000f8fc7fae */ /* 0x0005e20008121850 */
[----:B------:R-:W-:-:S03]  /*fbb0*/  ULEA UR6, UR4, UR8, 0x10 ;  /* 0x0000000804067291 */ /* 0x000fc6000f8e803f */
[----:B------:R-:W0:Y:S04]  /*fbc0*/  LDGDEPBAR ;  /* 0x00000000000079af */ /* 0x000e280000000000 */
[----:B-1----:R-:W2:Y:S04]  /*fbd0*/  LDL.LU.64 R244, [R1+0x40] ;  /* 0x0000400001f47983 */ /* 0x002ea80000300a00 */
[----:B------:R1:W-:Y:S04]  /*fbe0*/  STL.64 [R1+0x828], R246 ;  /* 0x000828f601007387 */ /* 0x0003e80000100a00 */
[----:B-1----:R-:W2:Y:S04]  /*fbf0*/  LDL.LU.64 R246, [R1+0x60] ;  /* 0x0000600001f67983 */ /* 0x002ea80000300a00 */
[----:B------:R-:W2:Y:S04]  /*fc00*/  LDL R252, [R1+0x270] ;  /* 0x0002700001fc7983 */ /* 0x000ea80000100800 */
[----:B------:R1:W-:Y:S04]  /*fc10*/  STL.64 [R1+0x830], R248 ;  /* 0x000830f801007387 */ /* 0x0003e80000100a00 */
[----:B-1----:R-:W2:Y:S01]  /*fc20*/  LDL.LU.64 R248, [R1+0x80] ;  /* 0x0000800001f87983 */ /* 0x002ea20000300a00 */
[----:B------:R-:W-:-:S04]  /*fc30*/  IMAD.WIDE R8, R251, 0x4, R8 ;  /* 0x00000004fb087825 */ /* 0x000fc800078e0208 */
        /* <DEDUP_REMOVED lines=12> */
[----:B---3--:R-:W-:-:S04]  /*fd00*/  IMAD.WIDE R6, R251, 0x4, R6 ;  /* 0x00000004fb067825 */ /* 0x008fc800078e0206 */
[C---:B----4-:R-:W-:Y:S01]  /*fd10*/  IMAD.WIDE R14, R251.reuse, 0x4, R14 ;  /* 0x00000004fb0e7825 */ /* 0x050fe200078e020e */
[----:B------:R1:W-:Y:S03]  /*fd20*/  STL.64 [R1+0x240], R6 ;  /* 0x0002400601007387 */ /* 0x0003e60000100a00 */
[C---:B------:R-:W-:Y:S01]  /*fd30*/  IMAD.WIDE R22, R251.reuse, 0x4, R22 ;  /* 0x00000004fb167825 */ /* 0x040fe200078e0216 */
        /* <DEDUP_REMOVED lines=23> */
[C---:B--2---:R-:W-:Y:S01]  /*feb0*/  IMAD.WIDE R240, R251.reuse, 0x4, R240 ;  /* 0x00000004fbf07825 */ /* 0x044fe200078e02f0 */
[----:B------:R2:W-:Y:S03]  /*fec0*/  STL.64 [R1+0xa0], R238 ;  /* 0x0000a0ee01007387 */ /* 0x0005e60000100a00 */
[----:B------:R-:W-:-:S04]  /*fed0*/  IMAD.WIDE R242, R251, 0x4, R242 ;  /* 0x00000004fbf27825 */ /* 0x000fc800078e02f2 */
[----:B------:R-:W-:-:S04]  /*fee0*/  IMAD.WIDE R244, R251, 0x4, R244 ;  /* 0x00000004fbf47825 */ /* 0x000fc800078e02f4 */
[----:B------:R-:W-:-:S04]  /*fef0*/  IMAD.WIDE R246, R251, 0x4, R246 ;  /* 0x00000004fbf67825 */ /* 0x000fc800078e02f6 */
[----:B------:R-:W-:-:S05]  /*ff00*/  VIADD R252, R252, UR6 ;  /* 0x00000006fcfc7c36 */ /* 0x000fca0008000000 */
[----:B------:R-:W-:Y:S04]  /*ff10*/  LDGSTS.E [R252], desc[UR16][R6.64], P5 ;  /* 0x0000000006fc7fae */ /* 0x000fe8000a921850 */
[----:B------:R-:W-:Y:S04]  /*ff20*/  LDGSTS.E [R252+0x400], desc[UR16][R14.64], P5 ;  /* 0x004000000efc7fae */ /* 0x000fe8000a921850 */
[----:B------:R-:W-:Y:S01]  /*ff30*/  LDGSTS.E [R252+0x800], desc[UR16][R22.64], P5 ;  /* 0x0080000016fc7fae */ /* 0x000fe2000a921850 */
[----:B------:R-:W-:-:S03]  /*ff40*/  IMAD.WIDE R248, R251, 0x4, R248 ;  /* 0x00000004fbf87825 */ /* 0x000fc600078e02f8 */
[----:B------:R-:W-:Y:S04]  /*ff50*/  LDGSTS.E [R252+0xc00], desc[UR16][R158.64], P5 ;  /* 0x00c000009efc7fae */ /* 0x000fe8000a921850 */
[----:B------:R2:W-:Y:S04]  /*ff60*/  STL.64 [R1+0x80], R248 ;  /* 0x000080f801007387 */ /* 0x0005e80000100a00 */
[----:B------:R2:W-:Y:S04]  /*ff70*/  STL.64 [R1+0x60], R246 ;  /* 0x000060f601007387 */ /* 0x0005e80000100a00 */
[----:B------:R2:W-:Y:S04]  /*ff80*/  STL.64 [R1+0x40], R244 ;  /* 0x000040f401007387 */ /* 0x0005e80000100a00 */
[----:B------:R2:W-:Y:S04]  /*ff90*/  STL.64 [R1+0x20], R242 ;  /* 0x000020f201007387 */ /* 0x0005e80000100a00 */
[----:B------:R2:W-:Y:S04]  /*ffa0*/  STL.64 [R1], R240 ;  /* 0x000000f001007387 */ /* 0x0005e80000100a00 */
[----:B-1----:R-:W2:Y:S04]  /*ffb0*/  LDL.LU.64 R6, [R1+0x908] ;  /* 0x0009080001067983 */ /* 0x002ea80000300a00 */
[----:B---3--:R-:W3:Y:S04]  /*ffc0*/  LDL.LU.64 R14, [R1+0x900] ;  /* 0x00090000010e7983 */ /* 0x008ee80000300a00 */
[----:B----4-:R-:W4:Y:S04]  /*ffd0*/  LDL.LU.64 R22, [R1+0x8f8] ;  /* 0x0008f80001167983 */ /* 0x010f280000300a00 */
[----:B------:R-:W4:Y:S04]  /*ffe0*/  LDL.LU.64 R158, [R1+0x8f0] ;  /* 0x0008f000019e7983 */ /* 0x000f280000300a00 */
[----:B------:R-:W-:Y:S04]  /*fff0*/  LDGSTS.E [R252+0x1000], desc[UR16][R166.64], P5 ;  /* 0x01000000a6fc7fae */ /* 0x000fe8000a921850 */
[----:B------:R-:W-:Y:S04]  /*10000*/  LDGSTS.E [R252+0x1400], desc[UR16][R174.64], P5 ;  /* 0x01400000aefc7fae */ /* 0x000fe8000a921850 */
[----:B------:R-:W-:Y:S04]  /*10010*/  LDGSTS.E [R252+0x1800], desc[UR16][R182.64], P5 ;  /* 0x01800000b6fc7fae */ /* 0x000fe8000a921850 */
[----:B------:R-:W4:Y:S04]  /*10020*/  LDL.LU.64 R166, [R1+0x8e8] ;  /* 0x0008e80001a67983 */ /* 0x000f280000300a00 */
[----:B------:R-:W4:Y:S04]  /*10030*/  LDL.LU.64 R174, [R1+0x8e0] ;  /* 0x0008e00001ae7983 */ /* 0x000f280000300a00 */
        /* <DEDUP_REMOVED lines=14> */
[----:B------:R1:W-:Y:S04]  /*10120*/  LDGSTS.E [R252+0x3800], desc[UR16][R248.64], P5 ;  /* 0x03800000f8fc7fae */ /* 0x0003e8000a921850 */
[----:B------:R1:W-:Y:S04]  /*10130*/  LDGSTS.E [R252+0x3c00], desc[UR16][R246.64], P5 ;  /* 0x03c00000f6fc7fae */ /* 0x0003e8000a921850 */
[----:B--2---:R-:W2:Y:S04]  /*10140*/  LDL.LU.64 R238, [R1+0x8a0] ;  /* 0x0008a00001ee7983 */ /* 0x004ea80000300a00 */
[----:B------:R-:W1:Y:S04]  /*10150*/  LDL.LU.64 R248, [R1+0x98] ;  /* 0x0000980001f87983 */ /* 0x000e680000300a00 */
[----:B------:R1:W-:Y:S04]  /*10160*/  LDGSTS.E [R252+0x4000], desc[UR16][R244.64], P5 ;  /* 0x04000000f4fc7fae */ /* 0x0003e8000a921850 */
[----:B------:R-:W3:Y:S04]  /*10170*/  LDL.LU.64 R246, [R1+0x78] ;  /* 0x0000780001f67983 */ /* 0x000ee80000300a00 */
[----:B------:R3:W-:Y:S04]  /*10180*/  LDGSTS.E [R252+0x4400], desc[UR16][R242.64], P5 ;  /* 0x04400000f2fc7fae */ /* 0x0007e8000a921850 */
[----:B------:R-:W4:Y:S04]  /*10190*/  LDL.LU.64 R244, [R1+0x58] ;  /* 0x0000580001f47983 */ /* 0x000f280000300a00 */
[----:B------:R4:W-:Y:S04]  /*101a0*/  LDGSTS.E [R252+0x4800], desc[UR16][R240.64], P5 ;  /* 0x04800000f0fc7fae */ /* 0x0009e8000a921850 */
[----:B------:R-:W2:Y:S04]  /*101b0*/  LDL.LU.64 R242, [R1+0x38] ;  /* 0x0000380001f27983 */ /* 0x000ea80000300a00 */
[----:B------:R2:W-:Y:S04]  /*101c0*/  LDGSTS.E [R252+0x4c00], desc[UR16][R8.64], P5 ;  /* 0x04c0000008fc7fae */ /* 0x0005e8000a921850 */
[----:B------:R-:W2:Y:S04]  /*101d0*/  LDL.LU.64 R240, [R1+0x18] ;  /* 0x0000180001f07983 */ /* 0x000ea80000300a00 */
[----:B------:R1:W-:Y:S04]  /*101e0*/  STL.64 [R1+0x838], R8 ;  /* 0x0008380801007387 */ /* 0x0003e80000100a00 */
[----:B------:R2:W-:Y:S04]  /*101f0*/  LDGSTS.E [R252+0x5000], desc[UR16][R16.64], P5 ;  /* 0x0500000010fc7fae */ /* 0x0005e8000a921850 */
[----:B------:R2:W-:Y:S04]  /*10200*/  LDGSTS.E [R252+0x5400], desc[UR16][R152.64], P5 ;  /* 0x0540000098fc7fae */ /* 0x0005e8000a921850 */
[----:B-1----:R-:W2:Y:S04]  /*10210*/  LDL.LU.64 R8, [R1+0xb8] ;  /* 0x0000b80001087983 */ /* 0x002ea80000300a00 */
        /* <DEDUP_REMOVED lines=47> */
[----:B----4-:R-:W-:-:S04]  /*10510*/  IMAD.WIDE R244, R251, 0x4, R244 ;  /* 0x00000004fbf47825 */ /* 0x010fc800078e02f4 */
[----:B--2---:R-:W-:-:S04]  /*10520*/  IMAD.WIDE R242, R251, 0x4, R242 ;  /* 0x00000004fbf27825 */ /* 0x004fc800078e02f2 */
        /* <DEDUP_REMOVED lines=13> */
[----:B------:R-:W-:Y:S02]  /*10600*/  VIADD R252, R252, UR6 ;  /* 0x00000006fcfc7c36 */ /* 0x000fe40008000000 */
[----:B------:R-:W-:-:S05]  /*10610*/  IMAD.WIDE R232, R251, 0x4, R232 ;  /* 0x00000004fbe87825 */ /* 0x000fca00078e02e8 */
[----:B------:R-:W-:Y:S04]  /*10620*/  STL.64 [R1+0x238], R232 ;  /* 0x000238e801007387 */ /* 0x000fe80000100a00 */
[----:B------:R-:W-:Y:S04]  /*10630*/  STL.64 [R1+0x218], R224 ;  /* 0x000218e001007387 */ /* 0x000fe80000100a00 */
[----:B------:R-:W-:Y:S04]  /*10640*/  STL.64 [R1+0x1f8], R216 ;  /* 0x0001f8d801007387 */ /* 0x000fe80000100a00 */
[----:B------:R-:W-:Y:S04]  /*10650*/  STL.64 [R1+0x1d8], R208 ;  /* 0x0001d8d001007387 */ /* 0x000fe80000100a00 */
[----:B------:R-:W-:Y:S04]  /*10660*/  STL.64 [R1+0x1b8], R200 ;  /* 0x0001b8c801007387 */ /* 0x000fe80000100a00 */
[----:B------:R-:W-:Y:S04]  /*10670*/  LDGSTS.E [R252+0x100], desc[UR16][R232.64], P5 ;  /* 0x00100000e8fc7fae */ /* 0x000fe8000a921850 */
        /* <DEDUP_REMOVED lines=16> */
[----:B------:R1:W-:Y:S04]  /*10780*/  STL.64 [R1+0x98], R248 ;  /* 0x000098f801007387 */ /* 0x0003e80000100a00 */
        /* <DEDUP_REMOVED lines=8> */
[----:B------:R4:W-:Y:S04]  /*10810*/  LDGSTS.E [R252+0x3500], desc[UR16][R248.64], P5 ;  /* 0x03500000f8fc7fae */ /* 0x0009e8000a921850 */
[----:B------:R4:W-:Y:S04]  /*10820*/  LDGSTS.E [R252+0x3900], desc[UR16][R246.64], P5 ;  /* 0x03900000f6fc7fae */ /* 0x0009e8000a921850 */
[----:B------:R4:W-:Y:S04]  /*10830*/  LDGSTS.E [R252+0x3d00], desc[UR16][R244.64], P5 ;  /* 0x03d00000f4fc7fae */ /* 0x0009e8000a921850 */
[----:B-1----:R-:W4:Y:S04]  /*10840*/  LDL.LU.64 R248, [R1+0x230] ;  /* 0x0002300001f87983 */ /* 0x002f280000300a00 */
[----:B--2---:R-:W2:Y:S04]  /*10850*/  LDL.LU.64 R246, [R1+0x210] ;  /* 0x0002100001f67983 */ /* 0x004ea80000300a00 */
[----:B------:R1:W-:Y:S04]  /*10860*/  LDGSTS.E [R252+0x4100], desc[UR16][R242.64], P5 ;  /* 0x04100000f2fc7fae */ /* 0x0003e8000a921850 */
[----:B---3--:R-:W3:Y:S04]  /*10870*/  LDL.LU.64 R244, [R1+0x1f0] ;  /* 0x0001f00001f47983 */ /* 0x008ee80000300a00 */
[----:B------:R1:W-:Y:S04]  /*10880*/  LDGSTS.E [R252+0x4500], desc[UR16][R240.64], P5 ;  /* 0x04500000f0fc7fae */ /* 0x0003e8000a921850 */
[----:B----4-:R-:W1:Y:S04]  /*10890*/  LDL.LU.64 R242, [R1+0x1d0] ;  /* 0x0001d00001f27983 */ /* 0x010e680000300a00 */
[----:B------:R-:W-:Y:S04]  /*108a0*/  LDGSTS.E [R252+0x4900], desc[UR16][R2.64], P5 ;  /* 0x0490000002fc7fae */ /* 0x000fe8000a921850 */
[----:B------:R-:W4:Y:S04]  /*108b0*/  LDL.LU.64 R240, [R1+0x1b0] ;  /* 0x0001b00001f07983 */ /* 0x000f280000300a00 */
[----:B------:R-:W4:Y:S04]  /*108c0*/  LDL.LU.64 R232, [R1+0x190] ;  /* 0x0001900001e87983 */ /* 0x000f280000300a00 */
[----:B------:R-:W-:Y:S01]  /*108d0*/  LDGSTS.E [R252+0x4d00], desc[UR16][R10.64], P5 ;  /* 0x04d000000afc7fae */ /* 0x000fe2000a921850 */
[----:B------:R-:W-:-:S03]  /*108e0*/  IMAD.WIDE R210, R251, 0x4, R210 ;  /* 0x00000004fbd27825 */ /* 0x000fc600078e02d2 */
        /* <DEDUP_REMOVED lines=10> */
[----:B------:R-:W-:Y:S04]  /*10990*/  LDGSTS.E [R252+0x5d00], desc[UR16][R170.64], P5 ;  /* 0x05d00000aafc7fae */ /* 0x000fe8000a921850 */
        /* <DEDUP_REMOVED lines=15> */
[----:B------:R4:W-:Y:S04]  /*10a90*/  LDGSTS.E [R252+0x7d00], desc[UR16][R234.64], P5 ;  /* 0x07d00000eafc7fae */ /* 0x0009e8000a921850 */
[----:B------:R-:W4:Y:S01]  /*10aa0*/  LDL R252, [R1+0x724] ;  /* 0x0007240001fc7983 */ /* 0x000f220000100800 */
        /* <DEDUP_REMOVED lines=15> */
[C---:B--2---:R-:W-:Y:S01]  /*10ba0*/  IMAD.WIDE R246, R251.reuse, 0x4, R246 ;  /* 0x00000004fbf67825 */ /* 0x044fe200078e02f6 */
[----:B------:R-:W-:Y:S03]  /*10bb0*/  STL.64 [R1+0x230], R248 ;  /* 0x000230f801007387 */ /* 0x000fe60000100a00 */
[C---:B---3--:R-:W-:Y:S01]  /*10bc0*/  IMAD.WIDE R244, R251.reuse, 0x4, R244 ;  /* 0x00000004fbf47825 */ /* 0x048fe200078e02f4 */
[----:B------:R-:W-:Y:S03]  /*10bd0*/  STL.64 [R1+0x210], R246 ;  /* 0x000210f601007387 */ /* 0x000fe60000100a00 */
[C---:B-1----:R-:W-:Y:S01]  /*10be0*/  IMAD.WIDE R242, R251.reuse, 0x4, R242 ;  /* 0x00000004fbf27825 */ /* 0x042fe200078e02f2 */
[----:B------:R-:W-:Y:S03]  /*10bf0*/  STL.64 [R1+0x1f0], R244 ;  /* 0x0001f0f401007387 */ /* 0x000fe60000100a00 */
[C---:B----4-:R-:W-:Y:S01]  /*10c00*/  IMAD.WIDE R240, R251.reuse, 0x4, R240 ;  /* 0x00000004fbf07825 */ /* 0x050fe200078e02f0 */
[----:B------:R-:W-:Y:S03]  /*10c10*/  STL.64 [R1+0x1d0], R242 ;  /* 0x0001d0f201007387 */ /* 0x000fe60000100a00 */
[C---:B------:R-:W-:Y:S01]  /*10c20*/  IMAD.WIDE R232, R251.reuse, 0x4, R232 ;  /* 0x00000004fbe87825 */ /* 0x040fe200078e02e8 */
[----:B------:R-:W-:Y:S03]  /*10c30*/  STL.64 [R1+0x1b0], R240 ;  /* 0x0001b0f001007387 */ /* 0x000fe60000100a00 */
        /* <DEDUP_REMOVED lines=22> */
[----:B------:R-:W-:-:S04]  /*10da0*/  IMAD.WIDE R8, R251, 0x4, R8 ;  /* 0x00000004fb087825 */ /* 0x000fc800078e0208 */
[----:B------:R-:W-:-:S05]  /*10db0*/  VIADD R252, R252, UR6 ;  /* 0x00000006fcfc7c36 */ /* 0x000fca0008000000 */
[----:B------:R-:W-:Y:S04]  /*10dc0*/  LDGSTS.E [R252+0x200], desc[UR16][R248.64], P5 ;  /* 0x00200000f8fc7fae */ /* 0x000fe8000a921850 */
[----:B------:R-:W-:Y:S04]  /*10dd0*/  LDGSTS.E [R252+0x600], desc[UR16][R246.64], P5 ;  /* 0x00600000f6fc7fae */ /* 0x000fe8000a921850 */
[----:B------:R-:W-:Y:S04]  /*10de0*/  LDGSTS.E [R252+0xa00], desc[UR16][R244.64], P5 ;  /* 0x00a00000f4fc7fae */ /* 0x000fe8000a921850 */
[----:B------:R-:W-:Y:S04]  /*10df0*/  LDGSTS.E [R252+0xe00], desc[UR16][R242.64], P5 ;  /* 0x00e00000f2fc7fae */ /* 0x000fe8000a921850 */
[----:B------:R-:W-:Y:S04]  /*10e00*/  LDGSTS.E [R252+0x1200], desc[UR16][R240.64], P5 ;  /* 0x01200000f0fc7fae */ /* 0x000fe8000a921850 */
[----:B------:R4:W-:Y:S04]  /*10e10*/  LDGSTS.E [R252+0x1600], desc[UR16][R232.64], P5 ;  /* 0x01600000e8fc7fae */ /* 0x0009e8000a921850 */
[----:B------:R4:W-:Y:S04]  /*10e20*/  LDGSTS.E [R252+0x1a00], desc[UR16][R224.64], P5 ;  /* 0x01a00000e0fc7fae */ /* 0x0009e8000a921850 */
[----:B------:R4:W-:Y:S04]  /*10e30*/  LDGSTS.E [R252+0x1e00], desc[UR16][R216.64], P5 ;  /* 0x01e00000d8fc7fae */ /* 0x0009e8000a921850 */
[----:B------:R4:W-:Y:S04]  /*10e40*/  LDGSTS.E [R252+0x2200], desc[UR16][R208.64], P5 ;  /* 0x02200000d0fc7fae */ /* 0x0009e8000a921850 */
[----:B------:R4:W-:Y:S04]  /*10e50*/  LDGSTS.E [R252+0x2600], desc[UR16][R200.64], P5 ;  /* 0x02600000c8fc7fae */ /* 0x0009e8000a921850 */
[----:B------:R4:W-:Y:S04]  /*10e60*/  LDGSTS.E [R252+0x2a00], desc[UR16][R192.64], P5 ;  /* 0x02a00000c0fc7fae */ /* 0x0009e8000a921850 */
[----:B------:R4:W-:Y:S04]  /*10e70*/  LDGSTS.E [R252+0x2e00], desc[UR16][R184.64], P5 ;  /* 0x02e00000b8fc7fae */ /* 0x0009e8000a921850 */
[----:B------:R4:W-:Y:S04]  /*10e80*/  STL.64 [R1+0x30], R16 ;  /* 0x0000301001007387 */ /* 0x0009e80000100a00 */
[----:B------:R4:W-:Y:S04]  /*10e90*/  LDGSTS.E [R252+0x3200], desc[UR16][R176.64], P5 ;  /* 0x03200000b0fc7fae */ /* 0x0009e8000a921850 */
[----:B------:R4:W-:Y:S04]  /*10ea0*/  STL.64 [R1+0x10], R8 ;  /* 0x0000100801007387 */ /* 0x0009e80000100a00 */
[----:B------:R4:W-:Y:S04]  /*10eb0*/  LDGSTS.E [R252+0x3600], desc[UR16][R168.64], P5 ;  /* 0x03600000a8fc7fae */ /* 0x0009e8000a921850 */
[----:B------:R4:W-:Y:S04]  /*10ec0*/  LDGSTS.E [R252+0x3a00], desc[UR16][R160.64], P5 ;  /* 0x03a00000a0fc7fae */ /* 0x0009e8000a921850 */
[----:B-1----:R-:W4:Y:S04]  /*10ed0*/  LDL.LU.64 R232, [R1+0x228] ;  /* 0x0002280001e87983 */ /* 0x002f280000300a00 */
[----:B------:R1:W-:Y:S04]  /*10ee0*/  LDGSTS.E [R252+0x3e00], desc[UR16][R152.64], P5 ;  /* 0x03e0000098fc7fae */ /* 0x0003e8000a921850 */
[----:B--2---:R-:W2:Y:S04]  /*10ef0*/  LDL.LU.64 R224, [R1+0x208] ;  /* 0x0002080001e07983 */ /* 0x004ea80000300a00 */
[----:B------:R1:W-:Y:S04]  /*10f00*/  LDGSTS.E [R252+0x4200], desc[UR16][R16.64], P5 ;  /* 0x0420000010fc7fae */ /* 0x0003e8000a921850 */
[----:B---3--:R-:W3:Y:S04]  /*10f10*/  LDL.LU.64 R216, [R1+0x1e8] ;  /* 0x0001e80001d87983 */ /* 0x008ee80000300a00 */
[----:B------:R1:W-:Y:S04]  /*10f20*/  LDGSTS.E [R252+0x4600], desc[UR16][R8.64], P5 ;  /* 0x0460000008fc7fae */ /* 0x0003e8000a921850 */
[----:B----4-:R-:W4:Y:S04]  /*10f30*/  LDL.LU.64 R208, [R1+0x1c8] ;  /* 0x0001c80001d07983 */ /* 0x010f280000300a00 */
        /* <DEDUP_REMOVED lines=12> */
[----:B------:R-:W1:Y:S04]  /*11000*/  LDL.LU.64 R152, [R1+0xe8] ;  /* 0x0000e80001987983 */ /* 0x000e680000300a00 */
        /* <DEDUP_REMOVED lines=17> */
[C---:B--2---:R-:W-:Y:S01]  /*11120*/  IMAD.WIDE R224, R251.reuse, 0x4, R224 ;  /* 0x00000004fbe07825 */ /* 0x044fe200078e02e0 */
[----:B------:R2:W-:Y:S03]  /*11130*/  STL.64 [R1+0x228], R232 ;  /* 0x000228e801007387 */ /* 0x0005e60000100a00 */
[C---:B---3--:R-:W-:Y:S01]  /*11140*/  IMAD.WIDE R216, R251.reuse, 0x4, R216 ;  /* 0x00000004fbd87825 */ /* 0x048fe200078e02d8 */
[----:B------:R3:W-:Y:S03]  /*11150*/  STL.64 [R1+0x208], R224 ;  /* 0x000208e001007387 */ /* 0x0007e60000100a00 */
        /* <DEDUP_REMOVED lines=14> */
[C---:B-1----:R-:W-:Y:S01]  /*11240*/  IMAD.WIDE R152, R251.reuse, 0x4, R152 ;  /* 0x00000004fb987825 */ /* 0x042fe200078e0298 */
        /* <DEDUP_REMOVED lines=13> */
[----:B------:R-:W-:Y:S01]  /*11320*/  IMAD.WIDE R240, R251, 0x4, R240 ;  /* 0x00000004fbf07825 */ /* 0x000fe200078e02f0 */
[----:B------:R1:W-:Y:S04]  /*11330*/  STL.64 [R1+0x28], R242 ;  /* 0x000028f201007387 */ /* 0x0003e80000100a00 */
[----:B------:R1:W-:Y:S01]  /*11340*/  STL.64 [R1+0x8], R240 ;  /* 0x000008f001007387 */ /* 0x0003e20000100a00 */
[----:B------:R-:W-:-:S05]  /*11350*/  VIADD R252, R252, UR6 ;  /* 0x00000006fcfc7c36 */ /* 0x000fca0008000000 */
[----:B------:R-:W-:Y:S04]  /*11360*/  LDGSTS.E [R252+0x300], desc[UR16][R232.64], P5 ;  /* 0x00300000e8fc7fae */ /* 0x000fe8000a921850 */
[----:B------:R-:W-:Y:S04]  /*11370*/  LDGSTS.E [R252+0x700], desc[UR16][R224.64], P5 ;  /* 0x00700000e0fc7fae */ /* 0x000fe8000a921850 */
[----:B------:R-:W-:Y:S04]  /*11380*/  LDGSTS.E [R252+0xb00], desc[UR16][R216.64], P5 ;  /* 0x00b00000d8fc7fae */ /* 0x000fe8000a921850 */
[----:B--2---:R-:W5:Y:S04]  /*11390*/  LDL.LU.64 R232, [R1+0x898] ;  /* 0x0008980001e87983 */ /* 0x004f680000300a00 */
[----:B---3--:R-:W5:Y:S04]  /*113a0*/  LDL.LU.64 R224, [R1+0x890] ;  /* 0x0008900001e07983 */ /* 0x008f680000300a00 */
[----:B----4-:R-:W5:Y:S04]  /*113b0*/  LDL.LU.64 R216, [R1+0x888] ;  /* 0x0008880001d87983 */ /* 0x010f680000300a00 */
        /* <DEDUP_REMOVED lines=15> */
[----:B-1----:R-:W5:Y:S04]  /*114b0*/  LDL.LU.64 R160, [R1+0x850] ;  /* 0x0008500001a07983 */ /* 0x002f680000300a00 */
[----:B------:R-:W5:Y:S04]  /*114c0*/  LDL.LU.64 R152, [R1+0x848] ;  /* 0x0008480001987983 */ /* 0x000f680000300a00 */
[----:B------:R-:W5:Y:S04]  /*114d0*/  LDL.LU.64 R16, [R1+0x840] ;  /* 0x0008400001107983 */ /* 0x000f680000300a00 */
[----:B------:R-:W-:Y:S04]  /*114e0*/  LDGSTS.E [R252+0x3300], desc[UR16][R8.64], P5 ;  /* 0x0330000008fc7fae */ /* 0x000fe8000a921850 */
[----:B------:R-:W-:Y:S04]  /*114f0*/  LDGSTS.E [R252+0x3700], desc[UR16][R248.64], P5 ;  /* 0x03700000f8fc7fae */ /* 0x000fe8000a921850 */
[----:B------:R-:W-:Y:S04]  /*11500*/  LDGSTS.E [R252+0x3b00], desc[UR16][R246.64], P5 ;  /* 0x03b00000f6fc7fae */ /* 0x000fe8000a921850 */
[----:B------:R-:W5:Y:S04]  /*11510*/  LDL.LU.64 R8, [R1+0x838] ;  /* 0x0008380001087983 */ /* 0x000f680000300a00 */
[----:B------:R-:W2:Y:S04]  /*11520*/  LDL.LU.64 R248, [R1+0x830] ;  /* 0x0008300001f87983 */ /* 0x000ea80000300a00 */
[----:B------:R-:W3:Y:S04]  /*11530*/  LDL.LU.64 R246, [R1+0x828] ;  /* 0x0008280001f67983 */ /* 0x000ee80000300a00 */
[----:B------:R-:W-:Y:S04]  /*11540*/  LDGSTS.E [R252+0x3f00], desc[UR16][R244.64], P5 ;  /* 0x03f00000f4fc7fae */ /* 0x000fe8000a921850 */
[----:B------:R-:W-:Y:S04]  /*11550*/  LDGSTS.E [R252+0x4300], desc[UR16][R242.64], P5 ;  /* 0x04300000f2fc7fae */ /* 0x000fe8000a921850 */
[----:B------:R-:W-:Y:S04]  /*11560*/  LDGSTS.E [R252+0x4700], desc[UR16][R240.64], P5 ;  /* 0x04700000f0fc7fae */ /* 0x000fe8000a921850 */
[----:B------:R-:W4:Y:S04]  /*11570*/  LDL.LU.64 R244, [R1+0x820] ;  /* 0x0008200001f47983 */ /* 0x000f280000300a00 */
[----:B------:R-:W2:Y:S04]  /*11580*/  LDL.LU.64 R242, [R1+0x818] ;  /* 0x0008180001f27983 */ /* 0x000ea80000300a00 */
[----:B------:R-:W3:Y:S01]  /*11590*/  LDL.LU.64 R240, [R1+0x810] ;  /* 0x0008100001f07983 */ /* 0x000ee20000300a00 */
[----:B------:R-:W-:-:S04]  /*115a0*/  IMAD.WIDE R6, R251, 0x4, R6 ;  /* 0x00000004fb067825 */ /* 0x000fc800078e0206 */
[C---:B------:R-:W-:Y:S01]  /*115b0*/  IMAD.WIDE R14, R251.reuse, 0x4, R14 ;  /* 0x00000004fb0e7825 */ /* 0x040fe200078e020e */
[----:B------:R-:W-:Y:S03]  /*115c0*/  LDGSTS.E [R252+0x4b00], desc[UR16][R6.64], P5 ;  /* 0x04b0000006fc7fae */ /* 0x000fe6000a921850 */
        /* <DEDUP_REMOVED lines=22> */
[----:B------:R-:W-:Y:S01]  /*11730*/  IMAD.WIDE R238, R251, 0x4, R238 ;  /* 0x00000004fbee7825 */ /* 0x000fe200078e02ee */
[----:B------:R-:W-:Y:S04]  /*11740*/  LDGSTS.E [R252+0x7b00], desc[UR16][R230.64], P5 ;  /* 0x07b00000e6fc7fae */ /* 0x000fe8000a921850 */
[----:B------:R1:W-:Y:S01]  /*11750*/  LDGSTS.E [R252+0x7f00], desc[UR16][R238.64], P5 ;  /* 0x07f00000eefc7fae */ /* 0x0003e2000a921850 */
[----:B------:R-:W-:-:S02]  /*11760*/  UIADD3 UR5, UR5, 0x1, URZ ;  /* 0x0000000105057890 */ /* 0x000fc4000fffe03f */
[----:B------:R-:W-:Y:S01]  /*11770*/  UIADD3 UR9, UR9, -0x40, URZ ;  /* 0xffffffc009097890 */ /* 0x000fe2000fffe03f */
[----:B------:R-:W0:Y:S04]  /*11780*/  LDGDEPBAR ;  /* 0x00000000000079af */ /* 0x000e280000000000 */
[----:B---3--:R-:W-:Y:S01]  /*11790*/  STL [R1+0x274], R240 ;  /* 0x000274f001007387 */ /* 0x008fe20000100800 */
[----:B-1----:R-:W-:-:S03]  /*117a0*/  IMAD.MOV.U32 R252, RZ, RZ, R241 ;  /* 0x000000fffffc7224 */ /* 0x002fc600078e00f1 */
[----:B------:R-:W3:Y:S04]  /*117b0*/  LDL R241, [R1+0x34c] ;  /* 0x00034c0001f17983 */ /* 0x000ee80000100800 */
[----:B--2---:R-:W-:Y:S04]  /*117c0*/  STL [R1+0x290], R242 ;  /* 0x000290f201007387 */ /* 0x004fe80000100800 */
[----:B------:R-:W-:Y:S04]  /*117d0*/  STL [R1+0x28c], R243 ;  /* 0x00028cf301007387 */ /* 0x000fe80000100800 */
[----:B----4-:R-:W-:Y:S04]  /*117e0*/  STL [R1+0x288], R244 ;  /* 0x000288f401007387 */ /* 0x010fe80000100800 */
[----:B------:R1:W-:Y:S04]  /*117f0*/  STL [R1+0x284], R245 ;  /* 0x000284f501007387 */ /* 0x0003e80000100800 */
[----:B------:R2:W-:Y:S01]  /*11800*/  STL [R1+0x280], R246 ;  /* 0x000280f601007387 */ /* 0x0005e20000100800 */
[----:B-1----:R-:W-:-:S02]  /*11810*/  IMAD.MOV.U32 R245, RZ, RZ, R248 ;  /* 0x000000fffff57224 */ /* 0x002fc400078e00f8 */
[----:B------:R-:W-:Y:S02]  /*11820*/  IMAD.MOV.U32 R248, RZ, RZ, R249 ;  /* 0x000000fffff87224 */ /* 0x000fe400078e00f9 */
[----:B--2---:R-:W-:Y:S01]  /*11830*/  IMAD.MOV.U32 R246, RZ, RZ, R247 ;  /* 0x000000fffff67224 */ /* 0x004fe200078e00f7 */
[----:B---3--:R-:W-:-:S13]  /*11840*/  ISETP.NE.U32.AND P0, PT, R241, UR5, PT ;  /* 0x00000005f1007c0c */ /* 0x008fda000bf05070 */
[----:B------:R-:W-:Y:S05]  /*11850*/  @P0 BRA `(.L_x_1) ;  /* 0xffffffc000080947 */ /* 0x000fea000383ffff */
.L_x_0:
[----:B-----5:R-:W1:Y:S01]  /*11860*/  S2R R3, SR_TID.X ;  /* 0x0000000000037919 */ /* 0x020e620000002100 */
[----:B------:R-:W-:Y:S02]  /*11870*/  WARPGROUP.DEPBAR.LE gsb0, 0x0 ;  /* 0x00008000000079c5 */ /* 0x000fe40000010000 */
[----:B------:R-:W-:-:S04]  /*11880*/  DEPBAR.LE SB0, 0x0 ;  /* 0x000080000000791a */ /* 0x000fc80000000000 */
[----:B------:R-:W2:Y:S01]  /*11890*/  LDL.LU R241, [R1+0x278] ;  /* 0x0002780001f17983 */ /* 0x000ea20000300800 */
[----:B------:R-:W-:-:S03]  /*118a0*/  ULDC UR4, c[0x0][0x244] ;  /* 0x0000910000047ab9 */ /* 0x000fc60000000800 */
[----:B------:R-:W2:Y:S04]  /*118b0*/  LDL.LU R240, [R1+0x5cc] ;  /* 0x0005cc0001f07983 */ /* 0x000ea80000300800 */
[----:B------:R-:W3:Y:S04]  /*118c0*/  LDL.LU R153, [R1+0x5d4] ;  /* 0x0005d40001997983 */ /* 0x000ee80000300800 */
[----:B------:R-:W3:Y:S04]  /*118d0*/  LDL.LU R157, [R1+0x27c] ;  /* 0x00027c00019d7983 */ /* 0x000ee80000300800 */
[----:B------:R-:W4:Y:S04]  /*118e0*/  LDL.LU R159, [R1+0x5e8] ;  /* 0x0005e800019f7983 */ /* 0x000f280000300800 */
[----:B------:R-:W4:Y:S04]  /*118f0*/  LDL.LU R158, [R1+0x5e4] ;  /* 0x0005e400019e7983 */ /* 0x000f280000300800 */
[----:B------:R-:W4:Y:S01]  /*11900*/  LDL.LU R152, [R1+0x5e0] ;  /* 0x0005e00001987983 */ /* 0x000f220000300800 */
[----:B-1----:R-:W-:-:S02]  /*11910*/  IMAD.SHL.U32 R4, R3, 0x8, RZ ;  /* 0x0000000803047824 */ /* 0x002fc400078e00ff */
[C---:B------:R-:W-:Y:S01]  /*11920*/  IMAD.SHL.U32 R2, R3.reuse, 0x80, RZ ;  /* 0x0000008003027824 */ /* 0x040fe200078e00ff */
[----:B------:R-:W4:Y:S01]  /*11930*/  LDL.LU R155, [R1+0x5dc] ;  /* 0x0005dc00019b7983 */ /* 0x000f220000300800 */
[----:B------:R-:W-:Y:S01]  /*11940*/  IMAD.SHL.U32 R3, R3, 0x10, RZ ;  /* 0x0000001003037824 */ /* 0x000fe200078e00ff */
[----:B------:R-:W-:Y:S02]  /*11950*/  LOP3.LUT R4, R4, 0x380, RZ, 0xc0, !PT ;  /* 0x0000038004047812 */ /* 0x000fe400078ec0ff */
[----:B------:R-:W-:Y:S02]  /*11960*/  LOP3.LUT R2, R2, 0x400, RZ, 0xc0, !PT ;  /* 0x0000040002027812 */ /* 0x000fe400078ec0ff */
[C---:B------:R-:W-:Y:S02]  /*11970*/  LOP3.LUT R5, R3.reuse, 0x70, RZ, 0xc0, !PT ;  /* 0x0000007003057812 */ /* 0x040fe400078ec0ff */
[----:B------:R-:W-:Y:S02]  /*11980*/  IADD3 R2, R4, UR8, R2 ;  /* 0x0000000804027c10 */ /* 0x000fe4000fffe002 */
[----:B------:R-:W-:Y:S01]  /*11990*/  LOP3.LUT R3, R3, 0x7f0, RZ, 0xc0, !PT ;  /* 0x000007f003037812 */ /* 0x000fe200078ec0ff */
[----:B------:R-:W-:Y:S02]  /*119a0*/  BAR.SYNC.DEFER_BLOCKING 0x0 ;  /* 0x0000000000007b1d */ /* 0x000fe40000010000 */
[----:B------:R-:W-:-:S06]  /*119b0*/  IMAD.IADD R2, R5, 0x1, R2 ;  /* 0x0000000105027824 */ /* 0x000fcc00078e0202 */
[----:B------:R-:W1:Y:S01]  /*119c0*/  LDC R4, c[0x0][0x248] ;  /* 0x00009200ff047b82 */ /* 0x000e620000000800 */
[----:B------:R-:W-:Y:S07]  /*119d0*/  STSM.16.M88.4 [R2], R24 ;  /* 0x0000001802007844 */ /* 0x000fee0000000200 */
[----:B------:R-:W-:Y:S06]  /*119e0*/  BAR.SYNC.DEFER_BLOCKING 0x0 ;  /* 0x0000000000007b1d */ /* 0x000fec0000010000 */
[----:B------:R-:W4:Y:S02]  /*119f0*/  LDS.128 R8, [R3+UR8] ;  /* 0x0000000803087984 */ /* 0x000f240008000c00 */
[----:B------:R-:W-:Y:S06]  /*11a00*/  BAR.SYNC.DEFER_BLOCKING 0x0 ;  /* 0x0000000000007b1d */ /* 0x000fec0000010000 */
[----:B------:R-:W-:Y:S02]  /*11a10*/  STSM.16.M88.4 [R2], R28 ;  /* 0x0000001c02007844 */ /* 0x000fe40000000200 */
        /* <DEDUP_REMOVED lines=12> */
[----:B------:R-:W-:Y:S01]  /*11ae0*/  BAR.SYNC.DEFER_BLOCKING 0x0 ;  /* 0x0000000000007b1d */ /* 0x000fe20000010000 */
[----:B--2---:R-:W-:-:S05]  /*11af0*/  ISETP.GE.AND P0, PT, R240, R241, PT ;  /* 0x000000f1f000720c */ /* 0x004fca0003f06270 */
[----:B------:R-:W2:Y:S02]  /*11b00*/  LDS.128 R24, [R3+UR8] ;  /* 0x0000000803187984 */ /* 0x000ea40008000c00 */
[----:B------:R-:W-:Y:S06]  /*11b10*/  BAR.SYNC.DEFER_BLOCKING 0x0 ;  /* 0x0000000000007b1d */ /* 0x000fec0000010000 */
[----:B------:R-:W-:Y:S02]  /*11b20*/  STSM.16.M88.4 [R2], R44 ;  /* 0x0000002c02007844 */ /* 0x000fe40000000200 */
[----:B------:R-:W-:Y:S06]  /*11b30*/  BAR.SYNC.DEFER_BLOCKING 0x0 ;  /* 0x0000000000007b1d */ /* 0x000fec0000010000 */
        /* <DEDUP_REMOVED lines=85> */
[----:B------:R-:W-:Y:S01]  /*12090*/  BAR.SYNC.DEFER_BLOCKING 0x0 ;  /* 0x0000000000007b1d */ /* 0x000fe20000010000 */
[----:B---3--:R-:W-:-:S05]  /*120a0*/  ISETP.LT.AND P5, PT, R153, R157, !P0 ;  /* 0x0000009d9900720c */ /* 0x008fca00047a1270 */
[----:B------:R1:W-:Y:S02]  /*120b0*/  STSM.16.M88.4 [R2], R132 ;  /* 0x0000008402007844 */ /* 0x0003e40000000200 */
[----:B------:R-:W-:Y:S01]  /*120c0*/  BAR.SYNC.DEFER_BLOCKING 0x0 ;  /* 0x0000000000007b1d */ /* 0x000fe20000010000 */
[----:B-1----:R-:W-:-:S05]  /*120d0*/  IMAD R133, R153, R4, RZ ;  /* 0x0000000499857224 */ /* 0x002fca00078e02ff */
[----:B------:R-:W3:Y:S01]  /*120e0*/  LDL.LU R153, [R1+0x5d8] ;  /* 0x0005d80001997983 */ /* 0x000ee20000300800 */
[----:B------:R-:W-:Y:S01]  /*120f0*/  IMAD R5, R240, UR4, RZ ;  /* 0x00000004f0057c24 */ /* 0x000fe2000f8e02ff */
[----:B------:R-:W-:Y:S01]  /*12100*/  ULDC.64 UR4, c[0x0][0x220] ;  /* 0x0000880000047ab9 */ /* 0x000fe20000000a00 */
[CC--:B------:R-:W-:Y:S01]  /*12110*/  ISETP.LT.AND P1, PT, R0.reuse, R157.reuse, !P0 ;  /* 0x0000009d0000720c */ /* 0x0c0fe20004721270 */
[-C--:B------:R-:W-:Y:S01]  /*12120*/  IMAD R7, R0, R4.reuse, RZ ;  /* 0x0000000400077224 */ /* 0x080fe200078e02ff */
[----:B------:R-:W2:Y:S04]  /*12130*/  LDL.LU R156, [R1+0x5d0] ;  /* 0x0005d000019c7983 */ /* 0x000ea80000300800 */
[----:B------:R-:W1:Y:S01]  /*12140*/  LDS.128 R116, [R3+UR8] ;  /* 0x0000000803747984 */ /* 0x000e620008000c00 */
[----:B------:R-:W-:Y:S01]  /*12150*/  BAR.SYNC.DEFER_BLOCKING 0x0 ;  /* 0x0000000000007b1d */ /* 0x000fe20000010000 */
[----:B------:R-:W-:Y:S01]  /*12160*/  LEA R0, P2, R5, UR4, 0x2 ;  /* 0x0000000405007c11 */ /* 0x000fe2000f8410ff */
[-C--:B----4-:R-:W-:Y:S01]  /*12170*/  IMAD R134, R158, R4.reuse, RZ ;  /* 0x000000049e867224 */ /* 0x090fe200078e02ff */
[----:B------:R-:W-:Y:S01]  /*12180*/  ISETP.LT.AND P3, PT, R159, R157, !P0 ;  /* 0x0000009d9f00720c */ /* 0x000fe20004761270 */
[----:B------:R-:W-:-:S02]  /*12190*/  IMAD R135, R152, R4, RZ ;  /* 0x0000000498877224 */ /* 0x000fc400078e02ff */
[----:B------:R-:W4:Y:S04]  /*121a0*/  LDL.LU R154, [R1+0x5c8] ;  /* 0x0005c800019a7983 */ /* 0x000f280000300800 */
[----:B------:R-:W-:Y:S01]  /*121b0*/  STSM.16.M88.4 [R2], R136 ;  /* 0x0000008802007844 */ /* 0x000fe20000000200 */
[----:B------:R-:W-:Y:S01]  /*121c0*/  ULDC UR4, c[0x0][0x22c] ;  /* 0x00008b0000047ab9 */ /* 0x000fe20000000800 */
[----:B------:R-:W-:Y:S06]  /*121d0*/  BAR.SYNC.DEFER_BLOCKING 0x0 ;  /* 0x0000000000007b1d */ /* 0x000fec0000010000 */
[----:B------:R-:W1:Y:S02]  /*121e0*/  LDS.128 R120, [R3+UR8] ;  /* 0x0000000803787984 */ /* 0x000e640008000c00 */
[----:B------:R-:W-:Y:S06]  /*121f0*/  BAR.SYNC.DEFER_BLOCKING 0x0 ;  /* 0x0000000000007b1d */ /* 0x000fec0000010000 */
[----:B------:R-:W-:Y:S02]  /*12200*/  STSM.16.M88.4 [R2], R140 ;  /* 0x0000008c02007844 */ /* 0x000fe40000000200 */
[----:B------:R-:W-:Y:S06]  /*12210*/  BAR.SYNC.DEFER_BLOCKING 0x0 ;  /* 0x0000000000007b1d */ /* 0x000fec0000010000 */
[----:B------:R-:W1:Y:S02]  /*12220*/  LDS.128 R124, [R3+UR8] ;  /* 0x00000008037c7984 */ /* 0x000e640008000c00 */
[----:B------:R-:W-:Y:S06]  /*12230*/  BAR.SYNC.DEFER_BLOCKING 0x0 ;  /* 0x0000000000007b1d */ /* 0x000fec0000010000 */
[----:B------:R-:W-:Y:S02]  /*12240*/  STSM.16.M88.4 [R2], R144 ;  /* 0x0000009002007844 */ /* 0x000fe40000000200 */
[----:B------:R-:W-:Y:S06]  /*12250*/  BAR.SYNC.DEFER_BLOCKING 0x0 ;  /* 0x0000000000007b1d */ /* 0x000fec0000010000 */
[----:B------:R-:W1:Y:S02]  /*12260*/  LDS.128 R128, [R3+UR8] ;  /* 0x0000000803807984 */ /* 0x000e640008000c00 */
[----:B------:R-:W-:Y:S01]  /*12270*/  BAR.SYNC.DEFER_BLOCKING 0x0 ;  /* 0x0000000000007b1d */ /* 0x000fe20000010000 */
[----:B------:R-:W-:-:S02]  /*12280*/  LEA.HI.X.SX32 R5, R5, UR5, 0x2, P2 ;  /* 0x0000000505057c11 */ /* 0x000fc400090f16ff */
[-C--:B------:R-:W-:Y:S02]  /*12290*/  LEA R6, P2, R7, R0.reuse, 0x2 ;  /* 0x0000000007067211 */ /* 0x080fe400078410ff */
[----:B------:R-:W-:Y:S01]  /*122a0*/  LEA R132, P4, R133, R0, 0x2 ;  /* 0x0000000085847211 */ /* 0x000fe200078810ff */
[----:B------:R1:W-:Y:S01]  /*122b0*/  STSM.16.M88.4 [R2], R148 ;  /* 0x0000009402007844 */ /* 0x0003e20000000200 */
[-C--:B------:R-:W-:Y:S01]  /*122c0*/  LEA.HI.X.SX32 R7, R7, R5.reuse, 0x2, P2 ;  /* 0x0000000507077211 */ /* 0x080fe200010f16ff */
[----:B------:R-:W-:Y:S01]  /*122d0*/  BAR.SYNC.DEFER_BLOCKING 0x0 ;  /* 0x0000000000007b1d */ /* 0x000fe20000010000 */
[----:B------:R-:W-:Y:S02]  /*122e0*/  LEA.HI.X.SX32 R133, R133, R5, 0x2, P4 ;  /* 0x0000000585857211 */ /* 0x000fe400020f16ff */
[-C--:B------:R-:W-:Y:S01]  /*122f0*/  ISETP.LT.AND P2, PT, R158, R157.reuse, !P0 ;  /* 0x0000009d9e00720c */ /* 0x080fe20004741270 */
[----:B-1----:R-:W-:Y:S02]  /*12300*/  IMAD R2, R159, R4, RZ ;  /* 0x000000049f027224 */ /* 0x002fe400078e02ff */
[----:B------:R1:W-:Y:S01]  /*12310*/  @P1 STG.E desc[UR16][R6.64], R8 ;  /* 0x0000000806001986 */ /* 0x0003e2000c101910 */
[----:B------:R-:W-:-:S03]  /*12320*/  ISETP.LT.AND P1, PT, R152, R157, !P0 ;  /* 0x0000009d9800720c */ /* 0x000fc60004721270 */
[----:B------:R-:W4:Y:S04]  /*12330*/  LDL.LU R152, [R1+0x5c4] ;  /* 0x0005c40001987983 */ /* 0x000f280000300800 */
[----:B------:R1:W-:Y:S02]  /*12340*/  @P5 STG.E desc[UR16][R132.64], R9 ;  /* 0x0000000984005986 */ /* 0x0003e4000c101910 */
[-C--:B-1----:R-:W-:Y:S02]  /*12350*/  LEA R6, P4, R2, R0.reuse, 0x2 ;  /* 0x0000000002067211 */ /* 0x082fe400078810ff */
[----:B------:R-:W4:Y:S01]  /*12360*/  LDL.LU R160, [R1+0x5c0] ;  /* 0x0005c00001a07983 */ /* 0x000f220000300800 */
[----:B------:R-:W-:Y:S02]  /*12370*/  LEA R8, P5, R134, R0, 0x2 ;  /* 0x0000000086087211 */ /* 0x000fe400078a10ff */
[----:B------:R-:W-:-:S02]  /*12380*/  LEA.HI.X.SX32 R7, R2, R5, 0x2, P4 ;  /* 0x0000000502077211 */ /* 0x000fc400020f16ff */
[----:B------:R-:W-:Y:S01]  /*12390*/  LEA.HI.X.SX32 R9, R134, R5, 0x2, P5 ;  /* 0x0000000586097211 */ /* 0x000fe200028f16ff */
[CC--:B------:R-:W-:Y:S01]  /*123a0*/  IMAD R2, R155.reuse, R4.reuse, RZ ;  /* 0x000000049b027224 */ /* 0x0c0fe200078e02ff */
[-C--:B------:R-:W-:Y:S01]  /*123b0*/  ISETP.LT.AND P4, PT, R155, R157.reuse, !P0 ;  /* 0x0000009d9b00720c */ /* 0x080fe20004781270 */
[----:B------:R-:W-:Y:S04]  /*123c0*/  @P3 STG.E desc[UR16][R6.64], R10 ;  /* 0x0000000a06003986 */ /* 0x000fe8000c101910 */
[----:B------:R-:W4:Y:S04]  /*123d0*/  LDL.LU R155, [R1+0x5bc] ;  /* 0x0005bc00019b7983 */ /* 0x000f280000300800 */
[----:B------:R1:W-:Y:S01]  /*123e0*/  @P2 STG.E desc[UR16][R8.64], R11 ;  /* 0x0000000b08002986 */ /* 0x0003e2000c101910 */
[C---:B---3--:R-:W-:Y:S01]  /*123f0*/  ISETP.LT.AND P3, PT, R153.reuse, R157, !P0 ;  /* 0x0000009d9900720c */ /* 0x048fe20004761270 */
[----:B-1----:R-:W-:-:S02]  /*12400*/  IMAD R9, R153, R4, RZ ;  /* 0x0000000499097224 */ /* 0x002fc400078e02ff */
[----:B------:R-:W3:Y:S04]  /*12410*/  LDL.LU R153, [R1+0x5b8] ;  /* 0x0005b80001997983 */ /* 0x000ee80000300800 */
[----:B------:R-:W3:Y:S04]  /*12420*/  LDL.LU R159, [R1+0x5b4] ;  /* 0x0005b400019f7983 */ /* 0x000ee80000300800 */
[----:B------:R-:W3:Y:S01]  /*12430*/  LDL.LU R158, [R1+0x5b0] ;  /* 0x0005b000019e7983 */ /* 0x000ee20000300800 */
[-C--:B------:R-:W-:Y:S02]  /*12440*/  LEA R132, P6, R135, R0.reuse, 0x2 ;  /* 0x0000000087847211 */ /* 0x080fe400078c10ff */
[----:B------:R-:W-:-:S02]  /*12450*/  LEA R6, P5, R2, R0, 0x2 ;  /* 0x0000000002067211 */ /* 0x000fc400078a10ff */
[-C--:B------:R-:W-:Y:S02]  /*12460*/  LEA.HI.X.SX32 R133, R135, R5.reuse, 0x2, P6 ;  /* 0x0000000587857211 */ /* 0x080fe400030f16ff */
[----:B------:R-:W-:Y:S01]  /*12470*/  LEA.HI.X.SX32 R7, R2, R5, 0x2, P5 ;  /* 0x0000000502077211 */ /* 0x000fe200028f16ff */
[C---:B--2---:R-:W-:Y:S01]  /*12480*/  IMAD R2, R156.reuse, R4, RZ ;  /* 0x000000049c027224 */ /* 0x044fe200078e02ff */
[----:B------:R-:W-:Y:S01]  /*12490*/  ISETP.LT.AND P2, PT, R156, R157, !P0 ;  /* 0x0000009d9c00720c */ /* 0x000fe20004741270 */
[----:B------:R-:W-:Y:S01]  /*124a0*/  @P1 STG.E desc[UR16][R132.64], R12 ;  /* 0x0000000c84001986 */ /* 0x000fe2000c101910 */
[----:B------:R-:W-:-:S03]  /*124b0*/  LEA R8, P5, R9, R0, 0x2 ;  /* 0x0000000009087211 */ /* 0x000fc600078a10ff */
[----:B------:R1:W-:Y:S01]  /*124c0*/  @P4 STG.E desc[UR16][R6.64], R13 ;  /* 0x0000000d06004986 */ /* 0x0003e2000c101910 */
[C---:B----4-:R-:W-:Y:S01]  /*124d0*/  IMAD R11, R154.reuse, R4, RZ ;  /* 0x000000049a0b7224 */ /* 0x050fe200078e02ff */
[----:B------:R-:W-:Y:S02]  /*124e0*/  ISETP.LT.AND P1, PT, R154, R157, !P0 ;  /* 0x0000009d9a00720c */ /* 0x000fe40004721270 */
[----:B------:R-:W-:Y:S01]  /*124f0*/  LEA.HI.X.SX32 R9, R9, R5, 0x2, P5 ;  /* 0x0000000509097211 */ /* 0x000fe200028f16ff */
[----:B------:R-:W2:Y:S01]  /*12500*/  LDL.LU R156, [R1+0x5ac] ;  /* 0x0005ac00019c7983 */ /* 0x000ea20000300800 */
[----:B-1----:R-:W-:-:S03]  /*12510*/  LEA R6, P4, R2, R0, 0x2 ;  /* 0x0000000002067211 */ /* 0x002fc600078810ff */
[----:B------:R-:W-:Y:S01]  /*12520*/  @P3 STG.E desc[UR16][R8.64], R14 ;  /* 0x0000000e08003986 */ /* 0x000fe2000c101910 */
[----:B------:R-:W-:-:S03]  /*12530*/  LEA.HI.X.SX32 R7, R2, R5, 0x2, P4 ;  /* 0x0000000502077211 */ /* 0x000fc600020f16ff */
[----:B------:R-:W4:Y:S01]  /*12540*/  LDL.LU R154, [R1+0x5a8] ;  /* 0x0005a800019a7983 */ /* 0x000f220000300800 */
[----:B------:R-:W-:-:S03]  /*12550*/  LEA R10, P6, R11, R0, 0x2 ;  /* 0x000000000b0a7211 */ /* 0x000fc600078c10ff */
[----:B------:R1:W-:Y:S01]  /*12560*/  @P2 STG.E desc[UR16][R6.64], R15 ;  /* 0x0000000f06002986 */ /* 0x0003e2000c101910 */
[----:B------:R-:W-:-:S05]  /*12570*/  LEA.HI.X.SX32 R11, R11, R5, 0x2, P6 ;  /* 0x000000050b0b7211 */ /* 0x000fca00030f16ff */
[----:B------:R-:W-:Y:S01]  /*12580*/  @P1 STG.E desc[UR16][R10.64], R16 ;  /* 0x000000100a001986 */ /* 0x000fe2000c101910 */
[C---:B------:R-:W-:Y:S01]  /*12590*/  IMAD R2, R152.reuse, R4, RZ ;  /* 0x0000000498027224 */ /* 0x040fe200078e02ff */
[----:B------:R-:W-:Y:S02]  /*125a0*/  ISETP.LT.AND P5, PT, R152, R157, !P0 ;  /* 0x0000009d9800720c */ /* 0x000fe400047a1270 */
[----:B------:R-:W4:Y:S02]  /*125b0*/  LDL.LU R152, [R1+0x5a4] ;  /* 0x0005a40001987983 */ /* 0x000f240000300800 */
[----:B-1----:R-:W-:-:S04]  /*125c0*/  LEA R6, P4, R2, R0, 0x2 ;  /* 0x0000000002067211 */ /* 0x002fc800078810ff */
[----:B------:R-:W-:Y:S01]  /*125d0*/  LEA.HI.X.SX32 R7, R2, R5, 0x2, P4 ;  /* 0x0000000502077211 */ /* 0x000fe200020f16ff */
[C---:B------:R-:W-:Y:S01]  /*125e0*/  IMAD R12, R160.reuse, R4, RZ ;  /* 0x00000004a00c7224 */ /* 0x040fe200078e02ff */
[----:B------:R-:W-:-:S04]  /*125f0*/  ISETP.LT.AND P3, PT, R160, R157, !P0 ;  /* 0x0000009da000720c */ /* 0x000fc80004761270 */
[C---:B------:R-:W-:Y:S02]  /*12600*/  LEA R8, P4, R12.reuse, R0, 0x2 ;  /* 0x000000000c087211 */ /* 0x040fe400078810ff */
[C---:B------:R-:W-:Y:S01]  /*12610*/  ISETP.LT.AND P2, PT, R155.reuse, R157, !P0 ;  /* 0x0000009d9b00720c */ /* 0x040fe20004741270 */
[----:B------:R-:W-:Y:S02]  /*12620*/  IMAD R2, R155, R4, RZ ;  /* 0x000000049b027224 */ /* 0x000fe400078e02ff */
[----:B------:R-:W4:Y:S01]  /*12630*/  LDL.LU R155, [R1+0x6b4] ;  /* 0x0006b400019b7983 */ /* 0x000f220000300800 */
[----:B------:R-:W-:-:S03]  /*12640*/  LEA.HI.X.SX32 R9, R12, R5, 0x2, P4 ;  /* 0x000000050c097211 */ /* 0x000fc600020f16ff */
[----:B------:R1:W-:Y:S04]  /*12650*/  @P5 STG.E desc[UR16][R6.64], R17 ;  /* 0x0000001106005986 */ /* 0x0003e8000c101910 */
[----:B------:R3:W-:Y:S01]  /*12660*/  @P3 STG.E desc[UR16][R8.64], R18 ;  /* 0x0000001208003986 */ /* 0x0007e2000c101910 */
[----:B-1----:R-:W-:-:S04]  /*12670*/  LEA R6, P5, R2, R0, 0x2 ;  /* 0x0000000002067211 */ /* 0x002fc800078a10ff */
[----:B------:R-:W-:Y:S02]  /*12680*/  LEA.HI.X.SX32 R7, R2, R5, 0x2, P5 ;  /* 0x0000000502077211 */ /* 0x000fe400028f16ff */
[C---:B---3--:R-:W-:Y:S01]  /*12690*/  ISETP.LT.AND P1, PT, R153.reuse, R157, !P0 ;  /* 0x0000009d9900720c */ /* 0x048fe20004721270 */
[-C--:B------:R-:W-:Y:S02]  /*126a0*/  IMAD R13, R153, R4.reuse, RZ ;  /* 0x00000004990d7224 */ /* 0x080fe400078e02ff */
[----:B------:R-:W3:Y:S04]  /*126b0*/  LDL.LU R153, [R1+0x6b0] ;  /* 0x0006b00001997983 */ /* 0x000ee80000300800 */
[----:B------:R-:W3:Y:S01]  /*126c0*/  LDL.LU R16, [R1+0x5a0] ;  /* 0x0005a00001107983 */ /* 0x000ee20000300800 */
[----:B------:R-:W-:-:S03]  /*126d0*/  IMAD R12, R158, R4, RZ ;  /* 0x000000049e0c7224 */ /* 0x000fc600078e02ff */
[----:B------:R-:W3:Y:S02]  /*126e0*/  LDL.LU R15, [R1+0x59c] ;  /* 0x00059c00010f7983 */ /* 0x000ee40000300800 */
[C---:B------:R-:W-:Y:S02]  /*126f0*/  LEA R8, P5, R12.reuse, R0, 0x2 ;  /* 0x000000000c087211 */ /* 0x040fe400078a10ff */
[----:B------:R-:W3:Y:S02]  /*12700*/  LDL.LU R14, [R1+0x598] ;  /* 0x00059800010e7983 */ /* 0x000ee40000300800 */
[----:B------:R-:W-:Y:S02]  /*12710*/  LEA.HI.X.SX32 R9, R12, R5, 0x2, P5 ;  /* 0x000000050c097211 */ /* 0x000fe400028f16ff */
[----:B------:R-:W3:Y:S01]  /*12720*/  LDL.LU R12, [R1+0x594] ;  /* 0x00059400010c7983 */ /* 0x000ee20000300800 */
[C---:B------:R-:W-:Y:S01]  /*12730*/  IMAD R2, R159.reuse, R4, RZ ;  /* 0x000000049f027224 */ /* 0x040fe200078e02ff */
[----:B------:R-:W-:-:S02]  /*12740*/  ISETP.LT.AND P4, PT, R159, R157, !P0 ;  /* 0x0000009d9f00720c */ /* 0x000fc40004781270 */
[CC--:B------:R-:W-:Y:S01]  /*12750*/  LEA R10, P6, R13.reuse, R0.reuse, 0x2 ;  /* 0x000000000d0a7211 */ /* 0x0c0fe200078c10ff */
[----:B------:R1:W-:Y:S01]  /*12760*/  @P2 STG.E desc[UR16][R6.64], R19 ;  /* 0x0000001306002986 */ /* 0x0003e2000c101910 */
[----:B------:R-:W-:Y:S02]  /*12770*/  ISETP.LT.AND P2, PT, R158, R157, !P0 ;  /* 0x0000009d9e00720c */ /* 0x000fe40004741270 */
[----:B------:R-:W-:Y:S02]  /*12780*/  LEA.HI.X.SX32 R11, R13, R5, 0x2, P6 ;  /* 0x000000050d0b7211 */ /* 0x000fe400030f16ff */
[----:B--2---:R-:W-:Y:S02]  /*12790*/  ISETP.LT.AND P6, PT, R156, R157, !P0 ;  /* 0x0000009d9c00720c */ /* 0x004fe400047c1270 */
[----:B-1----:R-:W-:-:S04]  /*127a0*/  LEA R6, P3, R2, R0, 0x2 ;  /* 0x0000000002067211 */ /* 0x002fc800078610ff */
[----:B------:R-:W-:Y:S01]  /*127b0*/  LEA.HI.X.SX32 R7, R2, R5, 0x2, P3 ;  /* 0x0000000502077211 */ /* 0x000fe200018f16ff */
[----:B------:R-:W-:Y:S01]  /*127c0*/  IMAD R2, R156, R4, RZ ;  /* 0x000000049c027224 */ /* 0x000fe200078e02ff */
[----:B------:R1:W-:Y:S01]  /*127d0*/  @P1 STG.E desc[UR16][R10.64], R20 ;  /* 0x000000140a001986 */ /* 0x0003e2000c101910 */
[----:B----4-:R-:W-:-:S03]  /*127e0*/  ISETP.LT.AND P1, PT, R154, R157, !P0 ;  /* 0x0000009d9a00720c */ /* 0x010fc60004721270 */
[----:B------:R2:W-:Y:S04]  /*127f0*/  @P4 STG.E desc[UR16][R6.64], R21 ;  /* 0x0000001506004986 */ /* 0x0005e8000c101910 */
[----:B------:R4:W-:Y:S01]  /*12800*/  @P2 STG.E desc[UR16][R8.64], R22 ;  /* 0x0000001608002986 */ /* 0x0009e2000c101910 */
[----:B-1----:R-:W-:-:S03]  /*12810*/  IMAD R10, R154, R4, RZ ;  /* 0x000000049a0a7224 */ /* 0x002fc600078e02ff */
[----:B------:R-:W3:Y:S01]  /*12820*/  LDL.LU R11, [R1+0x590] ;  /* 0x00059000010b7983 */ /* 0x000ee20000300800 */
[----:B--2---:R-:W-:-:S03]  /*12830*/  LEA R6, P4, R2, R0, 0x2 ;  /* 0x0000000002067211 */ /* 0x004fc600078810ff */
[----:B------:R-:W2:Y:S01]  /*12840*/  LDL.LU R13, [R1+0x58c] ;  /* 0x00058c00010d7983 */ /* 0x000ea20000300800 */
[----:B------:R-:W-:Y:S02]  /*12850*/  LEA.HI.X.SX32 R7, R2, R5, 0x2, P4 ;  /* 0x0000000502077211 */ /* 0x000fe400020f16ff */
[----:B----4-:R-:W-:-:S03]  /*12860*/  LEA R8, P2, R10, R0, 0x2 ;  /* 0x000000000a087211 */ /* 0x010fc600078410ff */
[----:B------:R1:W-:Y:S01]  /*12870*/  @P6 STG.E desc[UR16][R6.64], R23 ;  /* 0x0000001706006986 */ /* 0x0003e2000c101910 */
[----:B------:R-:W-:-:S05]  /*12880*/  LEA.HI.X.SX32 R9, R10, R5, 0x2, P2 ;  /* 0x000000050a097211 */ /* 0x000fca00010f16ff */
[----:B------:R4:W-:Y:S01]  /*12890*/  @P1 STG.E desc[UR16][R8.64], R24 ;  /* 0x0000001808001986 */ /* 0x0009e2000c101910 */
[C---:B------:R-:W-:Y:S01]  /*128a0*/  IMAD R2, R152.reuse, R4, RZ ;  /* 0x0000000498027224 */ /* 0x040fe200078e02ff */
[----:B------:R-:W-:-:S04]  /*128b0*/  ISETP.LT.AND P3, PT, R152, R157, !P0 ;  /* 0x0000009d9800720c */ /* 0x000fc80004761270 */
[----:B-1----:R-:W-:-:S04]  /*128c0*/  LEA R6, P6, R2, R0, 0x2 ;  /* 0x0000000002067211 */ /* 0x002fc800078c10ff */
[----:B------:R-:W-:Y:S02]  /*128d0*/  LEA.HI.X.SX32 R7, R2, R5, 0x2, P6 ;  /* 0x0000000502077211 */ /* 0x000fe400030f16ff */
[----:B------:R-:W-:Y:S01]  /*128e0*/  ISETP.LT.AND P5, PT, R155, UR4, !P0 ;  /* 0x000000049b007c0c */ /* 0x000fe2000c7a1270 */
[----:B------:R-:W-:Y:S02]  /*128f0*/  ULDC UR4, c[0x0][0x22c] ;  /* 0x00008b0000047ab9 */ /* 0x000fe40000000800 */
[----:B------:R1:W-:Y:S01]  /*12900*/  @P3 STG.E desc[UR16][R6.64], R25 ;  /* 0x0000001906003986 */ /* 0x0003e2000c101910 */
[----:B---3--:R-:W-:Y:S01]  /*12910*/  ISETP.LT.AND P4, PT, R153, UR4, !P0 ;  /* 0x0000000499007c0c */ /* 0x008fe2000c781270 */
[----:B------:R-:W-:Y:S01]  /*12920*/  ULDC UR4, c[0x0][0x22c] ;  /* 0x00008b0000047ab9 */ /* 0x000fe20000000800 */
[C---:B------:R-:W-:Y:S01]  /*12930*/  IMAD R10, R16.reuse, R4, RZ ;  /* 0x00000004100a7224 */ /* 0x040fe200078e02ff */
[----:B------:R-:W-:Y:S01]  /*12940*/  ISETP.LT.AND P2, PT, R16, UR4, !P0 ;  /* 0x0000000410007c0c */ /* 0x000fe2000c741270 */
[----:B------:R-:W-:-:S02]  /*12950*/  ULDC UR4, c[0x0][0x22c] ;  /* 0x00008b0000047ab9 */ /* 0x000fc40000000800 */
[C---:B------:R-:W-:Y:S01]  /*12960*/  ISETP.LT.AND P6, PT, R15.reuse, UR4, !P0 ;  /* 0x000000040f007c0c */ /* 0x040fe2000c7c1270 */
[----:B------:R-:W-:Y:S01]  /*12970*/  IMAD R2, R15, R4, RZ ;  /* 0x000000040f027224 */ /* 0x000fe200078e02ff */
[C---:B----4-:R-:W-:Y:S01]  /*12980*/  LEA R8, P1, R10.reuse, R0, 0x2 ;  /* 0x000000000a087211 */ /* 0x050fe200078210ff */
[----:B------:R-:W3:Y:S01]  /*12990*/  LDL.LU R15, [R1+0x588] ;  /* 0x00058800010f7983 */ /* 0x000ee20000300800 */
[----:B------:R-:W-:Y:S02]  /*129a0*/  ULDC UR4, c[0x0][0x22c] ;  /* 0x00008b0000047ab9 */ /* 0x000fe40000000800 */
[-C--:B------:R-:W-:Y:S01]  /*129b0*/  LEA.HI.X.SX32 R9, R10, R5.reuse, 0x2, P1 ;  /* 0x000000050a097211 */ /* 0x080fe200008f16ff */
[C---:B------:R-:W-:Y:S01]  /*129c0*/  IMAD R10, R14.reuse, R4, RZ ;  /* 0x000000040e0a7224 */ /* 0x040fe200078e02ff */
[----:B------:R-:W-:Y:S01]  /*129d0*/  ISETP.LT.AND P1, PT, R14, UR4, !P0 ;  /* 0x000000040e007c0c */ /* 0x000fe2000c721270 */
[----:B------:R-:W-:Y:S01]  /*129e0*/  ULDC UR4, c[0x0][0x22c] ;  /* 0x00008b0000047ab9 */ /* 0x000fe20000000800 */
[C---:B-1----:R-:W-:Y:S01]  /*129f0*/  LEA R6, P3, R2.reuse, R0, 0x2 ;  /* 0x0000000002067211 */ /* 0x042fe200078610ff */
[----:B------:R-:W4:Y:S03]  /*12a00*/  LDL.LU R14, [R1+0x584] ;  /* 0x00058400010e7983 */ /* 0x000f260000300800 */
[----:B------:R-:W-:Y:S01]  /*12a10*/  LEA.HI.X.SX32 R7, R2, R5, 0x2, P3 ;  /* 0x0000000502077211 */ /* 0x000fe200018f16ff */
[C---:B------:R-:W-:Y:S01]  /*12a20*/  IMAD R2, R12.reuse, R4, RZ ;  /* 0x000000040c027224 */ /* 0x040fe200078e02ff */
[----:B------:R-:W-:Y:S01]  /*12a30*/  ISETP.LT.AND P3, PT, R12, UR4, !P0 ;  /* 0x000000040c007c0c */ /* 0x000fe2000c761270 */
[----:B------:R1:W-:Y:S01]  /*12a40*/  @P2 STG.E desc[UR16][R8.64], R26 ;  /* 0x0000001a08002986 */ /* 0x0003e2000c101910 */
[----:B------:R-:W-:-:S03]  /*12a50*/  ULDC UR4, c[0x0][0x22c] ;  /* 0x00008b0000047ab9 */ /* 0x000fc60000000800 */
[----:B------:R-:W4:Y:S04]  /*12a60*/  LDL.LU R12, [R1+0x580] ;  /* 0x00058000010c7983 */ /* 0x000f280000300800 */
[----:B------:R1:W-:Y:S02]  /*12a70*/  @P6 STG.E desc[UR16][R6.64], R27 ;  /* 0x0000001b06006986 */ /* 0x0003e4000c101910 */
[C---:B-1----:R-:W-:Y:S02]  /*12a80*/  LEA R8, P2, R10.reuse, R0, 0x2 ;  /* 0x000000000a087211 */ /* 0x042fe400078410ff */
[----:B------:R-:W1:Y:S02]  /*12a90*/  LDS.128 R24, [R3+UR8] ;  /* 0x0000000803187984 */ /* 0x000e640008000c00 */
[----:B------:R-:W-:-:S02]  /*12aa0*/  LEA.HI.X.SX32 R9, R10, R5, 0x2, P2 ;  /* 0x000000050a097211 */ /* 0x000fc400010f16ff */
[----:B------:R-:W-:-:S03]  /*12ab0*/  LEA R6, P6, R2, R0, 0x2 ;  /* 0x0000000002067211 */ /* 0x000fc600078c10ff */
[----:B------:R2:W-:Y:S01]  /*12ac0*/  @P1 STG.E desc[UR16][R8.64], R28 ;  /* 0x0000001c08001986 */ /* 0x0005e2000c101910 */
[----:B------:R-:W-:Y:S02]  /*12ad0*/  LEA.HI.X.SX32 R7, R2, R5, 0x2, P6 ;  /* 0x0000000502077211 */ /* 0x000fe400030f16ff */
[C---:B------:R-:W-:Y:S01]  /*12ae0*/  ISETP.LT.AND P2, PT, R11.reuse, UR4, !P0 ;  /* 0x000000040b007c0c */ /* 0x040fe2000c741270 */
[-C--:B------:R-:W-:Y:S01]  /*12af0*/  IMAD R10, R11, R4.reuse, RZ ;  /* 0x000000040b0a7224 */ /* 0x080fe200078e02ff */
[----:B------:R-:W-:Y:S01]  /*12b00*/  ULDC UR4, c[0x0][0x22c] ;  /* 0x00008b0000047ab9 */ /* 0x000fe20000000800 */
[----:B------:R-:W4:Y:S01]  /*12b10*/  LDL.LU R11, [R1+0x57c] ;  /* 0x00057c00010b7983 */ /* 0x000f220000300800 */
[C---:B--2---:R-:W-:Y:S01]  /*12b20*/  ISETP.LT.AND P6, PT, R13.reuse, UR4, !P0 ;  /* 0x000000040d007c0c */ /* 0x044fe2000c7c1270 */
[----:B------:R-:W-:Y:S01]  /*12b30*/  IMAD R2, R13, R4, RZ ;  /* 0x000000040d027224 */ /* 0x000fe200078e02ff */
[----:B------:R-:W-:Y:S01]  /*12b40*/  LEA R8, P1, R10, R0, 0x2 ;  /* 0x000000000a087211 */ /* 0x000fe200078210ff */
[----:B------:R-:W2:Y:S01]  /*12b50*/  LDL.LU R13, [R1+0x578] ;  /* 0x00057800010d7983 */ /* 0x000ea20000300800 */
[----:B------:R-:W-:-:S02]  /*12b60*/  ULDC UR4, c[0x0][0x22c] ;  /* 0x00008b0000047ab9 */ /* 0x000fc40000000800 */
[----:B------:R-:W-:Y:S01]  /*12b70*/  LEA.HI.X.SX32 R9, R10, R5, 0x2, P1 ;  /* 0x000000050a097211 */ /* 0x000fe200008f16ff */
[----:B------:R1:W-:Y:S04]  /*12b80*/  @P3 STG.E desc[UR16][R6.64], R29 ;  /* 0x0000001d06003986 */ /* 0x0003e8000c101910 */
[----:B------:R3:W-:Y:S01]  /*12b90*/  @P2 STG.E desc[UR16][R8.64], R30 ;  /* 0x0000001e08002986 */ /* 0x0007e2000c101910 */
[----:B-1----:R-:W-:-:S04]  /*12ba0*/  LEA R6, P3, R2, R0, 0x2 ;  /* 0x0000000002067211 */ /* 0x002fc800078610ff */
[-C--:B------:R-:W-:Y:S02]  /*12bb0*/  LEA.HI.X.SX32 R7, R2, R5.reuse, 0x2, P3 ;  /* 0x0000000502077211 */ /* 0x080fe400018f16ff */
[C---:B---3--:R-:W-:Y:S01]  /*12bc0*/  ISETP.LT.AND P1, PT, R15.reuse, UR4, !P0 ;  /* 0x000000040f007c0c */ /* 0x048fe2000c721270 */
[----:B------:R-:W-:Y:S01]  /*12bd0*/  IMAD R10, R15, R4, RZ ;  /* 0x000000040f0a7224 */ /* 0x000fe200078e02ff */
[----:B------:R-:W-:Y:S01]  /*12be0*/  ULDC UR4, c[0x0][0x22c] ;  /* 0x00008b0000047ab9 */ /* 0x000fe20000000800 */
[----:B------:R-:W3:Y:S03]  /*12bf0*/  LDL.LU R15, [R1+0x574] ;  /* 0x00057400010f7983 */ /* 0x000ee60000300800 */
[----:B------:R-:W-:Y:S02]  /*12c00*/  LEA R8, P2, R10, R0, 0x2 ;  /* 0x000000000a087211 */ /* 0x000fe400078410ff */
[C---:B----4-:R-:W-:Y:S01]  /*12c10*/  ISETP.LT.AND P3, PT, R14.reuse, UR4, !P0 ;  /* 0x000000040e007c0c */ /* 0x050fe2000c761270 */
[----:B------:R-:W-:Y:S01]  /*12c20*/  IMAD R2, R14, R4, RZ ;  /* 0x000000040e027224 */ /* 0x000fe200078e02ff */
[----:B------:R-:W-:Y:S01]  /*12c30*/  ULDC UR4, c[0x0][0x22c] ;  /* 0x00008b0000047ab9 */ /* 0x000fe20000000800 */
[----:B------:R-:W4:Y:S01]  /*12c40*/  LDL.LU R14, [R1+0x570] ;  /* 0x00057000010e7983 */ /* 0x000f220000300800 */
[----:B------:R-:W-:-:S02]  /*12c50*/  LEA.HI.X.SX32 R9, R10, R5, 0x2, P2 ;  /* 0x000000050a097211 */ /* 0x000fc400010f16ff */
[C---:B------:R-:W-:Y:S01]  /*12c60*/  ISETP.LT.AND P2, PT, R12.reuse, UR4, !P0 ;  /* 0x000000040c007c0c */ /* 0x040fe2000c741270 */
[----:B------:R-:W-:Y:S01]  /*12c70*/  IMAD R10, R12, R4, RZ ;  /* 0x000000040c0a7224 */ /* 0x000fe200078e02ff */
[----:B------:R1:W-:Y:S01]  /*12c80*/  @P6 STG.E desc[UR16][R6.64], R31 ;  /* 0x0000001f06006986 */ /* 0x0003e2000c101910 */
[----:B------:R-:W-:-:S03]  /*12c90*/  ULDC UR4, c[0x0][0x22c] ;  /* 0x00008b0000047ab9 */ /* 0x000fc60000000800 */
[----:B------:R-:W4:Y:S04]  /*12ca0*/  LDL.LU R12, [R1+0x56c] ;  /* 0x00056c00010c7983 */ /* 0x000f280000300800 */
[----:B------:R1:W-:Y:S02]  /*12cb0*/  @P1 STG.E desc[UR16][R8.64], R32 ;  /* 0x0000002008001986 */ /* 0x0003e4000c101910 */
[----:B-1----:R-:W-:-:S04]  /*12cc0*/  LEA R6, P6, R2, R0, 0x2 ;  /* 0x0000000002067211 */ /* 0x002fc800078c10ff */
[-C--:B------:R-:W-:Y:S02]  /*12cd0*/  LEA.HI.X.SX32 R7, R2, R5.reuse, 0x2, P6 ;  /* 0x0000000502077211 */ /* 0x080fe400030f16ff */
[C---:B------:R-:W-:Y:S02]  /*12ce0*/  LEA R8, P1, R10.reuse, R0, 0x2 ;  /* 0x000000000a087211 */ /* 0x040fe400078210ff */
[C---:B------:R-:W-:Y:S01]  /*12cf0*/  ISETP.LT.AND P6, PT, R11.reuse, UR4, !P0 ;  /* 0x000000040b007c0c */ /* 0x040fe2000c7c1270 */
[-C--:B------:R-:W-:Y:S01]  /*12d00*/  IMAD R2, R11, R4.reuse, RZ ;  /* 0x000000040b027224 */ /* 0x080fe200078e02ff */
[----:B------:R-:W-:Y:S01]  /*12d10*/  ULDC UR4, c[0x0][0x22c] ;  /* 0x00008b0000047ab9 */ /* 0x000fe20000000800 */
[----:B------:R-:W4:Y:S01]  /*12d20*/  LDL.LU R11, [R1+0x568] ;  /* 0x00056800010b7983 */ /* 0x000f220000300800 */
[----:B------:R-:W-:Y:S01]  /*12d30*/  LEA.HI.X.SX32 R9, R10, R5, 0x2, P1 ;  /* 0x000000050a097211 */ /* 0x000fe200008f16ff */
[C---:B--2---:R-:W-:Y:S01]  /*12d40*/  IMAD R10, R13.reuse, R4, RZ ;  /* 0x000000040d0a7224 */ /* 0x044fe200078e02ff */
[----:B------:R-:W-:Y:S01]  /*12d50*/  ISETP.LT.AND P1, PT, R13, UR4, !P0 ;  /* 0x000000040d007c0c */ /* 0x000fe2000c721270 */
[----:B------:R1:W-:Y:S01]  /*12d60*/  @P3 STG.E desc[UR16][R6.64], R33 ;  /* 0x0000002106003986 */ /* 0x0003e2000c101910 */
[----:B------:R-:W-:-:S03]  /*12d70*/  ULDC UR4, c[0x0][0x22c] ;  /* 0x00008b0000047ab9 */ /* 0x000fc60000000800 */
[----:B------:R-:W2:Y:S04]  /*12d80*/  LDL.LU R13, [R1+0x714] ;  /* 0x00071400010d7983 */ /* 0x000ea80000300800 */
[----:B------:R1:W-:Y:S02]  /*12d90*/  @P2 STG.E desc[UR16][R8.64], R34 ;  /* 0x0000002208002986 */ /* 0x0003e4000c101910 */
[----:B-1----:R-:W-:-:S04]  /*12da0*/  LEA R6, P3, R2, R0, 0x2 ;  /* 0x0000000002067211 */ /* 0x002fc800078610ff */
[----:B------:R-:W-:Y:S02]  /*12db0*/  LEA.HI.X.SX32 R7, R2, R5, 0x2, P3 ;  /* 0x0000000502077211 */ /* 0x000fe400018f16ff */
[----:B------:R-:W-:-:S03]  /*12dc0*/  LEA R8, P2, R10, R0, 0x2 ;  /* 0x000000000a087211 */ /* 0x000fc600078410ff */
[----:B------:R1:W-:Y:S01]  /*12dd0*/  @P6 STG.E desc[UR16][R6.64], R35 ;  /* 0x0000002306006986 */ /* 0x0003e2000c101910 */
[----:B------:R-:W-:-:S05]  /*12de0*/  LEA.HI.X.SX32 R9, R10, R5, 0x2, P2 ;  /* 0x000000050a097211 */ /* 0x000fca00010f16ff */
[----:B------:R4:W-:Y:S01]  /*12df0*/  @P1 STG.E desc[UR16][R8.64], R36 ;  /* 0x0000002408001986 */ /* 0x0009e2000c101910 */
[C---:B---3--:R-:W-:Y:S01]  /*12e00*/  IMAD R2, R15.reuse, R4, RZ ;  /* 0x000000040f027224 */ /* 0x048fe200078e02ff */
[----:B------:R-:W-:Y:S01]  /*12e10*/  ISETP.LT.AND P3, PT, R15, UR4, !P0 ;  /* 0x000000040f007c0c */ /* 0x000fe2000c761270 */
[----:B------:R-:W-:Y:S01]  /*12e20*/  ULDC UR4, c[0x0][0x22c] ;  /* 0x00008b0000047ab9 */ /* 0x000fe20000000800 */
[----:B------:R-:W3:Y:S02]  /*12e30*/  LDL.LU R15, [R1+0x730] ;  /* 0x00073000010f7983 */ /* 0x000ee40000300800 */
[----:B-1----:R-:W-:Y:S01]  /*12e40*/  LEA R6, P6, R2, R0, 0x2 ;  /* 0x0000000002067211 */ /* 0x002fe200078c10ff */
[C---:B----4-:R-:W-:Y:S01]  /*12e50*/  IMAD R10, R14.reuse, R4, RZ ;  /* 0x000000040e0a7224 */ /* 0x050fe200078e02ff */
[----:B------:R-:W-:Y:S01]  /*12e60*/  ISETP.LT.AND P2, PT, R14, UR4, !P0 ;  /* 0x000000040e007c0c */ /* 0x000fe2000c741270 */
[----:B------:R-:W-:Y:S01]  /*12e70*/  ULDC UR4, c[0x0][0x22c] ;  /* 0x00008b0000047ab9 */ /* 0x000fe20000000800 */
[----:B------:R-:W4:Y:S01]  /*12e80*/  LDL.LU R14, [R1+0x71c] ;  /* 0x00071c00010e7983 */ /* 0x000f220000300800 */
[----:B------:R-:W-:-:S02]  /*12e90*/  LEA.HI.X.SX32 R7, R2, R5, 0x2, P6 ;  /* 0x0000000502077211 */ /* 0x000fc400030f16ff */
[----:B------:R-:W-:-:S03]  /*12ea0*/  LEA R8, P1, R10, R0, 0x2 ;  /* 0x000000000a087211 */ /* 0x000fc600078210ff */
[----:B------:R1:W-:Y:S01]  /*12eb0*/  @P3 STG.E desc[UR16][R6.64], R37 ;  /* 0x0000002506003986 */ /* 0x0003e2000c101910 */
[----:B------:R-:W-:Y:S02]  /*12ec0*/  LEA.HI.X.SX32 R9, R10, R5, 0x2, P1 ;  /* 0x000000050a097211 */ /* 0x000fe400008f16ff */
[C---:B------:R-:W-:Y:S01]  /*12ed0*/  ISETP.LT.AND P6, PT, R12.reuse, UR4, !P0 ;  /* 0x000000040c007c0c */ /* 0x040fe2000c7c1270 */
[----:B------:R-:W-:Y:S01]  /*12ee0*/  IMAD R2, R12, R4, RZ ;  /* 0x000000040c027224 */ /* 0x000fe200078e02ff */
[----:B------:R-:W-:Y:S01]  /*12ef0*/  ULDC UR4, c[0x0][0x22c] ;  /* 0x00008b0000047ab9 */ /* 0x000fe20000000800 */
[----:B------:R-:W4:Y:S04]  /*12f00*/  LDL.LU R12, [R1+0x73c] ;  /* 0x00073c00010c7983 */ /* 0x000f280000300800 */
[----:B------:R-:W4:Y:S01]  /*12f10*/  LDL.LU R10, [R1+0x738] ;  /* 0x00073800010a7983 */ /* 0x000f220000300800 */
[----:B-1----:R-:W-:-:S04]  /*12f20*/  LEA R6, P3, R2, R0, 0x2 ;  /* 0x0000000002067211 */ /* 0x002fc800078610ff */
[----:B------:R-:W-:Y:S02]  /*12f30*/  LEA.HI.X.SX32 R7, R2, R5, 0x2, P3 ;  /* 0x0000000502077211 */ /* 0x000fe400018f16ff */
[----:B------:R-:W4:Y:S04]  /*12f40*/  LDL.LU R2, [R1+0x748] ;  /* 0x0007480001027983 */ /* 0x000f280000300800 */
[----:B------:R1:W-:Y:S01]  /*12f50*/  @P2 STG.E desc[UR16][R8.64], R38 ;  /* 0x0000002608002986 */ /* 0x0003e2000c101910 */
[C---:B------:R-:W-:Y:S01]  /*12f60*/  ISETP.LT.AND P1, PT, R11.reuse, UR4, !P0 ;  /* 0x000000040b007c0c */ /* 0x040fe2000c721270 */
[----:B------:R-:W-:Y:S01]  /*12f70*/  IMAD R11, R11, R4, RZ ;  /* 0x000000040b0b7224 */ /* 0x000fe200078e02ff */
[----:B------:R-:W-:Y:S01]  /*12f80*/  ULDC UR4, c[0x0][0x22c] ;  /* 0x00008b0000047ab9 */ /* 0x000fe20000000800 */
[----:B------:R1:W-:Y:S01]  /*12f90*/  @P6 STG.E desc[UR16][R6.64], R39 ;  /* 0x0000002706006986 */ /* 0x0003e2000c101910 */
[----:B--2---:R-:W-:Y:S01]  /*12fa0*/  ISETP.LT.AND P3, PT, R13, UR4, !P0 ;  /* 0x000000040d007c0c */ /* 0x004fe2000c761270 */
[----:B------:R-:W-:Y:S01]  /*12fb0*/  IMAD R13, R4, 0x2, R11 ;  /* 0x00000002040d7824 */ /* 0x000fe200078e020b */
[----:B-1----:R-:W-:Y:S01]  /*12fc0*/  LEA R8, P2, R11, R0, 0x2 ;  /* 0x000000000b087211 */ /* 0x002fe200078410ff */
[----:B------:R-:W-:-:S03]  /*12fd0*/  ULDC UR4, c[0x0][0x22c] ;  /* 0x00008b0000047ab9 */ /* 0x000fc60000000800 */
[----:B------:R-:W-:Y:S01]  /*12fe0*/  LEA.HI.X.SX32 R9, R11, R5, 0x2, P2 ;  /* 0x000000050b097211 */ /* 0x000fe200010f16ff */
[----:B------:R-:W-:Y:S01]  /*12ff0*/  IMAD R11, R4, 0x2, R13 ;  /* 0x00000002040b7824 */ /* 0x000fe200078e020d */
[----:B------:R-:W-:-:S03]  /*13000*/  LEA R6, P6, R13, R0, 0x2 ;  /* 0x000000000d067211 */ /* 0x000fc600078c10ff */
[----:B------:R1:W-:Y:S01]  /*13010*/  @P1 STG.E desc[UR16][R8.64], R40 ;  /* 0x0000002808001986 */ /* 0x0003e2000c101910 */
[----:B------:R-:W-:Y:S01]  /*13020*/  LEA.HI.X.SX32 R7, R13, R5, 0x2, P6 ;  /* 0x000000050d077211 */ /* 0x000fe200030f16ff */
[----:B------:R-:W-:-:S04]  /*13030*/  IMAD R13, R4, 0x2, R11 ;  /* 0x00000002040d7824 */ /* 0x000fc800078e020b */
[----:B------:R2:W-:Y:S01]  /*13040*/  @P5 STG.E desc[UR16][R6.64], R41 ;  /* 0x0000002906005986 */ /* 0x0005e2000c101910 */
[----:B-1----:R-:W-:-:S04]  /*13050*/  LEA R8, P1, R11, R0, 0x2 ;  /* 0x000000000b087211 */ /* 0x002fc800078210ff */
[----:B------:R-:W-:Y:S01]  /*13060*/  LEA.HI.X.SX32 R9, R11, R5, 0x2, P1 ;  /* 0x000000050b097211 */ /* 0x000fe200008f16ff */
[----:B------:R-:W-:Y:S01]  /*13070*/  IMAD R11, R4, 0x2, R13 ;  /* 0x00000002040b7824 */ /* 0x000fe200078e020d */
[----:B--2---:R-:W-:-:S03]  /*13080*/  LEA R6, P5, R13, R0, 0x2 ;  /* 0x000000000d067211 */ /* 0x004fc600078a10ff */
[----:B------:R1:W-:Y:S01]  /*13090*/  @P4 STG.E desc[UR16][R8.64], R42 ;  /* 0x0000002a08004986 */ /* 0x0003e2000c101910 */
[----:B------:R-:W-:Y:S02]  /*130a0*/  LEA.HI.X.SX32 R7, R13, R5, 0x2, P5 ;  /* 0x000000050d077211 */ /* 0x000fe400028f16ff */
[----:B-1----:R-:W-:-:S04]  /*130b0*/  LEA R8, P4, R11, R0, 0x2 ;  /* 0x000000000b087211 */ /* 0x002fc800078810ff */
[----:B------:R-:W-:Y:S02]  /*130c0*/  LEA.HI.X.SX32 R9, R11, R5, 0x2, P4 ;  /* 0x000000050b097211 */ /* 0x000fe400020f16ff */
[----:B---3--:R-:W-:Y:S01]  /*130d0*/  ISETP.LT.AND P2, PT, R15, UR4, !P0 ;  /* 0x000000040f007c0c */ /* 0x008fe2000c741270 */
[----:B------:R-:W-:Y:S01]  /*130e0*/  ULDC UR4, c[0x0][0x22c] ;  /* 0x00008b0000047ab9 */ /* 0x000fe20000000800 */
[----:B------:R-:W2:Y:S01]  /*130f0*/  LDL.LU R15, [R1+0x744] ;  /* 0x00074400010f7983 */ /* 0x000ea20000300800 */
[----:B----4-:R-:W-:Y:S01]  /*13100*/  ISETP.LT.AND P6, PT, R14, UR4, !P0 ;  /* 0x000000040e007c0c */ /* 0x010fe2000c7c1270 */
[----:B------:R-:W-:Y:S02]  /*13110*/  ULDC UR4, c[0x0][0x22c] ;  /* 0x00008b0000047ab9 */ /* 0x000fe40000000800 */
[----:B------:R-:W3:Y:S01]  /*13120*/  LDL.LU R14, [R1+0x754] ;  /* 0x00075400010e7983 */ /* 0x000ee20000300800 */
[----:B------:R-:W-:Y:S01]  /*13130*/  ISETP.LT.AND P1, PT, R12, UR4, !P0 ;  /* 0x000000040c007c0c */ /* 0x000fe2000c721270 */
[----:B------:R-:W-:-:S02]  /*13140*/  ULDC UR4, c[0x0][0x22c] ;  /* 0x00008b0000047ab9 */ /* 0x000fc40000000800 */
[----:B------:R-:W4:Y:S01]  /*13150*/  LDL.LU R12, [R1+0x750] ;  /* 0x00075000010c7983 */ /* 0x000f220000300800 */
[----:B------:R-:W-:Y:S01]  /*13160*/  ISETP.LT.AND P5, PT, R10, UR4, !P0 ;  /* 0x000000040a007c0c */ /* 0x000fe2000c7a1270 */
[----:B------:R-:W-:Y:S02]  /*13170*/  ULDC UR4, c[0x0][0x22c] ;  /* 0x00008b0000047ab9 */ /* 0x000fe40000000800 */
[----:B------:R-:W4:Y:S01]  /*13180*/  LDL.LU R10, [R1+0x760] ;  /* 0x00076000010a7983 */ /* 0x000f220000300800 */
[----:B------:R-:W-:Y:S01]  /*13190*/  ISETP.LT.AND P4, PT, R2, UR4, !P0 ;  /* 0x0000000402007c0c */ /* 0x000fe2000c781270 */
[C---:B------:R-:W-:Y:S02]  /*131a0*/  IMAD R13, R4.reuse, 0x2, R11 ;  /* 0x00000002040d7824 */ /* 0x040fe400078e020b */
[----:B------:R-:W4:Y:S01]  /*131b0*/  LDL.LU R2, [R1+0x75c] ;  /* 0x00075c0001027983 */ /* 0x000f220000300800 */
[----:B------:R-:W-:Y:S01]  /*131c0*/  ULDC UR4, c[0x0][0x22c] ;  /* 0x00008b0000047ab9 */ /* 0x000fe20000000800 */
[----:B------:R-:W-:-:S02]  /*131d0*/  IMAD R11, R4, 0x2, R13 ;  /* 0x00000002040b7824 */ /* 0x000fc400078e020d */
[----:B------:R1:W-:Y:S04]  /*131e0*/  @P3 STG.E desc[UR16][R6.64], R43 ;  /* 0x0000002b06003986 */ /* 0x0003e8000c101910 */
[----:B------:R1:W-:Y:S02]  /*131f0*/  @P2 STG.E desc[UR16][R8.64], R44 ;  /* 0x0000002c08002986 */ /* 0x0003e4000c101910 */
[----:B-1----:R-:W-:-:S04]  /*13200*/  LEA R6, P3, R13, R0, 0x2 ;  /* 0x000000000d067211 */ /* 0x002fc800078610ff */
[----:B------:R-:W-:Y:S01]  /*13210*/  LEA.HI.X.SX32 R7, R13, R5, 0x2, P3 ;  /* 0x000000050d077211 */ /* 0x000fe200018f16ff */
[----:B------:R-:W-:Y:S01]  /*13220*/  IMAD R13, R4, 0x2, R11 ;  /* 0x00000002040d7824 */ /* 0x000fe200078e020b */
[----:B------:R-:W-:-:S03]  /*13230*/  LEA R8, P2, R11, R0, 0x2 ;  /* 0x000000000b087211 */ /* 0x000fc600078410ff */
[----:B------:R1:W-:Y:S01]  /*13240*/  @P6 STG.E desc[UR16][R6.64], R45 ;  /* 0x0000002d06006986 */ /* 0x0003e2000c101910 */
[----:B------:R-:W-:Y:S01]  /*13250*/  LEA.HI.X.SX32 R9, R11, R5, 0x2, P2 ;  /* 0x000000050b097211 */ /* 0x000fe200010f16ff */
[----:B------:R-:W-:-:S04]  /*13260*/  IMAD R11, R4, 0x2, R13 ;  /* 0x00000002040b7824 */ /* 0x000fc800078e020d */
[----:B------:R1:W-:Y:S02]  /*13270*/  @P1 STG.E desc[UR16][R8.64], R46 ;  /* 0x0000002e08001986 */ /* 0x0003e4000c101910 */
[----:B-1----:R-:W-:-:S04]  /*13280*/  LEA R6, P6, R13, R0, 0x2 ;  /* 0x000000000d067211 */ /* 0x002fc800078c10ff */
[----:B------:R-:W-:Y:S01]  /*13290*/  LEA.HI.X.SX32 R7, R13, R5, 0x2, P6 ;  /* 0x000000050d077211 */ /* 0x000fe200030f16ff */
[----:B------:R-:W-:Y:S01]  /*132a0*/  IMAD R13, R4, 0x2, R11 ;  /* 0x00000002040d7824 */ /* 0x000fe200078e020b */
[----:B------:R-:W-:-:S03]  /*132b0*/  LEA R8, P1, R11, R0, 0x2 ;  /* 0x000000000b087211 */ /* 0x000fc600078210ff */
[----:B------:R1:W-:Y:S01]  /*132c0*/  @P5 STG.E desc[UR16][R6.64], R47 ;  /* 0x0000002f06005986 */ /* 0x0003e2000c101910 */
[----:B------:R-:W-:Y:S02]  /*132d0*/  LEA.HI.X.SX32 R9, R11, R5, 0x2, P1 ;  /* 0x000000050b097211 */ /* 0x000fe400008f16ff */
[----:B-1----:R-:W-:-:S04]  /*132e0*/  LEA R6, P5, R13, R0, 0x2 ;  /* 0x000000000d067211 */ /* 0x002fc800078a10ff */
[----:B------:R-:W-:Y:S02]  /*132f0*/  LEA.HI.X.SX32 R7, R13, R5, 0x2, P5 ;  /* 0x000000050d077211 */ /* 0x000fe400028f16ff */
[----:B--2---:R-:W-:Y:S01]  /*13300*/  ISETP.LT.AND P3, PT, R15, UR4, !P0 ;  /* 0x000000040f007c0c */ /* 0x004fe2000c761270 */
[----:B------:R-:W-:Y:S01]  /*13310*/  ULDC UR4, c[0x0][0x22c] ;  /* 0x00008b0000047ab9 */ /* 0x000fe20000000800 */
[----:B------:R-:W2:Y:S01]  /*13320*/  LDL.LU R15, [R1+0x76c] ;  /* 0x00076c00010f7983 */ /* 0x000ea20000300800 */
[----:B---3--:R-:W-:Y:S01]  /*13330*/  ISETP.LT.AND P2, PT, R14, UR4, !P0 ;  /* 0x000000040e007c0c */ /* 0x008fe2000c741270 */
[----:B------:R-:W-:Y:S02]  /*13340*/  ULDC UR4, c[0x0][0x22c] ;  /* 0x00008b0000047ab9 */ /* 0x000fe40000000800 */
[----:B------:R-:W3:Y:S01]  /*13350*/  LDL.LU R14, [R1+0x768] ;  /* 0x00076800010e7983 */ /* 0x000ee20000300800 */
[----:B----4-:R-:W-:Y:S01]  /*13360*/  ISETP.LT.AND P6, PT, R12, UR4, !P0 ;  /* 0x000000040c007c0c */ /* 0x010fe2000c7c1270 */
[----:B------:R-:W-:-:S02]  /*13370*/  ULDC UR4, c[0x0][0x22c] ;  /* 0x00008b0000047ab9 */ /* 0x000fc40000000800 */
[----:B------:R-:W4:Y:S01]  /*13380*/  LDL.LU R12, [R1+0x774] ;  /* 0x00077400010c7983 */ /* 0x000f220000300800 */
[----:B------:R-:W-:Y:S01]  /*13390*/  ISETP.LT.AND P1, PT, R10, UR4, !P0 ;  /* 0x000000040a007c0c */ /* 0x000fe2000c721270 */
[----:B------:R-:W-:Y:S02]  /*133a0*/  ULDC UR4, c[0x0][0x22c] ;  /* 0x00008b0000047ab9 */ /* 0x000fe40000000800 */
[----:B------:R-:W4:Y:S01]  /*133b0*/  LDL.LU R10, [R1+0x770] ;  /* 0x00077000010a7983 */ /* 0x000f220000300800 */
[----:B------:R-:W-:Y:S01]  /*133c0*/  ISETP.LT.AND P5, PT, R2, UR4, !P0 ;  /* 0x0000000402007c0c */ /* 0x000fe2000c7a1270 */
[----:B------:R-:W-:Y:S02]  /*133d0*/  IMAD R11, R4, 0x2, R13 ;  /* 0x00000002040b7824 */ /* 0x000fe400078e020d */
[----:B------:R-:W4:Y:S01]  /*133e0*/  LDL.LU R2, [R1+0x764] ;  /* 0x0007640001027983 */ /* 0x000f220000300800 */
[----:B------:R-:W-:-:S03]  /*133f0*/  ULDC UR4, c[0x0][0x22c] ;  /* 0x00008b0000047ab9 */ /* 0x000fc60000000800 */
[----:B------:R-:W4:Y:S04]  /*13400*/  LDL.LU R18, [R1+0x758] ;  /* 0x0007580001127983 */ /* 0x000f280000300800 */
[----:B------:R-:W4:Y:S04]  /*13410*/  LDL.LU R17, [R1+0x74c] ;  /* 0x00074c0001117983 */ /* 0x000f280000300800 */
[----:B------:R-:W4:Y:S01]  /*13420*/  LDL.LU R16, [R1+0x740] ;  /* 0x0007400001107983 */ /* 0x000f220000300800 */
[----:B------:R-:W-:-:S03]  /*13430*/  IMAD R13, R4, 0x2, R11 ;  /* 0x00000002040d7824 */ /* 0x000fc600078e020b */
[----:B------:R1:W-:Y:S04]  /*13440*/  @P4 STG.E desc[UR16][R8.64], R48 ;  /* 0x0000003008004986 */ /* 0x0003e8000c101910 */
[----:B------:R1:W-:Y:S02]  /*13450*/  @P3 STG.E desc[UR16][R6.64], R49 ;  /* 0x0000003106003986 */ /* 0x0003e4000c101910 */
[-C--:B-1----:R-:W-:Y:S02]  /*13460*/  LEA R8, P4, R11, R0.reuse, 0x2 ;  /* 0x000000000b087211 */ /* 0x082fe400078810ff */
[----:B------:R-:W-:Y:S02]  /*13470*/  LEA R6, P3, R13, R0, 0x2 ;  /* 0x000000000d067211 */ /* 0x000fe400078610ff */
[-C--:B------:R-:W-:Y:S01]  /*13480*/  LEA.HI.X.SX32 R9, R11, R5.reuse, 0x2, P4 ;  /* 0x000000050b097211 */ /* 0x080fe200020f16ff */
[----:B------:R-:W-:Y:S01]  /*13490*/  IMAD R11, R4, 0x2, R13 ;  /* 0x00000002040b7824 */ /* 0x000fe200078e020d */
[----:B------:R-:W-:-:S03]  /*134a0*/  LEA.HI.X.SX32 R7, R13, R5, 0x2, P3 ;  /* 0x000000050d077211 */ /* 0x000fc600018f16ff */
[----:B------:R1:W-:Y:S01]  /*134b0*/  @P2 STG.E desc[UR16][R8.64], R50 ;  /* 0x0000003208002986 */ /* 0x0003e2000c101910 */
[----:B------:R-:W-:-:S03]  /*134c0*/  IMAD R13, R4, 0x2, R11 ;  /* 0x00000002040d7824 */ /* 0x000fc600078e020b */
[----:B------:R1:W-:Y:S02]  /*134d0*/  @P6 STG.E desc[UR16][R6.64], R51 ;  /* 0x0000003306006986 */ /* 0x0003e4000c101910 */
[-C--:B-1----:R-:W-:Y:S02]  /*134e0*/  LEA R8, P2, R11, R0.reuse, 0x2 ;  /* 0x000000000b087211 */ /* 0x082fe400078410ff */
[----:B------:R-:W-:Y:S02]  /*134f0*/  LEA R6, P6, R13, R0, 0x2 ;  /* 0x000000000d067211 */ /* 0x000fe400078c10ff */
[-C--:B------:R-:W-:Y:S01]  /*13500*/  LEA.HI.X.SX32 R9, R11, R5.reuse, 0x2, P2 ;  /* 0x000000050b097211 */ /* 0x080fe200010f16ff */
[----:B------:R-:W-:Y:S01]  /*13510*/  IMAD R11, R4, 0x2, R13 ;  /* 0x00000002040b7824 */ /* 0x000fe200078e020d */
[----:B------:R-:W-:-:S03]  /*13520*/  LEA.HI.X.SX32 R7, R13, R5, 0x2, P6 ;  /* 0x000000050d077211 */ /* 0x000fc600030f16ff */
[----:B------:R-:W-:Y:S01]  /*13530*/  IMAD R13, R4, 0x2, R11 ;  /* 0x00000002040d7824 */ /* 0x000fe200078e020b */
[----:B------:R1:W-:Y:S04]  /*13540*/  @P1 STG.E desc[UR16][R8.64], R52 ;  /* 0x0000003408001986 */ /* 0x0003e8000c101910 */
[----:B------:R1:W-:Y:S01]  /*13550*/  @P5 STG.E desc[UR16][R6.64], R53 ;  /* 0x0000003506005986 */ /* 0x0003e2000c101910 */
[----:B--2---:R-:W-:Y:S01]  /*13560*/  ISETP.LT.AND P4, PT, R15, UR4, !P0 ;  /* 0x000000040f007c0c */ /* 0x004fe2000c781270 */
[----:B------:R-:W-:Y:S02]  /*13570*/  ULDC UR4, c[0x0][0x22c] ;  /* 0x00008b0000047ab9 */ /* 0x000fe40000000800 */
[----:B---3--:R-:W-:Y:S01]  /*13580*/  ISETP.LT.AND P3, PT, R14, UR4, !P0 ;  /* 0x000000040e007c0c */ /* 0x008fe2000c761270 */
[----:B------:R-:W-:Y:S01]  /*13590*/  ULDC UR4, c[0x0][0x22c] ;  /* 0x00008b0000047ab9 */ /* 0x000fe20000000800 */
[----:B------:R-:W2:Y:S01]  /*135a0*/  LDL.LU R14, [R1+0x734] ;  /* 0x00073400010e7983 */ /* 0x000ea20000300800 */
[----:B------:R-:W-:Y:S01]  /*135b0*/  IMAD R15, R4, 0x2, R13 ;  /* 0x00000002040f7824 */ /* 0x000fe200078e020d */
[----:B----4-:R-:W-:Y:S01]  /*135c0*/  ISETP.LT.AND P2, PT, R12, UR4, !P0 ;  /* 0x000000040c007c0c */ /* 0x010fe2000c741270 */
[----:B------:R-:W-:-:S02]  /*135d0*/  ULDC UR4, c[0x0][0x22c] ;  /* 0x00008b0000047ab9 */ /* 0x000fc40000000800 */
[----:B------:R-:W-:Y:S01]  /*135e0*/  ISETP.LT.AND P6, PT, R10, UR4, !P0 ;  /* 0x000000040a007c0c */ /* 0x000fe2000c7c1270 */
[----:B------:R-:W-:Y:S01]  /*135f0*/  ULDC UR4, c[0x0][0x22c] ;  /* 0x00008b0000047ab9 */ /* 0x000fe20000000800 */
[-C--:B------:R-:W-:Y:S02]  /*13600*/  LEA R10, P1, R11, R0.reuse, 0x2 ;  /* 0x000000000b0a7211 */ /* 0x080fe400078210ff */
[----:B------:R-:W-:Y:S02]  /*13610*/  LEA R12, P5, R13, R0, 0x2 ;  /* 0x000000000d0c7211 */ /* 0x000fe400078a10ff */
[-C--:B------:R-:W-:Y:S02]  /*13620*/  LEA.HI.X.SX32 R11, R11, R5.reuse, 0x2, P1 ;  /* 0x000000050b0b7211 */ /* 0x080fe400008f16ff */
[----:B------:R-:W-:Y:S01]  /*13630*/  ISETP.LT.AND P1, PT, R2, UR4, !P0 ;  /* 0x0000000402007c0c */ /* 0x000fe2000c721270 */
[----:B-1----:R-:W-:Y:S01]  /*13640*/  IMAD R9, R4, 0x2, R15 ;  /* 0x0000000204097824 */ /* 0x002fe200078e020f */
[----:B------:R-:W3:Y:S01]  /*13650*/  LDL.LU R2, [R1+0x718] ;  /* 0x0007180001027983 */ /* 0x000ee20000300800 */
[----:B------:R-:W-:Y:S01]  /*13660*/  LEA.HI.X.SX32 R13, R13, R5, 0x2, P5 ;  /* 0x000000050d0d7211 */ /* 0x000fe200028f16ff */
[----:B------:R-:W-:-:S02]  /*13670*/  ULDC UR4, c[0x0][0x22c] ;  /* 0x00008b0000047ab9 */ /* 0x000fc40000000800 */
[----:B------:R1:W-:Y:S01]  /*13680*/  @P4 STG.E desc[UR16][R10.64], R54 ;  /* 0x000000360a004986 */ /* 0x0003e2000c101910 */
[-C--:B------:R-:W-:Y:S02]  /*13690*/  LEA R6, P4, R15, R0.reuse, 0x2 ;  /* 0x000000000f067211 */ /* 0x080fe400078810ff */
[----:B------:R-:W-:Y:S01]  /*136a0*/  ISETP.LT.AND P5, PT, R18, UR4, !P0 ;  /* 0x0000000412007c0c */ /* 0x000fe2000c7a1270 */
[----:B------:R4:W-:Y:S01]  /*136b0*/  @P3 STG.E desc[UR16][R12.64], R55 ;  /* 0x000000370c003986 */ /* 0x0009e2000c101910 */
[----:B------:R-:W-:Y:S01]  /*136c0*/  ULDC UR4, c[0x0][0x22c] ;  /* 0x00008b0000047ab9 */ /* 0x000fe20000000800 */
[----:B------:R-:W-:Y:S02]  /*136d0*/  LEA R8, P3, R9, R0, 0x2 ;  /* 0x0000000009087211 */ /* 0x000fe400078610ff */
[----:B------:R-:W3:Y:S01]  /*136e0*/  LDL.LU R19, [R1+0x710] ;  /* 0x0007100001137983 */ /* 0x000ee20000300800 */
[-C--:B------:R-:W-:Y:S01]  /*136f0*/  LEA.HI.X.SX32 R7, R15, R5.reuse, 0x2, P4 ;  /* 0x000000050f077211 */ /* 0x080fe200020f16ff */
[----:B------:R-:W-:Y:S01]  /*13700*/  IMAD R15, R4, 0x2, R9 ;  /* 0x00000002040f7824 */ /* 0x000fe200078e0209 */
[----:B------:R-:W-:Y:S01]  /*13710*/  ISETP.LT.AND P4, PT, R17, UR4, !P0 ;  /* 0x0000000411007c0c */ /* 0x000fe2000c781270 */
[----:B------:R-:W3:Y:S01]  /*13720*/  LDL.LU R18, [R1+0x70c] ;  /* 0x00070c0001127983 */ /* 0x000ee20000300800 */
[----:B------:R-:W-:Y:S01]  /*13730*/  ULDC UR4, c[0x0][0x22c] ;  /* 0x00008b0000047ab9 */ /* 0x000fe20000000800 */
[----:B------:R-:W-:-:S02]  /*13740*/  LEA.HI.X.SX32 R9, R9, R5, 0x2, P3 ;  /* 0x0000000509097211 */ /* 0x000fc400018f16ff */
[----:B------:R-:W-:Y:S01]  /*13750*/  ISETP.LT.AND P3, PT, R16, UR4, !P0 ;  /* 0x0000000410007c0c */ /* 0x000fe2000c761270 */
[----:B------:R4:W-:Y:S04]  /*13760*/  @P2 STG.E desc[UR16][R6.64], R56 ;  /* 0x0000003806002986 */ /* 0x0009e8000c101910 */
[----:B------:R-:W3:Y:S01]  /*13770*/  LDL.LU R16, [R1+0x708] ;  /* 0x0007080001107983 */ /* 0x000ee20000300800 */
[CC--:B-1----:R-:W-:Y:S01]  /*13780*/  LEA R10, P2, R15.reuse, R0.reuse, 0x2 ;  /* 0x000000000f0a7211 */ /* 0x0c2fe200078410ff */
[C---:B------:R-:W-:Y:S01]  /*13790*/  IMAD R17, R4.reuse, 0x2, R15 ;  /* 0x0000000204117824 */ /* 0x040fe200078e020f */
[----:B------:R-:W-:Y:S01]  /*137a0*/  ULDC UR4, c[0x0][0x22c] ;  /* 0x00008b0000047ab9 */ /* 0x000fe20000000800 */
[----:B------:R1:W-:Y:S01]  /*137b0*/  @P6 STG.E desc[UR16][R8.64], R57 ;  /* 0x0000003908006986 */ /* 0x0003e2000c101910 */
[----:B------:R-:W-:Y:S01]  /*137c0*/  LEA.HI.X.SX32 R11, R15, R5, 0x2, P2 ;  /* 0x000000050f0b7211 */ /* 0x000fe200010f16ff */
[----:B------:R-:W-:Y:S01]  /*137d0*/  IMAD R15, R4, 0x2, R17 ;  /* 0x00000002040f7824 */ /* 0x000fe200078e0211 */
[----:B----4-:R-:W-:-:S03]  /*137e0*/  LEA R12, P6, R17, R0, 0x2 ;  /* 0x00000000110c7211 */ /* 0x010fc600078c10ff */
[----:B------:R4:W-:Y:S01]  /*137f0*/  @P1 STG.E desc[UR16][R10.64], R58 ;  /* 0x0000003a0a001986 */ /* 0x0009e2000c101910 */
[----:B------:R-:W-:Y:S01]  /*13800*/  LEA.HI.X.SX32 R13, R17, R5, 0x2, P6 ;  /* 0x00000005110d7211 */ /* 0x000fe200030f16ff */
[----:B------:R-:W-:Y:S01]  /*13810*/  IMAD R17, R4, 0x2, R15 ;  /* 0x0000000204117824 */ /* 0x000fe200078e020f */
[----:B------:R-:W-:-:S04]  /*13820*/  LEA R6, P1, R15, R0, 0x2 ;  /* 0x000000000f067211 */ /* 0x000fc800078210ff */
[----:B------:R-:W-:Y:S01]  /*13830*/  LEA.HI.X.SX32 R7, R15, R5, 0x2, P1 ;  /* 0x000000050f077211 */ /* 0x000fe200008f16ff */
[----:B------:R-:W-:Y:S01]  /*13840*/  IMAD R15, R4, 0x2, R17 ;  /* 0x00000002040f7824 */ /* 0x000fe200078e0211 */
[----:B------:R3:W-:Y:S01]  /*13850*/  @P5 STG.E desc[UR16][R12.64], R59 ;  /* 0x0000003b0c005986 */ /* 0x0007e2000c101910 */
[----:B-1----:R-:W-:-:S03]  /*13860*/  LEA R8, P5, R17, R0, 0x2 ;  /* 0x0000000011087211 */ /* 0x002fc600078a10ff */
[----:B------:R1:W-:Y:S01]  /*13870*/  @P4 STG.E desc[UR16][R6.64], R60 ;  /* 0x0000003c06004986 */ /* 0x0003e2000c101910 */
[----:B----4-:R-:W-:Y:S02]  /*13880*/  LEA R10, P4, R15, R0, 0x2 ;  /* 0x000000000f0a7211 */ /* 0x010fe400078810ff */
[-C--:B------:R-:W-:Y:S02]  /*13890*/  LEA.HI.X.SX32 R9, R17, R5.reuse, 0x2, P5 ;  /* 0x0000000511097211 */ /* 0x080fe400028f16ff */
[----:B------:R-:W-:Y:S02]  /*138a0*/  LEA.HI.X.SX32 R11, R15, R5, 0x2, P4 ;  /* 0x000000050f0b7211 */ /* 0x000fe400020f16ff */
[----:B--2---:R-:W-:Y:S01]  /*138b0*/  ISETP.LT.AND P2, PT, R14, UR4, !P0 ;  /* 0x000000040e007c0c */ /* 0x004fe2000c741270 */
[----:B------:R-:W-:Y:S01]  /*138c0*/  ULDC UR4, c[0x0][0x22c] ;  /* 0x00008b0000047ab9 */ /* 0x000fe20000000800 */
[----:B------:R-:W2:Y:S01]  /*138d0*/  LDL.LU R14, [R1+0x704] ;  /* 0x00070400010e7983 */ /* 0x000ea20000300800 */
[----:B---3--:R-:W-:Y:S01]  /*138e0*/  ISETP.LT.AND P6, PT, R2, UR4, !P0 ;  /* 0x0000000402007c0c */ /* 0x008fe2000c7c1270 */
[----:B------:R-:W-:-:S02]  /*138f0*/  ULDC UR4, c[0x0][0x22c] ;  /* 0x00008b0000047ab9 */ /* 0x000fc40000000800 */
[----:B------:R-:W3:Y:S01]  /*13900*/  LDL.LU R2, [R1+0x700] ;  /* 0x0007000001027983 */ /* 0x000ee20000300800 */
[----:B------:R-:W-:Y:S01]  /*13910*/  ISETP.LT.AND P1, PT, R19, UR4, !P0 ;  /* 0x0000000413007c0c */ /* 0x000fe2000c721270 */
[----:B------:R-:W-:Y:S02]  /*13920*/  ULDC UR4, c[0x0][0x22c] ;  /* 0x00008b0000047ab9 */ /* 0x000fe40000000800 */
[----:B------:R-:W4:Y:S01]  /*13930*/  LDL.LU R19, [R1+0x6fc] ;  /* 0x0006fc0001137983 */ /* 0x000f220000300800 */
[----:B------:R-:W-:Y:S01]  /*13940*/  ISETP.LT.AND P5, PT, R18, UR4, !P0 ;  /* 0x0000000412007c0c */ /* 0x000fe2000c7a1270 */
[----:B------:R-:W-:Y:S02]  /*13950*/  ULDC UR4, c[0x0][0x22c] ;  /* 0x00008b0000047ab9 */ /* 0x000fe40000000800 */
[----:B------:R-:W4:Y:S01]  /*13960*/  LDL.LU R18, [R1+0x6f8] ;  /* 0x0006f80001127983 */ /* 0x000f220000300800 */
[----:B------:R-:W-:Y:S01]  /*13970*/  ISETP.LT.AND P4, PT, R16, UR4, !P0 ;  /* 0x0000000410007c0c */ /* 0x000fe2000c781270 */
[----:B------:R-:W-:-:S02]  /*13980*/  IMAD R17, R4, 0x2, R15 ;  /* 0x0000000204117824 */ /* 0x000fc400078e020f */
[----:B------:R-:W4:Y:S01]  /*13990*/  LDL.LU R16, [R1+0x6f4] ;  /* 0x0006f40001107983 */ /* 0x000f220000300800 */
[----:B------:R-:W-:-:S03]  /*139a0*/  ULDC UR4, c[0x0][0x22c] ;  /* 0x00008b0000047ab9 */ /* 0x000fc60000000800 */
[----:B------:R1:W-:Y:S01]  /*139b0*/  @P3 STG.E desc[UR16][R8.64], R61 ;  /* 0x0000003d08003986 */ /* 0x0003e2000c101910 */
[CC--:B------:R-:W-:Y:S01]  /*139c0*/  LEA R12, P3, R17.reuse, R0.reuse, 0x2 ;  /* 0x00000000110c7211 */ /* 0x0c0fe200078610ff */
[C---:B------:R-:W-:Y:S02]  /*139d0*/  IMAD R15, R4.reuse, 0x2, R17 ;  /* 0x00000002040f7824 */ /* 0x040fe400078e0211 */
[----:B------:R1:W-:Y:S01]  /*139e0*/  @P2 STG.E desc[UR16][R10.64], R62 ;  /* 0x0000003e0a002986 */ /* 0x0003e2000c101910 */
[----:B------:R-:W-:Y:S01]  /*139f0*/  LEA.HI.X.SX32 R13, R17, R5, 0x2, P3 ;  /* 0x00000005110d7211 */ /* 0x000fe200018f16ff */
[----:B------:R-:W-:Y:S01]  /*13a00*/  IMAD R17, R4, 0x2, R15 ;  /* 0x0000000204117824 */ /* 0x000fe200078e020f */
[----:B-1----:R-:W-:-:S03]  /*13a10*/  LEA R6, P2, R15, R0, 0x2 ;  /* 0x000000000f067211 */ /* 0x002fc600078410ff */
[----:B------:R1:W-:Y:S01]  /*13a20*/  @P6 STG.E desc[UR16][R12.64], R63 ;  /* 0x0000003f0c006986 */ /* 0x0003e2000c101910 */
[----:B------:R-:W-:Y:S01]  /*13a30*/  LEA.HI.X.SX32 R7, R15, R5, 0x2, P2 ;  /* 0x000000050f077211 */ /* 0x000fe200010f16ff */
[----:B------:R-:W-:Y:S01]  /*13a40*/  IMAD R15, R4, 0x2, R17 ;  /* 0x00000002040f7824 */ /* 0x000fe200078e0211 */
[----:B------:R-:W-:-:S04]  /*13a50*/  LEA R8, P6, R17, R0, 0x2 ;  /* 0x0000000011087211 */ /* 0x000fc800078c10ff */
[----:B------:R-:W-:Y:S01]  /*13a60*/  LEA.HI.X.SX32 R9, R17, R5, 0x2, P6 ;  /* 0x0000000511097211 */ /* 0x000fe200030f16ff */
[----:B------:R-:W-:Y:S01]  /*13a70*/  IMAD R17, R4, 0x2, R15 ;  /* 0x0000000204117824 */ /* 0x000fe200078e020f */
[----:B------:R4:W-:Y:S01]  /*13a80*/  @P1 STG.E desc[UR16][R6.64], R64 ;  /* 0x0000004006001986 */ /* 0x0009e2000c101910 */
[----:B------:R-:W-:-:S03]  /*13a90*/  LEA R10, P1, R15, R0, 0x2 ;  /* 0x000000000f0a7211 */ /* 0x000fc600078210ff */
[----:B------:R4:W-:Y:S01]  /*13aa0*/  @P5 STG.E desc[UR16][R8.64], R65 ;  /* 0x0000004108005986 */ /* 0x0009e2000c101910 */
[----:B-1----:R-:W-:Y:S02]  /*13ab0*/  LEA R12, P5, R17, R0, 0x2 ;  /* 0x00000000110c7211 */ /* 0x002fe400078a10ff */
        /* <DEDUP_REMOVED lines=8> */
[----:B----4-:R-:W-:Y:S01]  /*13b40*/  ISETP.LT.AND P6, PT, R19, UR4, !P0 ;  /* 0x0000000413007c0c */ /* 0x010fe2000c7c1270 */
        /* <DEDUP_REMOVED lines=15> */
[----:B------:R-:W-:-:S03]  /*13c40*/  LEA R8, P3, R17, R0, 0x2 ;  /* 0x0000000011087211 */ /* 0x000fc600078610ff */
[----:B------:R1:W-:Y:S01]  /*13c50*/  @P2 STG.E desc[UR16][R6.64], R68 ;  /* 0x0000004406002986 */ /* 0x0003e2000c101910 */
[----:B------:R-:W-:Y:S01]  /*13c60*/  LEA.HI.X.SX32 R9, R17, R5, 0x2, P3 ;  /* 0x0000000511097211 */ /* 0x000fe200018f16ff */
[----:B------:R-:W-:Y:S01]  /*13c70*/  IMAD R17, R4, 0x2, R15 ;  /* 0x0000000204117824 */ /* 0x000fe200078e020f */
[----:B-1----:R-:W-:-:S04]  /*13c80*/  LEA R10, P2, R15, R0, 0x2 ;  /* 0x000000000f0a7211 */ /* 0x002fc800078410ff */
[----:B------:R-:W-:Y:S01]  /*13c90*/  LEA.HI.X.SX32 R11, R15, R5, 0x2, P2 ;  /* 0x000000050f0b7211 */ /* 0x000fe200010f16ff */
[----:B------:R-:W-:Y:S01]  /*13ca0*/  IMAD R15, R4, 0x2, R17 ;  /* 0x00000002040f7824 */ /* 0x000fe200078e0211 */
[----:B------:R1:W-:Y:S01]  /*13cb0*/  @P6 STG.E desc[UR16][R8.64], R69 ;  /* 0x0000004508006986 */ /* 0x0003e2000c101910 */
[----:B------:R-:W-:-:S03]  /*13cc0*/  LEA R12, P6, R17, R0, 0x2 ;  /* 0x00000000110c7211 */ /* 0x000fc600078c10ff */
[----:B------:R1:W-:Y:S01]  /*13cd0*/  @P1 STG.E desc[UR16][R10.64], R70 ;  /* 0x000000460a001986 */ /* 0x0003e2000c101910 */
[----:B------:R-:W-:Y:S02]  /*13ce0*/  LEA R6, P1, R15, R0, 0x2 ;  /* 0x000000000f067211 */ /* 0x000fe400078210ff */
        /* <DEDUP_REMOVED lines=18> */
[----:B------:R1:W-:Y:S02]  /*13e10*/  @P5 STG.E desc[UR16][R12.64], R71 ;  /* 0x000000470c005986 */ /* 0x0003e4000c101910 */
[CC--:B-1----:R-:W-:Y:S01]  /*13e20*/  LEA R8, P5, R17.reuse, R0.reuse, 0x2 ;  /* 0x0000000011087211 */ /* 0x0c2fe200078a10ff */
[C---:B------:R-:W-:Y:S01]  /*13e30*/  IMAD R15, R4.reuse, 0x2, R17 ;  /* 0x00000002040f7824 */ /* 0x040fe200078e0211 */
[----:B------:R1:W-:Y:S02]  /*13e40*/  @P4 STG.E desc[UR16][R6.64], R72 ;  /* 0x0000004806004986 */ /* 0x0003e4000c101910 */
[----:B------:R-:W-:Y:S01]  /*13e50*/  LEA.HI.X.SX32 R9, R17, R5, 0x2, P5 ;  /* 0x0000000511097211 */ /* 0x000fe200028f16ff */
[----:B------:R-:W-:Y:S01]  /*13e60*/  IMAD R17, R4, 0x2, R15 ;  /* 0x0000000204117824 */ /* 0x000fe200078e020f */
[----:B------:R-:W-:-:S03]  /*13e70*/  LEA R10, P4, R15, R0, 0x2 ;  /* 0x000000000f0a7211 */ /* 0x000fc600078810ff */
        /* <DEDUP_REMOVED lines=344> */
[----:B------:R-:W-:Y:S01]  /*15400*/  LEA R12, P3, R17, R0, 0x2 ;  /* 0x00000000110c7211 */ /* 0x000fe200078610ff */
[----:B------:R-:W-:-:S03]  /*15410*/  IMAD R15, R4, 0x2, R17 ;  /* 0x00000002040f7824 */ /* 0x000fc600078e0211 */
[-C--:B------:R-:W-:Y:S01]  /*15420*/  LEA.HI.X.SX32 R13, R17, R5.reuse, 0x2, P3 ;  /* 0x00000005110d7211 */ /* 0x080fe200018f16ff */
[C---:B------:R-:W-:Y:S01]  /*15430*/  IMAD R17, R4.reuse, 0x2, R15 ;  /* 0x0000000204117824 */ /* 0x040fe200078e020f */
[----:B------:R1:W-:Y:S02]  /*15440*/  @P2 STG.E desc[UR16][R10.64], R122 ;  /* 0x0000007a0a002986 */ /* 0x0003e4000c101910 */
[-C--:B-1----:R-:W-:Y:S02]  /*15450*/  LEA R6, P2, R15, R0.reuse, 0x2 ;  /* 0x000000000f067211 */ /* 0x082fe400078410ff */
[----:B------:R1:W-:Y:S01]  /*15460*/  @P6 STG.E desc[UR16][R12.64], R123 ;  /* 0x0000007b0c006986 */ /* 0x0003e2000c101910 */
[----:B------:R-:W-:Y:S02]  /*15470*/  LEA R8, P6, R17, R0, 0x2 ;  /* 0x0000000011087211 */ /* 0x000fe400078c10ff */
[-C--:B------:R-:W-:Y:S01]  /*15480*/  LEA.HI.X.SX32 R7, R15, R5.reuse, 0x2, P2 ;  /* 0x000000050f077211 */ /* 0x080fe200010f16ff */
[----:B------:R-:W-:Y:S01]  /*15490*/  IMAD R15, R4, 0x2, R17 ;  /* 0x00000002040f7824 */ /* 0x000fe200078e0211 */
[----:B------:R-:W-:-:S03]  /*154a0*/  LEA.HI.X.SX32 R9, R17, R5, 0x2, P6 ;  /* 0x0000000511097211 */ /* 0x000fc600030f16ff */
[----:B------:R1:W-:Y:S04]  /*154b0*/  @P1 STG.E desc[UR16][R6.64], R124 ;  /* 0x0000007c06001986 */ /* 0x0003e8000c101910 */
[----:B------:R1:W-:Y:S01]  /*154c0*/  @P5 STG.E desc[UR16][R8.64], R125 ;  /* 0x0000007d08005986 */ /* 0x0003e2000c101910 */
[----:B------:R-:W-:-:S04]  /*154d0*/  LEA R10, P5, R15, R0, 0x2 ;  /* 0x000000000f0a7211 */ /* 0x000fc800078a10ff */
[----:B------:R-:W-:-:S05]  /*154e0*/  LEA.HI.X.SX32 R11, R15, R5, 0x2, P5 ;  /* 0x000000050f0b7211 */ /* 0x000fca00028f16ff */
[----:B------:R1:W-:Y:S01]  /*154f0*/  @P4 STG.E desc[UR16][R10.64], R126 ;  /* 0x0000007e0a004986 */ /* 0x0003e2000c101910 */
[----:B--2---:R-:W-:Y:S01]  /*15500*/  ISETP.LT.AND P3, PT, R14, UR4, !P0 ;  /* 0x000000040e007c0c */ /* 0x004fe2000c761270 */
[----:B------:R-:W-:Y:S02]  /*15510*/  ULDC UR4, c[0x0][0x22c] ;  /* 0x00008b0000047ab9 */ /* 0x000fe40000000800 */
[----:B------:R-:W2:Y:S01]  /*15520*/  LDL.LU R14, [R1+0x5f8] ;  /* 0x0005f800010e7983 */ /* 0x000ea20000300800 */
[----:B---3--:R-:W-:Y:S01]  /*15530*/  ISETP.LT.AND P2, PT, R2, UR4, !P0 ;  /* 0x0000000402007c0c */ /* 0x008fe2000c741270 */
[----:B------:R-:W-:Y:S02]  /*15540*/  ULDC UR4, c[0x0][0x22c] ;  /* 0x00008b0000047ab9 */ /* 0x000fe40000000800 */
[----:B------:R-:W3:Y:S01]  /*15550*/  LDL.LU R2, [R1+0x5f4] ;  /* 0x0005f40001027983 */ /* 0x000ee20000300800 */
[----:B----4-:R-:W-:Y:S01]  /*15560*/  ISETP.LT.AND P1, PT, R19, UR4, !P0 ;  /* 0x0000000413007c0c */ /* 0x010fe2000c721270 */
[----:B------:R-:W-:-:S02]  /*15570*/  ULDC UR4, c[0x0][0x22c] ;  /* 0x00008b0000047ab9 */ /* 0x000fc40000000800 */
[----:B------:R-:W-:Y:S01]  /*15580*/  ISETP.LT.AND P5, PT, R18, UR4, !P0 ;  /* 0x0000000412007c0c */ /* 0x000fe2000c7a1270 */
[----:B------:R-:W-:Y:S01]  /*15590*/  ULDC UR4, c[0x0][0x22c] ;  /* 0x00008b0000047ab9 */ /* 0x000fe20000000800 */
[----:B------:R-:W4:Y:S01]  /*155a0*/  LDL.LU R18, [R1+0x5f0] ;  /* 0x0005f00001127983 */ /* 0x000f220000300800 */
[----:B------:R-:W-:Y:S01]  /*155b0*/  ISETP.LT.AND P4, PT, R16, UR4, !P0 ;  /* 0x0000000410007c0c */ /* 0x000fe2000c781270 */
[C---:B------:R-:W-:Y:S02]  /*155c0*/  IMAD R17, R4.reuse, 0x2, R15 ;  /* 0x0000000204117824 */ /* 0x040fe400078e020f */
[----:B------:R-:W4:Y:S01]  /*155d0*/  LDL.LU R16, [R1+0x5ec] ;  /* 0x0005ec0001107983 */ /* 0x000f220000300800 */
[----:B------:R-:W-:Y:S01]  /*155e0*/  ULDC UR4, c[0x0][0x22c] ;  /* 0x00008b0000047ab9 */ /* 0x000fe20000000800 */
[----:B------:R-:W-:Y:S01]  /*155f0*/  IMAD R19, R4, 0x2, R17 ;  /* 0x0000000204137824 */ /* 0x000fe200078e0211 */
[----:B-1----:R-:W-:-:S03]  /*15600*/  LEA R12, P6, R17, R0, 0x2 ;  /* 0x00000000110c7211 */ /* 0x002fc600078c10ff */
[----:B------:R-:W-:Y:S01]  /*15610*/  IMAD R15, R4, 0x2, R19 ;  /* 0x00000002040f7824 */ /* 0x000fe200078e0213 */
[----:B------:R-:W-:-:S03]  /*15620*/  LEA.HI.X.SX32 R13, R17, R5, 0x2, P6 ;  /* 0x00000005110d7211 */ /* 0x000fc600030f16ff */
[C---:B------:R-:W-:Y:S02]  /*15630*/  IMAD R17, R4.reuse, 0x2, R15 ;  /* 0x0000000204117824 */ /* 0x040fe400078e020f */
[----:B------:R-:W-:Y:S01]  /*15640*/  @P3 STG.E desc[UR16][R12.64], R127 ;  /* 0x0000007f0c003986 */ /* 0x000fe2000c101910 */
[-C--:B------:R-:W-:Y:S01]  /*15650*/  LEA R6, P3, R19, R0.reuse, 0x2 ;  /* 0x0000000013067211 */ /* 0x080fe200078610ff */
[C---:B------:R-:W-:Y:S01]  /*15660*/  IMAD R21, R4.reuse, 0x2, R17 ;  /* 0x0000000204157824 */ /* 0x040fe200078e0211 */
[----:B------:R-:W-:Y:S02]  /*15670*/  LEA R8, P6, R15, R0, 0x2 ;  /* 0x000000000f087211 */ /* 0x000fe400078c10ff */
[-C--:B------:R-:W-:Y:S01]  /*15680*/  LEA.HI.X.SX32 R7, R19, R5.reuse, 0x2, P3 ;  /* 0x0000000513077211 */ /* 0x080fe200018f16ff */
[----:B------:R-:W-:Y:S01]  /*15690*/  IMAD R19, R4, 0x2, R21 ;  /* 0x0000000204137824 */ /* 0x000fe200078e0215 */
[----:B------:R-:W-:-:S03]  /*156a0*/  LEA.HI.X.SX32 R9, R15, R5, 0x2, P6 ;  /* 0x000000050f097211 */ /* 0x000fc600030f16ff */
[----:B------:R1:W-:Y:S01]  /*156b0*/  @P2 STG.E desc[UR16][R6.64], R128 ;  /* 0x0000008006002986 */ /* 0x0003e2000c101910 */
[----:B------:R-:W-:-:S03]  /*156c0*/  IMAD R15, R4, 0x2, R19 ;  /* 0x00000002040f7824 */ /* 0x000fc600078e0213 */
[----:B------:R2:W-:Y:S01]  /*156d0*/  @P1 STG.E desc[UR16][R8.64], R129 ;  /* 0x0000008108001986 */ /* 0x0005e2000c101910 */
[----:B------:R-:W-:Y:S01]  /*156e0*/  LEA R10, P1, R21, R0, 0x2 ;  /* 0x00000000150a7211 */ /* 0x000fe200078210ff */
[----:B------:R-:W-:-:S03]  /*156f0*/  IMAD R23, R4, 0x2, R15 ;  /* 0x0000000204177824 */ /* 0x000fc600078e020f */
[----:B------:R-:W-:Y:S01]  /*15700*/  LEA.HI.X.SX32 R11, R21, R5, 0x2, P1 ;  /* 0x00000005150b7211 */ /* 0x000fe200008f16ff */
[----:B------:R-:W-:Y:S01]  /*15710*/  IMAD R4, R4, 0x2, R23 ;  /* 0x0000000204047824 */ /* 0x000fe200078e0217 */
[----:B-1----:R-:W-:-:S04]  /*15720*/  LEA R6, P1, R15, R0, 0x2 ;  /* 0x000000000f067211 */ /* 0x002fc800078210ff */
[----:B------:R-:W-:Y:S02]  /*15730*/  LEA.HI.X.SX32 R7, R15, R5, 0x2, P1 ;  /* 0x000000050f077211 */ /* 0x000fe400008f16ff */
[----:B--2---:R-:W-:Y:S01]  /*15740*/  ISETP.LT.AND P3, PT, R14, UR4, !P0 ;  /* 0x000000040e007c0c */ /* 0x004fe2000c761270 */
[----:B------:R-:W-:Y:S02]  /*15750*/  ULDC UR4, c[0x0][0x22c] ;  /* 0x00008b0000047ab9 */ /* 0x000fe40000000800 */
[----:B---3--:R-:W-:Y:S01]  /*15760*/  ISETP.LT.AND P2, PT, R2, UR4, !P0 ;  /* 0x0000000402007c0c */ /* 0x008fe2000c741270 */
[----:B------:R-:W-:Y:S01]  /*15770*/  ULDC UR4, c[0x0][0x22c] ;  /* 0x00008b0000047ab9 */ /* 0x000fe20000000800 */
[----:B------:R-:W-:-:S04]  /*15780*/  LEA R2, P6, R17, R0, 0x2 ;  /* 0x0000000011027211 */ /* 0x000fc800078c10ff */
[----:B------:R-:W-:Y:S02]  /*15790*/  LEA.HI.X.SX32 R3, R17, R5, 0x2, P6 ;  /* 0x0000000511037211 */ /* 0x000fe400030f16ff */
[----:B------:R-:W-:-:S04]  /*157a0*/  LEA R12, P6, R19, R0, 0x2 ;  /* 0x00000000130c7211 */ /* 0x000fc800078c10ff */
[-C--:B------:R-:W-:Y:S02]  /*157b0*/  LEA.HI.X.SX32 R13, R19, R5.reuse, 0x2, P6 ;  /* 0x00000005130d7211 */ /* 0x080fe400030f16ff */
[-C--:B------:R-:W-:Y:S02]  /*157c0*/  LEA R14, P6, R4, R0.reuse, 0x2 ;  /* 0x00000000040e7211 */ /* 0x080fe400078c10ff */
[----:B----4-:R-:W-:Y:S01]  /*157d0*/  ISETP.LT.AND P1, PT, R18, UR4, !P0 ;  /* 0x0000000412007c0c */ /* 0x010fe2000c721270 */
[----:B------:R-:W-:Y:S01]  /*157e0*/  ULDC UR4, c[0x0][0x22c] ;  /* 0x00008b0000047ab9 */ /* 0x000fe20000000800 */
[-C--:B------:R-:W-:Y:S02]  /*157f0*/  LEA.HI.X.SX32 R15, R4, R5.reuse, 0x2, P6 ;  /* 0x00000005040f7211 */ /* 0x080fe400030f16ff */
[C---:B------:R-:W-:Y:S02]  /*15800*/  LEA R4, P6, R23.reuse, R0, 0x2 ;  /* 0x0000000017047211 */ /* 0x040fe400078c10ff */
[----:B------:R-:W-:Y:S01]  /*15810*/  ISETP.LT.AND P0, PT, R16, UR4, !P0 ;  /* 0x0000000410007c0c */ /* 0x000fe2000c701270 */
[----:B------:R1:W-:Y:S01]  /*15820*/  @P5 STG.E desc[UR16][R2.64], R130 ;  /* 0x0000008202005986 */ /* 0x0003e2000c101910 */
[----:B------:R-:W-:-:S03]  /*15830*/  LEA.HI.X.SX32 R5, R23, R5, 0x2, P6 ;  /* 0x0000000517057211 */ /* 0x000fc600030f16ff */
[----:B------:R1:W-:Y:S04]  /*15840*/  @P4 STG.E desc[UR16][R10.64], R131 ;  /* 0x000000830a004986 */ /* 0x0003e8000c101910 */
[----:B------:R1:W-:Y:S04]  /*15850*/  @P3 STG.E desc[UR16][R12.64], R24 ;  /* 0x000000180c003986 */ /* 0x0003e8000c101910 */
[----:B------:R1:W-:Y:S04]  /*15860*/  @P2 STG.E desc[UR16][R6.64], R25 ;  /* 0x0000001906002986 */ /* 0x0003e8000c101910 */
[----:B------:R1:W-:Y:S01]  /*15870*/  @P1 STG.E desc[UR16][R4.64], R26 ;  /* 0x0000001a04001986 */ /* 0x0003e2000c101910 */
[----:B------:R-:W-:Y:S05]  /*15880*/  @!P0 EXIT ;  /* 0x000000000000894d */ /* 0x000fea0003800000 */
[----:B------:R-:W-:Y:S01]  /*15890*/  STG.E desc[UR16][R14.64], R27 ;  /* 0x0000001b0e007986 */ /* 0x000fe2000c101910 */
[----:B------:R-:W-:Y:S05]  /*158a0*/  EXIT ;  /* 0x000000000000794d */ /* 0x000fea0003800000 */
.L_x_2:
[----:B------:R-:W-:-:S00]  /*158b0*/  BRA `(.L_x_2) ;  /* 0xfffffffc00fc7947 */ /* 0x000fc0000383ffff */
[----:B------:R-:W-:-:S00]  /*158c0*/  NOP ;  /* 0x0000000000007918 */ /* 0x000fc00000000000 */
        /* <DEDUP_REMOVED lines=11> */
.L_x_3:


//--------------------- .nv.shared.matmul_kernel  --------------------------
	.section	.nv.shared.matmul_kernel,"aw",@nobits
	.sectionflags	@""
	.align	16
	.zero		1024


//--------------------- .nv.shared.reserved.0     --------------------------
	.section	.nv.shared.reserved.0,"aw",@nobits
	.weak		__nv_reservedSMEM_offset_0_alias
	.size		__nv_reservedSMEM_offset_0_alias, 0, 0
	.other		__nv_reservedSMEM_offset_0_alias,@"STO_CUDA_RESERVED_SHARED STV_DEFAULT"
__nv_reservedSMEM_offset_0_alias:
	.zero		0


//--------------------- .nv.constant0.matmul_kernel --------------------------
	.section	.nv.constant0.matmul_kernel,"a",@progbits
	.sectionflags	@""
	.align	4
.nv.constant0.matmul_kernel:
	.zero		608


//--------------------- SYMBOLS --------------------------

	.type		.nv.reservedSmem.offset0,@object
	.size		.nv.reservedSmem.offset0,0x4
